	.target	sm_90a

	.elftype	@"ET_EXEC"


//--------------------- .note.nv.tkinfo           --------------------------
	.section	.note.nv.tkinfo,"",@"SHT_NOTE"
	.sectionflags	@"SHF_NOTE_NV_TKINFO"
	.tkinfo
        /*0018*/ 	.word	0x00000002
        /*0030*/ 	.string	""
        /*0030*/ 	.string	"ptxas"
        /*0030*/ 	.string	"Cuda compilation tools, release 13.0, V13.0.88"
        /*0030*/ 	.string	"Build cuda_13.0.r13.0/compiler.36424714_0"
        /*0030*/ 	.string	"-arch sm_90a -m 64 "



//--------------------- .note.nv.cuinfo           --------------------------
	.section	.note.nv.cuinfo,"",@"SHT_NOTE"
	.sectionflags	@"SHF_NOTE_NV_CUINFO"
        /*0018*/ 	.short	0x0002
        /*001a*/ 	.short	0x005a
        /*001c*/ 	.short	0x0082
	.zero		2


//--------------------- .nv.info                  --------------------------
	.section	.nv.info,"",@"SHT_CUDA_INFO"
	.align	4


	//----- nvinfo : EIATTR_REGCOUNT
	.align		4
        /*0000*/ 	.byte	0x04, 0x2f
        /*0002*/ 	.short	(.L_15 - .L_14)
	.align		4
.L_14:
        /*0004*/ 	.word	index@(_ZN7cutlass13device_kernelINS_4gemm6kernel13GemmUniversalIN4cute5tupleIJiiiiEEENS1_10collective13CollectiveMmaINS1_34MainloopSm90TmaGmmaWarpSpecializedILi6ENS5_IJNS4_1CILi1EEESB_SB_EEENS1_35KernelTmaWarpSpecializedCooperativeEEENS5_IJNSA_ILi384EEENSA_ILi192EEENSA_ILi64EEEEEEaNS5_IJlSB_lEEEaSJ_NS4_8TiledMMAINS4_8MMA_AtomIJNS4_4SM904GMMA27MMA_64x192x32_S32S8S8_SS_TNEEEENS4_6LayoutINS5_IJNSA_ILi2EEESB_SB_EEENS5_IJSB_NSA_ILi0EEEST_EEEEENS5_IJNS4_10UnderscoreESW_SW_EEEEENS4_13SM90_TMA_LOADENS4_14ComposedLayoutINS4_7SwizzleILi2ELi4ELi3EEENS4_18smem_ptr_flag_bitsILi8EEENSQ_INS5_IJNSA_ILi8EEESH_EEENS5_IJSH_SB_EEEEEEEvNS4_8identityESZ_S19_vS1A_EENS_8epilogue10collective6detail29Sm90TmaWarpSpecializedAdapterINS1D_15DefaultEpilogueIaSJ_SJ_NS1C_6thread17LinearCombinationIaLi1EiiLNS1H_9ScaleType4KindE0ELNS_15FloatRoundStyleE2EaEENS1_15EpilogueDefaultEEEEEvvEEEEvNT_6ParamsE)
        /*0008*/ 	.word	0x000000a8


	//----- nvinfo : EIATTR_FRAME_SIZE
	.align		4
.L_15:
        /*000c*/ 	.byte	0x04, 0x11
        /*000e*/ 	.short	(.L_17 - .L_16)
	.align		4
.L_16:
        /*0010*/ 	.word	index@(_ZN7cutlass13device_kernelINS_4gemm6kernel13GemmUniversalIN4cute5tupleIJiiiiEEENS1_10collective13CollectiveMmaINS1_34MainloopSm90TmaGmmaWarpSpecializedILi6ENS5_IJNS4_1CILi1EEESB_SB_EEENS1_35KernelTmaWarpSpecializedCooperativeEEENS5_IJNSA_ILi384EEENSA_ILi192EEENSA_ILi64EEEEEEaNS5_IJlSB_lEEEaSJ_NS4_8TiledMMAINS4_8MMA_AtomIJNS4_4SM904GMMA27MMA_64x192x32_S32S8S8_SS_TNEEEENS4_6LayoutINS5_IJNSA_ILi2EEESB_SB_EEENS5_IJSB_NSA_ILi0EEEST_EEEEENS5_IJNS4_10UnderscoreESW_SW_EEEEENS4_13SM90_TMA_LOADENS4_14ComposedLayoutINS4_7SwizzleILi2ELi4ELi3EEENS4_18smem_ptr_flag_bitsILi8EEENSQ_INS5_IJNSA_ILi8EEESH_EEENS5_IJSH_SB_EEEEEEEvNS4_8identityESZ_S19_vS1A_EENS_8epilogue10collective6detail29Sm90TmaWarpSpecializedAdapterINS1D_15DefaultEpilogueIaSJ_SJ_NS1C_6thread17LinearCombinationIaLi1EiiLNS1H_9ScaleType4KindE0ELNS_15FloatRoundStyleE2EaEENS1_15EpilogueDefaultEEEEEvvEEEEvNT_6ParamsE)
        /*0014*/ 	.word	0x00000438


	//----- nvinfo : EIATTR_MIN_STACK_SIZE
	.align		4
.L_17:
        /*0018*/ 	.byte	0x04, 0x12
        /*001a*/ 	.short	(.L_19 - .L_18)
	.align		4
.L_18:
        /*001c*/ 	.word	index@(_ZN7cutlass13device_kernelINS_4gemm6kernel13GemmUniversalIN4cute5tupleIJiiiiEEENS1_10collective13CollectiveMmaINS1_34MainloopSm90TmaGmmaWarpSpecializedILi6ENS5_IJNS4_1CILi1EEESB_SB_EEENS1_35KernelTmaWarpSpecializedCooperativeEEENS5_IJNSA_ILi384EEENSA_ILi192EEENSA_ILi64EEEEEEaNS5_IJlSB_lEEEaSJ_NS4_8TiledMMAINS4_8MMA_AtomIJNS4_4SM904GMMA27MMA_64x192x32_S32S8S8_SS_TNEEEENS4_6LayoutINS5_IJNSA_ILi2EEESB_SB_EEENS5_IJSB_NSA_ILi0EEEST_EEEEENS5_IJNS4_10UnderscoreESW_SW_EEEEENS4_13SM90_TMA_LOADENS4_14ComposedLayoutINS4_7SwizzleILi2ELi4ELi3EEENS4_18smem_ptr_flag_bitsILi8EEENSQ_INS5_IJNSA_ILi8EEESH_EEENS5_IJSH_SB_EEEEEEEvNS4_8identityESZ_S19_vS1A_EENS_8epilogue10collective6detail29Sm90TmaWarpSpecializedAdapterINS1D_15DefaultEpilogueIaSJ_SJ_NS1C_6thread17LinearCombinationIaLi1EiiLNS1H_9ScaleType4KindE0ELNS_15FloatRoundStyleE2EaEENS1_15EpilogueDefaultEEEEEvvEEEEvNT_6ParamsE)
        /*0020*/ 	.word	0x00000438
.L_19:


//--------------------- .nv.compat                --------------------------
	.section	.nv.compat,"",@"SHT_CUDA_COMPAT_INFO"
	.align	4
        /*0000*/ 	.byte	0x02, 0x09, 0x01, 0x00, 0x02, 0x02, 0x04, 0x00, 0x02, 0x05, 0x05, 0x00, 0x03, 0x07, 0x01, 0x01
        /*0010*/ 	.byte	0x02, 0x03, 0x01, 0x00, 0x02, 0x06, 0x01, 0x00, 0x04, 0x0b, 0x08, 0x00, 0x00, 0x00, 0x00, 0x00
        /*0020*/ 	.byte	0x00, 0x00, 0x00, 0x00


//--------------------- .nv.info._ZN7cutlass13device_kernelINS_4gemm6kernel13GemmUniversalIN4cute5tupleIJiiiiEEENS1_10collective13CollectiveMmaINS1_34MainloopSm90TmaGmmaWarpSpecializedILi6ENS5_IJNS4_1CILi1EEESB_SB_EEENS1_35KernelTmaWarpSpecializedCooperativeEEENS5_IJNSA_ILi384EEENSA_ILi192EEENSA_ILi64EEEEEEaNS5_IJlSB_lEEEaSJ_NS4_8TiledMMAINS4_8MMA_AtomIJNS4_4SM904GMMA27MMA_64x192x32_S32S8S8_SS_TNEEEENS4_6LayoutINS5_IJNSA_ILi2EEESB_SB_EEENS5_IJSB_NSA_ILi0EEEST_EEEEENS5_IJNS4_10UnderscoreESW_SW_EEEEENS4_13SM90_TMA_LOADENS4_14ComposedLayoutINS4_7SwizzleILi2ELi4ELi3EEENS4_18smem_ptr_flag_bitsILi8EEENSQ_INS5_IJNSA_ILi8EEESH_EEENS5_IJSH_SB_EEEEEEEvNS4_8identityESZ_S19_vS1A_EENS_8epilogue10collective6detail29Sm90TmaWarpSpecializedAdapterINS1D_15DefaultEpilogueIaSJ_SJ_NS1C_6thread17LinearCombinationIaLi1EiiLNS1H_9ScaleType4KindE0ELNS_15FloatRoundStyleE2EaEENS1_15EpilogueDefaultEEEEEvvEEEEvNT_6ParamsE --------------------------
	.section	.nv.info._ZN7cutlass13device_kernelINS_4gemm6kernel13GemmUniversalIN4cute5tupleIJiiiiEEENS1_10collective13CollectiveMmaINS1_34MainloopSm90TmaGmmaWarpSpecializedILi6ENS5_IJNS4_1CILi1EEESB_SB_EEENS1_35KernelTmaWarpSpecializedCooperativeEEENS5_IJNSA_ILi384EEENSA_ILi192EEENSA_ILi64EEEEEEaNS5_IJlSB_lEEEaSJ_NS4_8TiledMMAINS4_8MMA_AtomIJNS4_4SM904GMMA27MMA_64x192x32_S32S8S8_SS_TNEEEENS4_6LayoutINS5_IJNSA_ILi2EEESB_SB_EEENS5_IJSB_NSA_ILi0EEEST_EEEEENS5_IJNS4_10UnderscoreESW_SW_EEEEENS4_13SM90_TMA_LOADENS4_14ComposedLayoutINS4_7SwizzleILi2ELi4ELi3EEENS4_18smem_ptr_flag_bitsILi8EEENSQ_INS5_IJNSA_ILi8EEESH_EEENS5_IJSH_SB_EEEEEEEvNS4_8identityESZ_S19_vS1A_EENS_8epilogue10collective6detail29Sm90TmaWarpSpecializedAdapterINS1D_15DefaultEpilogueIaSJ_SJ_NS1C_6thread17LinearCombinationIaLi1EiiLNS1H_9ScaleType4KindE0ELNS_15FloatRoundStyleE2EaEENS1_15EpilogueDefaultEEEEEvvEEEEvNT_6ParamsE,"",@"SHT_CUDA_INFO"
	.sectionflags	@""
	.align	4


	//----- nvinfo : EIATTR_CUDA_API_VERSION
	.align		4
        /*0000*/ 	.byte	0x04, 0x37
        /*0002*/ 	.short	(.L_21 - .L_20)
.L_20:
        /*0004*/ 	.word	0x00000082


	//----- nvinfo : EIATTR_KPARAM_INFO
	.align		4
.L_21:
        /*0008*/ 	.byte	0x04, 0x17
        /*000a*/ 	.short	(.L_23 - .L_22)
.L_22:
        /*000c*/ 	.word	0x00000000
        /*0010*/ 	.short	0x0000
        /*0012*/ 	.short	0x0070
        /*0014*/ 	.byte	0x00, 0xf0, 0x01, 0x10


	//----- nvinfo : EIATTR_SPARSE_MMA_MASK
	.align		4
.L_23:
        /*0018*/ 	.byte	0x03, 0x50
        /*001a*/ 	.short	0x0000


	//----- nvinfo : EIATTR_MAXREG_COUNT
	.align		4
        /*001c*/ 	.byte	0x03, 0x1b
        /*001e*/ 	.short	0x00a8


	//----- nvinfo : EIATTR_NUM_BARRIERS
	.align		4
        /*0020*/ 	.byte	0x02, 0x4c
        /*0022*/ 	.byte	0x01
	.zero		1


	//----- nvinfo : EIATTR_EXTERNS
	.align		4
        /*0024*/ 	.byte	0x04, 0x0f
        /*0026*/ 	.short	(.L_25 - .L_24)


	//   ....[0]....
	.align		4
.L_24:
        /*0028*/ 	.word	index@(__assertfail)


	//----- nvinfo : EIATTR_ANNOTATIONS
	.align		4
.L_25:
        /*002c*/ 	.byte	0x04, 0x55
        /*002e*/ 	.short	(.L_27 - .L_26)


	//   ....[0]....
.L_26:
        /*0030*/ 	.word	0x00000001
        /*0034*/ 	.byte	0xe0, 0x06, 0x00, 0x00, 0x01, 0x00, 0x00, 0x00, 0xc0, 0x1d, 0x00, 0x00, 0x01, 0x00, 0x00, 0x00
        /* <DEDUP_REMOVED lines=338> */
        /*1564*/ 	.byte	0xb0, 0x77, 0x01, 0x00, 0x01, 0x00, 0x00, 0x00, 0x60, 0x79, 0x01, 0x00


	//----- nvinfo : EIATTR_MERCURY_ISA_VERSION
	.align		4
.L_27:
        /*1570*/ 	.byte	0x03, 0x5f
        /*1572*/ 	.short	0x0101


	//----- nvinfo : EIATTR_INT_WARP_WIDE_INSTR_OFFSETS
	.align		4
        /*1574*/ 	.byte	0x04, 0x31
        /*1576*/ 	.short	(.L_29 - .L_28)


	//   ....[0]....
.L_28:
        /*1578*/ 	.word	0x00000540


	//   ....[1]....
        /*157c*/ 	.word	0x00000550


	//   ....[2]....
        /*1580*/ 	.word	0x000005e0


	//----- nvinfo : EIATTR_COOP_GROUP_MASK_REGIDS
	.align		4
.L_29:
        /*1584*/ 	.byte	0x04, 0x29
        /*1586*/ 	.short	(.L_31 - .L_30)


	//   ....[0]....
.L_30:
        /*1588*/ 	.word	0xffffffff


	//   ....[1]....
        /*158c*/ 	.word	0xffffffff


	//   ....[2]....
        /*1590*/ 	.word	0xffffffff


	//   ....[3]....
        /*1594*/ 	.word	0xffffffff


	//   ....[4]....
        /*1598*/ 	.word	0xffffffff


	//----- nvinfo : EIATTR_COOP_GROUP_INSTR_OFFSETS
	.align		4
.L_31:
        /*159c*/ 	.byte	0x04, 0x28
        /*159e*/ 	.short	(.L_33 - .L_32)


	//   ....[0]....
.L_32:
        /*15a0*/ 	.word	0x00000070


	//   ....[1]....
        /*15a4*/ 	.word	0x00000080


	//   ....[2]....
        /*15a8*/ 	.word	0x000001a0


	//   ....[3]....
        /*15ac*/ 	.word	0x000003f0


	//   ....[4]....
        /*15b0*/ 	.word	0x000011d0


	//----- nvinfo : EIATTR_REG_RECONFIG
	.align		4
.L_33:
        /*15b4*/ 	.byte	0x01, 0x54
	.zero		2


	//----- nvinfo : EIATTR_SYSCALL_OFFSETS
	.align		4
        /*15b8*/ 	.byte	0x04, 0x46
        /*15ba*/ 	.short	(.L_35 - .L_34)


	//   ....[0]....
.L_34:
        /*15bc*/ 	.word	0x00001380


	//----- nvinfo : EIATTR_MBARRIER_INSTR_OFFSETS
	.align		4
.L_35:
        /*15c0*/ 	.byte	0x04, 0x39
        /*15c2*/ 	.short	(.L_37 - .L_36)


	//   ....[0]....
.L_36:
        /*15c4*/ 	.word	0x00000320
        /*15c8*/ 	.word	0x000000ff
        /*15cc*/ 	.word	0x00000000
        /*15d0*/ 	.short	0x0100
        /*15d2*/ 	.byte	0x08
	.zero		1


	//   ....[1]....
        /*15d4*/ 	.word	0x00000330
        /*15d8*/ 	.word	0x000000ff
        /*15dc*/ 	.word	0x00000030
        /*15e0*/ 	.short	0x0100
        /*15e2*/ 	.byte	0x08
	.zero		1


	//   ....[2]....
        /*15e4*/ 	.word	0x00000340
        /*15e8*/ 	.word	0x000000ff
        /*15ec*/ 	.word	0x00000008
        /*15f0*/ 	.short	0x0100
        /*15f2*/ 	.byte	0x08
	.zero		1


	//   ....[3]....
        /*15f4*/ 	.word	0x00000350
        /*15f8*/ 	.word	0x000000ff
        /*15fc*/ 	.word	0x00000038
        /*1600*/ 	.short	0x0100
        /*1602*/ 	.byte	0x08
	.zero		1


	//   ....[4]....
        /*1604*/ 	.word	0x00000360
        /*1608*/ 	.word	0x000000ff
        /*160c*/ 	.word	0x00000010
        /*1610*/ 	.short	0x0100
        /*1612*/ 	.byte	0x08
	.zero		1


	//   ....[5]....
        /*1614*/ 	.word	0x00000370
        /*1618*/ 	.word	0x000000ff
        /*161c*/ 	.word	0x00000040
        /*1620*/ 	.short	0x0100
        /*1622*/ 	.byte	0x08
	.zero		1


	//   ....[6]....
        /*1624*/ 	.word	0x00000380
        /*1628*/ 	.word	0x000000ff
        /*162c*/ 	.word	0x00000018
        /*1630*/ 	.short	0x0100
        /*1632*/ 	.byte	0x08
	.zero		1


	//   ....[7]....
        /*1634*/ 	.word	0x00000390
        /*1638*/ 	.word	0x000000ff
        /*163c*/ 	.word	0x00000048
        /*1640*/ 	.short	0x0100
        /*1642*/ 	.byte	0x08
	.zero		1


	//   ....[8]....
        /*1644*/ 	.word	0x000003a0
        /*1648*/ 	.word	0x000000ff
        /*164c*/ 	.word	0x00000020
        /*1650*/ 	.short	0x0100
        /*1652*/ 	.byte	0x08
	.zero		1


	//   ....[9]....
        /*1654*/ 	.word	0x000003b0
        /*1658*/ 	.word	0x000000ff
        /*165c*/ 	.word	0x00000050
        /*1660*/ 	.short	0x0100
        /*1662*/ 	.byte	0x08
	.zero		1


	//   ....[10]....
        /*1664*/ 	.word	0x000003c0
        /*1668*/ 	.word	0x000000ff
        /*166c*/ 	.word	0x00000028
        /*1670*/ 	.short	0x0100
        /*1672*/ 	.byte	0x08
	.zero		1


	//   ....[11]....
        /*1674*/ 	.word	0x000003d0
        /*1678*/ 	.word	0x000000ff
        /*167c*/ 	.word	0x00000058
        /*1680*/ 	.short	0x0100
        /*1682*/ 	.byte	0x08
	.zero		1


	//   ....[12]....
        /*1684*/ 	.word	0x00000650
        /*1688*/ 	.word	0x000000ff
        /*168c*/ 	.word	0x00000070
        /*1690*/ 	.short	0x0100
        /*1692*/ 	.byte	0x10
	.zero		1


	//   ....[13]....
        /*1694*/ 	.word	0x000006f0
        /*1698*/ 	.word	0x000000ff
        /*169c*/ 	.word	0x00000078
        /*16a0*/ 	.short	0x0100
        /*16a2*/ 	.byte	0x10
	.zero		1


	//   ....[14]....
        /*16a4*/ 	.word	0x00001460
        /*16a8*/ 	.word	0x00000003
        /*16ac*/ 	.word	0x00000000
        /*16b0*/ 	.short	0x010a
        /*16b2*/ 	.byte	0x3f
	.zero		1


	//   ....[15]....
        /*16b4*/ 	.word	0x000014a0
        /*16b8*/ 	.word	0x00000003
        /*16bc*/ 	.word	0x00000000
        /*16c0*/ 	.short	0x010a
        /*16c2*/ 	.byte	0x3f
	.zero		1


	//   ....[16]....
        /*16c4*/ 	.word	0x00002c90
        /*16c8*/ 	.word	0x00000004
        /*16cc*/ 	.word	0x00000000
        /*16d0*/ 	.short	0x010a
        /*16d2*/ 	.byte	0x3f
	.zero		1


	//   ....[17]....
        /*16d4*/ 	.word	0x00002cd0
        /*16d8*/ 	.word	0x00000004
        /*16dc*/ 	.word	0x00000000
        /*16e0*/ 	.short	0x010a
        /*16e2*/ 	.byte	0x3f
	.zero		1


	//   ....[18]....
        /*16e4*/ 	.word	0x00004a50
        /*16e8*/ 	.word	0x00000004
        /*16ec*/ 	.word	0x00000000
        /*16f0*/ 	.short	0x0101
        /*16f2*/ 	.byte	0x3f
	.zero		1


	//   ....[19]....
        /*16f4*/ 	.word	0x00004c40
        /*16f8*/ 	.word	0x00000000
        /*16fc*/ 	.word	0x00000000
        /*1700*/ 	.short	0x0101
        /*1702*/ 	.byte	0x3f
	.zero		1


	//   ....[20]....
        /*1704*/ 	.word	0x00017510
        /*1708*/ 	.word	0x0000000c
        /*170c*/ 	.word	0x00000030
        /*1710*/ 	.short	0x010a
        /*1712*/ 	.byte	0x3f
	.zero		1


	//   ....[21]....
        /*1714*/ 	.word	0x00017880
        /*1718*/ 	.word	0x00000002
        /*171c*/ 	.word	0x00000078
        /*1720*/ 	.short	0x0101
        /*1722*/ 	.byte	0x3f
	.zero		1


	//   ....[22]....
        /*1724*/ 	.word	0x00018070
        /*1728*/ 	.word	0x00000005
        /*172c*/ 	.word	0x00000000
        /*1730*/ 	.short	0x010a
        /*1732*/ 	.byte	0x3f
	.zero		1


	//   ....[23]....
        /*1734*/ 	.word	0x00018100
        /*1738*/ 	.word	0x00000007
        /*173c*/ 	.word	0x00000000
        /*1740*/ 	.short	0x010a
        /*1742*/ 	.byte	0x3f
	.zero		1


	//   ....[24]....
        /*1744*/ 	.word	0x00018190
        /*1748*/ 	.word	0x00000007
        /*174c*/ 	.word	0x00000000
        /*1750*/ 	.short	0x010a
        /*1752*/ 	.byte	0x3f
	.zero		1


	//   ....[25]....
        /*1754*/ 	.word	0x00018220
        /*1758*/ 	.word	0x00000007
        /*175c*/ 	.word	0x00000000
        /*1760*/ 	.short	0x010a
        /*1762*/ 	.byte	0x3f
	.zero		1


	//   ....[26]....
        /*1764*/ 	.word	0x000182b0
        /*1768*/ 	.word	0x00000007
        /*176c*/ 	.word	0x00000000
        /*1770*/ 	.short	0x010a
        /*1772*/ 	.byte	0x3f
	.zero		1


	//   ....[27]....
        /*1774*/ 	.word	0x00018340
        /*1778*/ 	.word	0x00000003
        /*177c*/ 	.word	0x00000000
        /*1780*/ 	.short	0x010a
        /*1782*/ 	.byte	0x3f
	.zero		1


	//   ....[28]....
        /*1784*/ 	.word	0x000183a0
        /*1788*/ 	.word	0x00000003
        /*178c*/ 	.word	0x00000000
        /*1790*/ 	.short	0x010a
        /*1792*/ 	.byte	0x3f
	.zero		1


	//   ....[29]....
        /*1794*/ 	.word	0x000183f0
        /*1798*/ 	.word	0x00000004
        /*179c*/ 	.word	0x00000000
        /*17a0*/ 	.short	0x010a
        /*17a2*/ 	.byte	0x3f
	.zero		1


	//   ....[30]....
        /*17a4*/ 	.word	0x000184c0
        /*17a8*/ 	.word	0x0000000c
        /*17ac*/ 	.word	0x00000030
        /*17b0*/ 	.short	0x010a
        /*17b2*/ 	.byte	0x3f
	.zero		1


	//   ....[31]....
        /*17b4*/ 	.word	0x00018590
        /*17b8*/ 	.word	0x00000005
        /*17bc*/ 	.word	0x00000000
        /*17c0*/ 	.short	0x010a
        /*17c2*/ 	.byte	0x3f
	.zero		1


	//   ....[32]....
        /*17c4*/ 	.word	0x000185e0
        /*17c8*/ 	.word	0x00000007
        /*17cc*/ 	.word	0x00000000
        /*17d0*/ 	.short	0x010a
        /*17d2*/ 	.byte	0x3f
	.zero		1


	//   ....[33]....
        /*17d4*/ 	.word	0x00018630
        /*17d8*/ 	.word	0x00000007
        /*17dc*/ 	.word	0x00000000
        /*17e0*/ 	.short	0x010a
        /*17e2*/ 	.byte	0x3f
	.zero		1


	//   ....[34]....
        /*17e4*/ 	.word	0x00018680
        /*17e8*/ 	.word	0x00000007
        /*17ec*/ 	.word	0x00000000
        /*17f0*/ 	.short	0x010a
        /*17f2*/ 	.byte	0x3f
	.zero		1


	//   ....[35]....
        /*17f4*/ 	.word	0x000186d0
        /*17f8*/ 	.word	0x00000007
        /*17fc*/ 	.word	0x00000000
        /*1800*/ 	.short	0x010a
        /*1802*/ 	.byte	0x3f
	.zero		1


	//----- nvinfo : EIATTR_NUM_MBARRIERS
	.align		4
.L_37:
        /*1804*/ 	.byte	0x03, 0x38
        /*1806*/ 	.short	0x000e


	//----- nvinfo : EIATTR_EXIT_INSTR_OFFSETS
	.align		4
        /*1808*/ 	.byte	0x04, 0x1c
        /*180a*/ 	.short	(.L_39 - .L_38)


	//   ....[0]....
.L_38:
        /*180c*/ 	.word	0x00000750


	//   ....[1]....
        /*1810*/ 	.word	0x000010c0


	//   ....[2]....
        /*1814*/ 	.word	0x00016aa0


	//   ....[3]....
        /*1818*/ 	.word	0x000171a0


	//   ....[4]....
        /*181c*/ 	.word	0x00018390


	//----- nvinfo : EIATTR_MAX_THREADS
	.align		4
.L_39:
        /*1820*/ 	.byte	0x04, 0x05
        /*1822*/ 	.short	(.L_41 - .L_40)
.L_40:
        /*1824*/ 	.word	0x00000180
        /*1828*/ 	.word	0x00000001
        /*182c*/ 	.word	0x00000001


	//----- nvinfo : EIATTR_CRS_STACK_SIZE
	.align		4
.L_41:
        /*1830*/ 	.byte	0x04, 0x1e
        /*1832*/ 	.short	(.L_43 - .L_42)
.L_42:
        /*1834*/ 	.word	0x00000000


	//----- nvinfo : EIATTR_CBANK_PARAM_SIZE
	.align		4
.L_43:
        /*1838*/ 	.byte	0x03, 0x19
        /*183a*/ 	.short	0x0470


	//----- nvinfo : EIATTR_PARAM_CBANK
	.align		4
        /*183c*/ 	.byte	0x04, 0x0a
        /*183e*/ 	.short	(.L_45 - .L_44)
	.align		4
.L_44:
        /*1840*/ 	.word	index@(.nv.constant0._ZN7cutlass13device_kernelINS_4gemm6kernel13GemmUniversalIN4cute5tupleIJiiiiEEENS1_10collective13CollectiveMmaINS1_34MainloopSm90TmaGmmaWarpSpecializedILi6ENS5_IJNS4_1CILi1EEESB_SB_EEENS1_35KernelTmaWarpSpecializedCooperativeEEENS5_IJNSA_ILi384EEENSA_ILi192EEENSA_ILi64EEEEEEaNS5_IJlSB_lEEEaSJ_NS4_8TiledMMAINS4_8MMA_AtomIJNS4_4SM904GMMA27MMA_64x192x32_S32S8S8_SS_TNEEEENS4_6LayoutINS5_IJNSA_ILi2EEESB_SB_EEENS5_IJSB_NSA_ILi0EEEST_EEEEENS5_IJNS4_10UnderscoreESW_SW_EEEEENS4_13SM90_TMA_LOADENS4_14ComposedLayoutINS4_7SwizzleILi2ELi4ELi3EEENS4_18smem_ptr_flag_bitsILi8EEENSQ_INS5_IJNSA_ILi8EEESH_EEENS5_IJSH_SB_EEEEEEEvNS4_8identityESZ_S19_vS1A_EENS_8epilogue10collective6detail29Sm90TmaWarpSpecializedAdapterINS1D_15DefaultEpilogueIaSJ_SJ_NS1C_6thread17LinearCombinationIaLi1EiiLNS1H_9ScaleType4KindE0ELNS_15FloatRoundStyleE2EaEENS1_15EpilogueDefaultEEEEEvvEEEEvNT_6ParamsE)
        /*1844*/ 	.short	0x0210
        /*1846*/ 	.short	0x0470


	//----- nvinfo : EIATTR_SW_WAR
	.align		4
.L_45:
        /*1848*/ 	.byte	0x04, 0x36
        /*184a*/ 	.short	(.L_47 - .L_46)
.L_46:
        /*184c*/ 	.word	0x00000008
.L_47:


//--------------------- .nv.callgraph             --------------------------
	.section	.nv.callgraph,"",@"SHT_CUDA_CALLGRAPH"
	.align	4
	.sectionentsize	8
	.align		4
        /*0000*/ 	.word	0x00000000
	.align		4
        /*0004*/ 	.word	0xffffffff
	.align		4
        /*0008*/ 	.word	index@(_ZN7cutlass13device_kernelINS_4gemm6kernel13GemmUniversalIN4cute5tupleIJiiiiEEENS1_10collective13CollectiveMmaINS1_34MainloopSm90TmaGmmaWarpSpecializedILi6ENS5_IJNS4_1CILi1EEESB_SB_EEENS1_35KernelTmaWarpSpecializedCooperativeEEENS5_IJNSA_ILi384EEENSA_ILi192EEENSA_ILi64EEEEEEaNS5_IJlSB_lEEEaSJ_NS4_8TiledMMAINS4_8MMA_AtomIJNS4_4SM904GMMA27MMA_64x192x32_S32S8S8_SS_TNEEEENS4_6LayoutINS5_IJNSA_ILi2EEESB_SB_EEENS5_IJSB_NSA_ILi0EEEST_EEEEENS5_IJNS4_10UnderscoreESW_SW_EEEEENS4_13SM90_TMA_LOADENS4_14ComposedLayoutINS4_7SwizzleILi2ELi4ELi3EEENS4_18smem_ptr_flag_bitsILi8EEENSQ_INS5_IJNSA_ILi8EEESH_EEENS5_IJSH_SB_EEEEEEEvNS4_8identityESZ_S19_vS1A_EENS_8epilogue10collective6detail29Sm90TmaWarpSpecializedAdapterINS1D_15DefaultEpilogueIaSJ_SJ_NS1C_6thread17LinearCombinationIaLi1EiiLNS1H_9ScaleType4KindE0ELNS_15FloatRoundStyleE2EaEENS1_15EpilogueDefaultEEEEEvvEEEEvNT_6ParamsE)
	.align		4
        /*000c*/ 	.word	index@(__assertfail)
	.align		4
        /*0010*/ 	.word	0x00000000
	.align		4
        /*0014*/ 	.word	0xfffffffe
	.align		4
        /*0018*/ 	.word	0x00000000
	.align		4
        /*001c*/ 	.word	0xfffffffd
	.align		4
        /*0020*/ 	.word	0x00000000
	.align		4
        /*0024*/ 	.word	0xfffffffc


//--------------------- .nv.constant4             --------------------------
	.section	.nv.constant4,"a",@progbits
	.align	8
	.align		8
.nv.constant4:
        /*0000*/ 	.dword	__assertfail
	.align		8
        /*0008*/ 	.dword	__unnamed_1
	.align		8
        /*0010*/ 	.dword	_ZN39_INTERNAL_a99cb871_4_k_cu_c8eec1f0_94714cuda3std3__45__cpo5beginE
	.align		8
        /*0018*/ 	.dword	_ZN39_INTERNAL_a99cb871_4_k_cu_c8eec1f0_94714cuda3std3__45__cpo3endE
	.align		8
        /*0020*/ 	.dword	_ZN39_INTERNAL_a99cb871_4_k_cu_c8eec1f0_94714cuda3std3__45__cpo6cbeginE
	.align		8
        /*0028*/ 	.dword	_ZN39_INTERNAL_a99cb871_4_k_cu_c8eec1f0_94714cuda3std3__45__cpo4cendE
	.align		8
        /*0030*/ 	.dword	_ZN39_INTERNAL_a99cb871_4_k_cu_c8eec1f0_94714cuda3std3__441_GLOBAL__N__a99cb871_4_k_cu_c8eec1f0_94716ignoreE
	.align		8
        /*0038*/ 	.dword	_ZN39_INTERNAL_a99cb871_4_k_cu_c8eec1f0_94714cuda3std3__419piecewise_constructE
	.align		8
        /*0040*/ 	.dword	_ZN39_INTERNAL_a99cb871_4_k_cu_c8eec1f0_94714cuda3std3__48in_placeE
	.align		8
        /*0048*/ 	.dword	_ZN39_INTERNAL_a99cb871_4_k_cu_c8eec1f0_94714cuda3std6ranges3__45__cpo4swapE
	.align		8
        /*0050*/ 	.dword	_ZN39_INTERNAL_a99cb871_4_k_cu_c8eec1f0_94714cuda3std6ranges3__45__cpo9iter_moveE
	.align		8
        /*0058*/ 	.dword	_ZN39_INTERNAL_a99cb871_4_k_cu_c8eec1f0_94714cute7productE
	.align		8
        /*0060*/ 	.dword	_ZN39_INTERNAL_a99cb871_4_k_cu_c8eec1f0_94714cute1_E
	.align		8
        /*0068*/ 	.dword	$str$22
	.align		8
        /*0070*/ 	.dword	$str$23


//--------------------- .text._ZN7cutlass13device_kernelINS_4gemm6kernel13GemmUniversalIN4cute5tupleIJiiiiEEENS1_10collective13CollectiveMmaINS1_34MainloopSm90TmaGmmaWarpSpecializedILi6ENS5_IJNS4_1CILi1EEESB_SB_EEENS1_35KernelTmaWarpSpecializedCooperativeEEENS5_IJNSA_ILi384EEENSA_ILi192EEENSA_ILi64EEEEEEaNS5_IJlSB_lEEEaSJ_NS4_8TiledMMAINS4_8MMA_AtomIJNS4_4SM904GMMA27MMA_64x192x32_S32S8S8_SS_TNEEEENS4_6LayoutINS5_IJNSA_ILi2EEESB_SB_EEENS5_IJSB_NSA_ILi0EEEST_EEEEENS5_IJNS4_10UnderscoreESW_SW_EEEEENS4_13SM90_TMA_LOADENS4_14ComposedLayoutINS4_7SwizzleILi2ELi4ELi3EEENS4_18smem_ptr_flag_bitsILi8EEENSQ_INS5_IJNSA_ILi8EEESH_EEENS5_IJSH_SB_EEEEEEEvNS4_8identityESZ_S19_vS1A_EENS_8epilogue10collective6detail29Sm90TmaWarpSpecializedAdapterINS1D_15DefaultEpilogueIaSJ_SJ_NS1C_6thread17LinearCombinationIaLi1EiiLNS1H_9ScaleType4KindE0ELNS_15FloatRoundStyleE2EaEENS1_15EpilogueDefaultEEEEEvvEEEEvNT_6ParamsE --------------------------
	.section	.text._ZN7cutlass13device_kernelINS_4gemm6kernel13GemmUniversalIN4cute5tupleIJiiiiEEENS1_10collective13CollectiveMmaINS1_34MainloopSm90TmaGmmaWarpSpecializedILi6ENS5_IJNS4_1CILi1EEESB_SB_EEENS1_35KernelTmaWarpSpecializedCooperativeEEENS5_IJNSA_ILi384EEENSA_ILi192EEENSA_ILi64EEEEEEaNS5_IJlSB_lEEEaSJ_NS4_8TiledMMAINS4_8MMA_AtomIJNS4_4SM904GMMA27MMA_64x192x32_S32S8S8_SS_TNEEEENS4_6LayoutINS5_IJNSA_ILi2EEESB_SB_EEENS5_IJSB_NSA_ILi0EEEST_EEEEENS5_IJNS4_10UnderscoreESW_SW_EEEEENS4_13SM90_TMA_LOADENS4_14ComposedLayoutINS4_7SwizzleILi2ELi4ELi3EEENS4_18smem_ptr_flag_bitsILi8EEENSQ_INS5_IJNSA_ILi8EEESH_EEENS5_IJSH_SB_EEEEEEEvNS4_8identityESZ_S19_vS1A_EENS_8epilogue10collective6detail29Sm90TmaWarpSpecializedAdapterINS1D_15DefaultEpilogueIaSJ_SJ_NS1C_6thread17LinearCombinationIaLi1EiiLNS1H_9ScaleType4KindE0ELNS_15FloatRoundStyleE2EaEENS1_15EpilogueDefaultEEEEEvvEEEEvNT_6ParamsE,"ax",@progbits
	.align	128
.text._ZN7cutlass13device_kernelINS_4gemm6kernel13GemmUniversalIN4cute5tupleIJiiiiEEENS1_10collective13CollectiveMmaINS1_34MainloopSm90TmaGmmaWarpSpecializedILi6ENS5_IJNS4_1CILi1EEESB_SB_EEENS1_35KernelTmaWarpSpecializedCooperativeEEENS5_IJNSA_ILi384EEENSA_ILi192EEENSA_ILi64EEEEEEaNS5_IJlSB_lEEEaSJ_NS4_8TiledMMAINS4_8MMA_AtomIJNS4_4SM904GMMA27MMA_64x192x32_S32S8S8_SS_TNEEEENS4_6LayoutINS5_IJNSA_ILi2EEESB_SB_EEENS5_IJSB_NSA_ILi0EEEST_EEEEENS5_IJNS4_10UnderscoreESW_SW_EEEEENS4_13SM90_TMA_LOADENS4_14ComposedLayoutINS4_7SwizzleILi2ELi4ELi3EEENS4_18smem_ptr_flag_bitsILi8EEENSQ_INS5_IJNSA_ILi8EEESH_EEENS5_IJSH_SB_EEEEEEEvNS4_8identityESZ_S19_vS1A_EENS_8epilogue10collective6detail29Sm90TmaWarpSpecializedAdapterINS1D_15DefaultEpilogueIaSJ_SJ_NS1C_6thread17LinearCombinationIaLi1EiiLNS1H_9ScaleType4KindE0ELNS_15FloatRoundStyleE2EaEENS1_15EpilogueDefaultEEEEEvvEEEEvNT_6ParamsE:
        .type           _ZN7cutlass13device_kernelINS_4gemm6kernel13GemmUniversalIN4cute5tupleIJiiiiEEENS1_10collective13CollectiveMmaINS1_34MainloopSm90TmaGmmaWarpSpecializedILi6ENS5_IJNS4_1CILi1EEESB_SB_EEENS1_35KernelTmaWarpSpecializedCooperativeEEENS5_IJNSA_ILi384EEENSA_ILi192EEENSA_ILi64EEEEEEaNS5_IJlSB_lEEEaSJ_NS4_8TiledMMAINS4_8MMA_AtomIJNS4_4SM904GMMA27MMA_64x192x32_S32S8S8_SS_TNEEEENS4_6LayoutINS5_IJNSA_ILi2EEESB_SB_EEENS5_IJSB_NSA_ILi0EEEST_EEEEENS5_IJNS4_10UnderscoreESW_SW_EEEEENS4_13SM90_TMA_LOADENS4_14ComposedLayoutINS4_7SwizzleILi2ELi4ELi3EEENS4_18smem_ptr_flag_bitsILi8EEENSQ_INS5_IJNSA_ILi8EEESH_EEENS5_IJSH_SB_EEEEEEEvNS4_8identityESZ_S19_vS1A_EENS_8epilogue10collective6detail29Sm90TmaWarpSpecializedAdapterINS1D_15DefaultEpilogueIaSJ_SJ_NS1C_6thread17LinearCombinationIaLi1EiiLNS1H_9ScaleType4KindE0ELNS_15FloatRoundStyleE2EaEENS1_15EpilogueDefaultEEEEEvvEEEEvNT_6ParamsE,@function
        .size           _ZN7cutlass13device_kernelINS_4gemm6kernel13GemmUniversalIN4cute5tupleIJiiiiEEENS1_10collective13CollectiveMmaINS1_34MainloopSm90TmaGmmaWarpSpecializedILi6ENS5_IJNS4_1CILi1EEESB_SB_EEENS1_35KernelTmaWarpSpecializedCooperativeEEENS5_IJNSA_ILi384EEENSA_ILi192EEENSA_ILi64EEEEEEaNS5_IJlSB_lEEEaSJ_NS4_8TiledMMAINS4_8MMA_AtomIJNS4_4SM904GMMA27MMA_64x192x32_S32S8S8_SS_TNEEEENS4_6LayoutINS5_IJNSA_ILi2EEESB_SB_EEENS5_IJSB_NSA_ILi0EEEST_EEEEENS5_IJNS4_10UnderscoreESW_SW_EEEEENS4_13SM90_TMA_LOADENS4_14ComposedLayoutINS4_7SwizzleILi2ELi4ELi3EEENS4_18smem_ptr_flag_bitsILi8EEENSQ_INS5_IJNSA_ILi8EEESH_EEENS5_IJSH_SB_EEEEEEEvNS4_8identityESZ_S19_vS1A_EENS_8epilogue10collective6detail29Sm90TmaWarpSpecializedAdapterINS1D_15DefaultEpilogueIaSJ_SJ_NS1C_6thread17LinearCombinationIaLi1EiiLNS1H_9ScaleType4KindE0ELNS_15FloatRoundStyleE2EaEENS1_15EpilogueDefaultEEEEEvvEEEEvNT_6ParamsE,(.L_x_650 - _ZN7cutlass13device_kernelINS_4gemm6kernel13GemmUniversalIN4cute5tupleIJiiiiEEENS1_10collective13CollectiveMmaINS1_34MainloopSm90TmaGmmaWarpSpecializedILi6ENS5_IJNS4_1CILi1EEESB_SB_EEENS1_35KernelTmaWarpSpecializedCooperativeEEENS5_IJNSA_ILi384EEENSA_ILi192EEENSA_ILi64EEEEEEaNS5_IJlSB_lEEEaSJ_NS4_8TiledMMAINS4_8MMA_AtomIJNS4_4SM904GMMA27MMA_64x192x32_S32S8S8_SS_TNEEEENS4_6LayoutINS5_IJNSA_ILi2EEESB_SB_EEENS5_IJSB_NSA_ILi0EEEST_EEEEENS5_IJNS4_10UnderscoreESW_SW_EEEEENS4_13SM90_TMA_LOADENS4_14ComposedLayoutINS4_7SwizzleILi2ELi4ELi3EEENS4_18smem_ptr_flag_bitsILi8EEENSQ_INS5_IJNSA_ILi8EEESH_EEENS5_IJSH_SB_EEEEEEEvNS4_8identityESZ_S19_vS1A_EENS_8epilogue10collective6detail29Sm90TmaWarpSpecializedAdapterINS1D_15DefaultEpilogueIaSJ_SJ_NS1C_6thread17LinearCombinationIaLi1EiiLNS1H_9ScaleType4KindE0ELNS_15FloatRoundStyleE2EaEENS1_15EpilogueDefaultEEEEEvvEEEEvNT_6ParamsE)
        .other          _ZN7cutlass13device_kernelINS_4gemm6kernel13GemmUniversalIN4cute5tupleIJiiiiEEENS1_10collective13CollectiveMmaINS1_34MainloopSm90TmaGmmaWarpSpecializedILi6ENS5_IJNS4_1CILi1EEESB_SB_EEENS1_35KernelTmaWarpSpecializedCooperativeEEENS5_IJNSA_ILi384EEENSA_ILi192EEENSA_ILi64EEEEEEaNS5_IJlSB_lEEEaSJ_NS4_8TiledMMAINS4_8MMA_AtomIJNS4_4SM904GMMA27MMA_64x192x32_S32S8S8_SS_TNEEEENS4_6LayoutINS5_IJNSA_ILi2EEESB_SB_EEENS5_IJSB_NSA_ILi0EEEST_EEEEENS5_IJNS4_10UnderscoreESW_SW_EEEEENS4_13SM90_TMA_LOADENS4_14ComposedLayoutINS4_7SwizzleILi2ELi4ELi3EEENS4_18smem_ptr_flag_bitsILi8EEENSQ_INS5_IJNSA_ILi8EEESH_EEENS5_IJSH_SB_EEEEEEEvNS4_8identityESZ_S19_vS1A_EENS_8epilogue10collective6detail29Sm90TmaWarpSpecializedAdapterINS1D_15DefaultEpilogueIaSJ_SJ_NS1C_6thread17LinearCombinationIaLi1EiiLNS1H_9ScaleType4KindE0ELNS_15FloatRoundStyleE2EaEENS1_15EpilogueDefaultEEEEEvvEEEEvNT_6ParamsE,@"STO_CUDA_ENTRY STV_DEFAULT"
_ZN7cutlass13device_kernelINS_4gemm6kernel13GemmUniversalIN4cute5tupleIJiiiiEEENS1_10collective13CollectiveMmaINS1_34MainloopSm90TmaGmmaWarpSpecializedILi6ENS5_IJNS4_1CILi1EEESB_SB_EEENS1_35KernelTmaWarpSpecializedCooperativeEEENS5_IJNSA_ILi384EEENSA_ILi192EEENSA_ILi64EEEEEEaNS5_IJlSB_lEEEaSJ_NS4_8TiledMMAINS4_8MMA_AtomIJNS4_4SM904GMMA27MMA_64x192x32_S32S8S8_SS_TNEEEENS4_6LayoutINS5_IJNSA_ILi2EEESB_SB_EEENS5_IJSB_NSA_ILi0EEEST_EEEEENS5_IJNS4_10UnderscoreESW_SW_EEEEENS4_13SM90_TMA_LOADENS4_14ComposedLayoutINS4_7SwizzleILi2ELi4ELi3EEENS4_18smem_ptr_flag_bitsILi8EEENSQ_INS5_IJNSA_ILi8EEESH_EEENS5_IJSH_SB_EEEEEEEvNS4_8identityESZ_S19_vS1A_EENS_8epilogue10collective6detail29Sm90TmaWarpSpecializedAdapterINS1D_15DefaultEpilogueIaSJ_SJ_NS1C_6thread17LinearCombinationIaLi1EiiLNS1H_9ScaleType4KindE0ELNS_15FloatRoundStyleE2EaEENS1_15EpilogueDefaultEEEEEvvEEEEvNT_6ParamsE:
[----:B------:R-:W0:Y:S02]  /*0000*/  LDC R1, c[0x0][0x28] ;  /* 0x00000a00ff017b82 */ /* 0x000e240000000800 */
[----:B0-----:R-:W-:Y:S01]  /*0010*/  VIADD R1, R1, 0xfffffbc8 ;  /* 0xfffffbc801017836 */ /* 0x001fe20000000000 */
[----:B------:R-:W0:Y:S01]  /*0020*/  S2R R2, SR_TID.X ;  /* 0x0000000000027919 */ /* 0x000e220000002100 */
[----:B------:R-:W-:Y:S01]  /*0030*/  ELECT P0, URZ, PT ;  /* 0x00000000003f782f */ /* 0x000fe20003800000 */
[----:B------:R-:W-:Y:S01]  /*0040*/  BSSY B0, `(.L_x_0) ;  /* 0x0000015000007945 */ /* 0x000fe20003800000 */
[--C-:B0-----:R-:W-:Y:S02]  /*0050*/  SHF.R.U32.HI R0, RZ, 0x5, R2.reuse ;  /* 0x00000005ff007819 */ /* 0x101fe40000011602 */
[----:B------:R-:W-:-:S03]  /*0060*/  SHF.R.U32.HI R2, RZ, 0x7, R2 ;  /* 0x00000007ff027819 */ /* 0x000fc60000011602 */
[----:B------:R-:W0:Y:S04]  /*0070*/  SHFL.IDX PT, R3, R0, RZ, 0x1f ;  /* 0x00001fff00037589 */ /* 0x000e2800000e0000 */
[----:B------:R-:W1:Y:S01]  /*0080*/  SHFL.IDX PT, R2, R2, RZ, 0x1f ;  /* 0x00001fff02027589 */ /* 0x000e6200000e0000 */
[----:B0-----:R-:W-:Y:S02]  /*0090*/  R2UR UR10, R3 ;  /* 0x00000000030a72ca */ /* 0x001fe400000e0000 */
[----:B-1----:R-:W-:-:S11]  /*00a0*/  R2UR UR5, R2 ;  /* 0x00000000020572ca */ /* 0x002fd600000e0000 */
[----:B------:R-:W-:Y:S02]  /*00b0*/  USHF.R.S32.HI UR4, URZ, 0x1f, UR10 ;  /* 0x0000001f3f047899 */ /* 0x000fe4000801140a */
[----:B------:R-:W-:Y:S02]  /*00c0*/  ISETP.NE.OR P0, PT, RZ, UR10, !P0 ;  /* 0x0000000aff007c0c */ /* 0x000fe4000c705670 */
[----:B------:R-:W-:-:S04]  /*00d0*/  ULEA.HI UR4, UR4, UR10, URZ, 0x2 ;  /* 0x0000000a04047291 */ /* 0x000fc8000f8f103f */
[----:B------:R-:W-:-:S04]  /*00e0*/  ULOP3.LUT UR4, UR4, 0xfffffffc, URZ, 0xc0, !UPT ;  /* 0xfffffffc04047892 */ /* 0x000fc8000f8ec03f */
[----:B------:R-:W-:-:S03]  /*00f0*/  UIADD3 UR10, UR10, -UR4, URZ ;  /* 0x800000040a0a7290 */ /* 0x000fc6000fffe03f */
[----:B------:R-:W-:Y:S09]  /*0100*/  @P0 BRA `(.L_x_1) ;  /* 0x0000000000200947 */ /* 0x000ff20003800000 */
[----:B------:R-:W-:Y:S02]  /*0110*/  ULDC.64 UR6, c[0x0][0x198] ;  /* 0x0000660000067ab9 */ /* 0x000fe40000000a00 */
[----:B------:R-:W-:Y:S02]  /*0120*/  UIADD3 UR8, UP0, UR6, 0xf0, URZ ;  /* 0x000000f006087890 */ /* 0x000fe4000ff1e03f */
[----:B------:R-:W-:Y:S02]  /*0130*/  UIADD3 UR6, UP1, UR6, 0x1f0, URZ ;  /* 0x000001f006067890 */ /* 0x000fe4000ff3e03f */
[----:B------:R-:W-:Y:S02]  /*0140*/  UIADD3.X UR9, URZ, UR7, URZ, UP0, !UPT ;  /* 0x000000073f097290 */ /* 0x000fe400087fe43f */
[----:B------:R-:W-:-:S07]  /*0150*/  UIADD3.X UR7, URZ, UR7, URZ, UP1, !UPT ;  /* 0x000000073f077290 */ /* 0x000fce0008ffe43f */
[----:B------:R0:W-:Y:S02]  /*0160*/  UTMACCTL.PF [UR8] ;  /* 0x00000000080079b9 */ /* 0x0001e40008040000 */
[----:B------:R0:W-:Y:S02]  /*0170*/  UTMACCTL.PF [UR6] ;  /* 0x00000000060079b9 */ /* 0x0001e40008040000 */
[----:B0-----:R-:W-:Y:S01]  /*0180*/  NOP ;  /* 0x0000000000007918 */ /* 0x001fe20000000000 */
.L_x_1:
[----:B------:R-:W-:Y:S05]  /*0190*/  BSYNC B0 ;  /* 0x0000000000007941 */ /* 0x000fea0003800000 */
.L_x_0:
[----:B------:R-:W0:Y:S01]  /*01a0*/  SHFL.IDX PT, R2, R0, RZ, 0x1f ;  /* 0x00001fff00027589 */ /* 0x000e2200000e0000 */
[----:B------:R-:W-:Y:S01]  /*01b0*/  UISETP.NE.AND UP0, UPT, UR10, 0x3, UPT ;  /* 0x000000030a00788c */ /* 0x000fe2000bf05270 */
[----:B------:R-:W-:Y:S01]  /*01c0*/  ISETP.NE.AND P1, PT, RZ, UR5, PT ;  /* 0x00000005ff007c0c */ /* 0x000fe2000bf25270 */
[----:B------:R-:W-:Y:S02]  /*01d0*/  UIADD3 UR18, UR5, -0x1, URZ ;  /* 0xffffffff05127890 */ /* 0x000fe4000fffe03f */
[----:B------:R-:W-:Y:S02]  /*01e0*/  UISETP.EQ.OR UP0, UPT, UR10, URZ, !UP0 ;  /* 0x0000003f0a00728c */ /* 0x000fe4000c702670 */
[----:B------:R-:W-:Y:S02]  /*01f0*/  UISETP.GE.U32.AND UP1, UPT, UR18, 0x2, UPT ;  /* 0x000000021200788c */ /* 0x000fe4000bf26070 */
[----:B------:R-:W-:-:S04]  /*0200*/  UISETP.EQ.AND UP0, UPT, UR5, URZ, UP0 ;  /* 0x0000003f0500728c */ /* 0x000fc80008702270 */
[----:B------:R-:W-:-:S04]  /*0210*/  USEL UR40, URZ, 0x1, !UP0 ;  /* 0x000000013f287887 */ /* 0x000fc8000c000000 */
[----:B------:R-:W-:Y:S01]  /*0220*/  USEL UR40, UR40, 0x2, UP1 ;  /* 0x0000000228287887 */ /* 0x000fe20008800000 */
[----:B0-----:R-:W-:-:S13]  /*0230*/  ISETP.NE.AND P0, PT, R2, RZ, PT ;  /* 0x000000ff0200720c */ /* 0x001fda0003f05270 */
[----:B------:R-:W-:Y:S05]  /*0240*/  @P0 BRA `(.L_x_2) ;  /* 0x0000000000680947 */ /* 0x000fea0003800000 */
[----:B------:R-:W0:Y:S01]  /*0250*/  S2UR UR8, SR_CgaCtaId ;  /* 0x00000000000879c3 */ /* 0x000e220000008800 */
[----:B------:R-:W-:Y:S01]  /*0260*/  UMOV UR4, 0x400 ;  /* 0x0000040000047882 */ /* 0x000fe20000000000 */
[----:B------:R-:W-:Y:S01]  /*0270*/  UMOV UR5, 0x1 ;  /* 0x0000000100057882 */ /* 0x000fe20000000000 */
[----:B------:R-:W-:Y:S01]  /*0280*/  UMOV UR6, 0x100 ;  /* 0x0000010000067882 */ /* 0x000fe20000000000 */
[----:B------:R-:W-:Y:S01]  /*0290*/  ELECT P0, URZ, PT ;  /* 0x00000000003f782f */ /* 0x000fe20003800000 */
[----:B------:R-:W-:-:S04]  /*02a0*/  UIADD3 UR6, -UR6, 0x100000, URZ ;  /* 0x0010000006067890 */ /* 0x000fc8000fffe13f */
[----:B------:R-:W-:Y:S02]  /*02b0*/  USHF.L.U32 UR7, UR6, 0xb, URZ ;  /* 0x0000000b06077899 */ /* 0x000fe4000800063f */
[----:B------:R-:W-:Y:S02]  /*02c0*/  USHF.L.U32 UR6, UR6, 0x1, URZ ;  /* 0x0000000106067899 */ /* 0x000fe4000800063f */
[----:B0-----:R-:W-:Y:S02]  /*02d0*/  ULEA UR8, UR8, UR4, 0x18 ;  /* 0x0000000408087291 */ /* 0x001fe4000f8ec03f */
[----:B------:R-:W-:-:S04]  /*02e0*/  UIADD3 UR4, -UR5, 0x100000, URZ ;  /* 0x0010000005047890 */ /* 0x000fc8000fffe13f */
[----:B------:R-:W-:Y:S02]  /*02f0*/  USHF.L.U32 UR5, UR4, 0xb, URZ ;  /* 0x0000000b04057899 */ /* 0x000fe4000800063f */
[----:B------:R-:W-:Y:S01]  /*0300*/  USHF.L.U32 UR4, UR4, 0x1, URZ ;  /* 0x0000000104047899 */ /* 0x000fe2000800063f */
[----:B------:R-:W0:Y:S11]  /*0310*/  FENCE.VIEW.ASYNC.S ;  /* 0x00000000000073c6 */ /* 0x000e360000000000 */
[----:B0-----:R0:W1:Y:S01]  /*0320*/  SYNCS.EXCH.64 URZ, [UR8], UR4 ;  /* 0x00000004083f75b2 */ /* 0x0010620008000100 */
[----:B------:R0:W2:Y:S01]  /*0330*/  SYNCS.EXCH.64 URZ, [UR8+0x30], UR6 ;  /* 0x00003006083f75b2 */ /* 0x0000a20008000100 */
[----:B------:R0:W3:Y:S01]  /*0340*/  SYNCS.EXCH.64 URZ, [UR8+0x8], UR4 ;  /* 0x00000804083f75b2 */ /* 0x0000e20008000100 */
[----:B------:R0:W4:Y:S01]  /*0350*/  SYNCS.EXCH.64 URZ, [UR8+0x38], UR6 ;  /* 0x00003806083f75b2 */ /* 0x0001220008000100 */
[----:B------:R0:W0:Y:S01]  /*0360*/  SYNCS.EXCH.64 URZ, [UR8+0x10], UR4 ;  /* 0x00001004083f75b2 */ /* 0x0000220008000100 */
[----:B------:R0:W0:Y:S01]  /*0370*/  SYNCS.EXCH.64 URZ, [UR8+0x40], UR6 ;  /* 0x00004006083f75b2 */ /* 0x0000220008000100 */
[----:B------:R0:W0:Y:S01]  /*0380*/  SYNCS.EXCH.64 URZ, [UR8+0x18], UR4 ;  /* 0x00001804083f75b2 */ /* 0x0000220008000100 */
[----:B------:R0:W0:Y:S01]  /*0390*/  SYNCS.EXCH.64 URZ, [UR8+0x48], UR6 ;  /* 0x00004806083f75b2 */ /* 0x0000220008000100 */
[----:B------:R0:W0:Y:S01]  /*03a0*/  SYNCS.EXCH.64 URZ, [UR8+0x20], UR4 ;  /* 0x00002004083f75b2 */ /* 0x0000220008000100 */
[----:B------:R0:W0:Y:S01]  /*03b0*/  SYNCS.EXCH.64 URZ, [UR8+0x50], UR6 ;  /* 0x00005006083f75b2 */ /* 0x0000220008000100 */
[----:B------:R0:W0:Y:S01]  /*03c0*/  SYNCS.EXCH.64 URZ, [UR8+0x28], UR4 ;  /* 0x00002804083f75b2 */ /* 0x0000220008000100 */
[----:B------:R0:W0:Y:S01]  /*03d0*/  SYNCS.EXCH.64 URZ, [UR8+0x58], UR6 ;  /* 0x00005806083f75b2 */ /* 0x0000220008000100 */
[----:B------:R-:W-:Y:S01]  /*03e0*/  NOP ;  /* 0x0000000000007918 */ /* 0x000fe20000000000 */
.L_x_2:
[----:B------:R-:W5:Y:S01]  /*03f0*/  SHFL.IDX PT, R0, R0, RZ, 0x1f ;  /* 0x00001fff00007589 */ /* 0x000f6200000e0000 */
[----:B------:R-:W-:Y:S01]  /*0400*/  ELECT P0, URZ, PT ;  /* 0x00000000003f782f */ /* 0x000fe20003800000 */
[----:B------:R-:W1:Y:S01]  /*0410*/  S2UR UR17, SR_CTAID.Y ;  /* 0x00000000001179c3 */ /* 0x000e620000002600 */
[----:B0-----:R-:W-:Y:S01]  /*0420*/  ULDC UR5, c[0x0][0x65c] ;  /* 0x0001970000057ab9 */ /* 0x001fe20000000800 */
[----:B------:R-:W-:Y:S01]  /*0430*/  UMOV UR12, 0x20 ;  /* 0x00000020000c7882 */ /* 0x000fe20000000000 */
[----:B------:R-:W-:Y:S01]  /*0440*/  UISETP.NE.AND UP2, UPT, UR5, 0x1, UPT ;  /* 0x000000010500788c */ /* 0x000fe2000bf45270 */
[----:B------:R-:W-:Y:S01]  /*0450*/  NOP ;  /* 0x0000000000007918 */ /* 0x000fe20000000000 */
[----:B------:R-:W-:Y:S02]  /*0460*/  NOP ;  /* 0x0000000000007918 */ /* 0x000fe40000000000 */
[----:B------:R-:W-:Y:S01]  /*0470*/  UP2UR UR47, UPR, URZ, 0x4 ;  /* 0x000000043f2f7883 */ /* 0x000fe20008000000 */
[----:B------:R-:W0:Y:S01]  /*0480*/  S2UR UR4, SR_CTAID.X ;  /* 0x00000000000479c3 */ /* 0x000e220000002500 */
[----:B------:R-:W-:-:S02]  /*0490*/  PLOP3.LUT P3, PT, PT, PT, UP2, 0x80, 0x0 ;  /* 0x000000000000781c */ /* 0x000fc40003f6f028 */
[----:B------:R-:W-:Y:S02]  /*04a0*/  PLOP3.LUT P2, PT, PT, PT, UP2, 0x80, 0x0 ;  /* 0x000000000000781c */ /* 0x000fe40003f4f028 */
[----:B------:R-:W-:Y:S01]  /*04b0*/  PLOP3.LUT P4, PT, PT, PT, UP2, 0x80, 0x0 ;  /* 0x000000000000781c */ /* 0x000fe20003f8f028 */
[----:B------:R-:W-:Y:S01]  /*04c0*/  @UP2 ULDC UR14, c[0x0][0x10] ;  /* 0x00000400000e2ab9 */ /* 0x000fe20000000800 */
[----:B------:R-:W-:Y:S01]  /*04d0*/  @UP2 UMOV UR9, URZ ;  /* 0x0000003f00092c82 */ /* 0x000fe20008000000 */
[----:B------:R-:W-:Y:S01]  /*04e0*/  @!UP2 ULDC UR11, c[0x0][0xc] ;  /* 0x00000300000baab9 */ /* 0x000fe20000000800 */
[----:B-----5:R-:W-:Y:S01]  /*04f0*/  ISETP.NE.OR P0, PT, R0, RZ, !P0 ;  /* 0x000000ff0000720c */ /* 0x020fe20004705670 */
[----:B-1----:R-:W-:Y:S02]  /*0500*/  @UP2 UMOV UR7, UR17 ;  /* 0x0000001100072c82 */ /* 0x002fe40008000000 */
[----:B------:R-:W-:Y:S01]  /*0510*/  @UP2 UMOV UR8, UR7 ;  /* 0x0000000700082c82 */ /* 0x000fe20008000000 */
[----:B------:R-:W-:Y:S01]  /*0520*/  @!UP2 UMOV UR7, UR17 ;  /* 0x000000110007ac82 */ /* 0x000fe20008000000 */
[----:B0-----:R-:W-:-:S08]  /*0530*/  @UP2 UIMAD.WIDE.U32 UR14, UR4, UR14, UR8 ;  /* 0x0000000e040e22a5 */ /* 0x001fd0000f8e0008 */
[----:B------:R-:W-:Y:S01]  /*0540*/  VOTEU.ALL UP0, P0 ;  /* 0x00000000003f7886 */ /* 0x000fe20000000000 */
[----:B------:R-:W-:Y:S01]  /*0550*/  VOTEU.ALL UP1, P0 ;  /* 0x00000000003f7886 */ /* 0x000fe20000020000 */
[----:B------:R-:W-:-:S03]  /*0560*/  IMAD.U32 R2, RZ, RZ, UR14 ;  /* 0x0000000eff027e24 */ /* 0x000fc6000f8e00ff */
[----:B------:R-:W0:Y:S01]  /*0570*/  @!UP0 S2UR UR6, SR_CgaCtaId ;  /* 0x00000000000689c3 */ /* 0x000e220000008800 */
[----:B------:R-:W-:Y:S01]  /*0580*/  @!UP0 UMOV UR5, 0x400 ;  /* 0x0000040000058882 */ /* 0x000fe20000000000 */
[----:B------:R-:W-:-:S04]  /*0590*/  @!UP0 UIADD3 UR12, -UR12, 0x100000, URZ ;  /* 0x001000000c0c8890 */ /* 0x000fc8000fffe13f */
[----:B------:R-:W-:Y:S02]  /*05a0*/  @!UP0 USHF.L.U32 UR13, UR12, 0xb, URZ ;  /* 0x0000000b0c0d8899 */ /* 0x000fe4000800063f */
[----:B------:R-:W-:Y:S01]  /*05b0*/  @!UP0 USHF.L.U32 UR12, UR12, 0x1, URZ ;  /* 0x000000010c0c8899 */ /* 0x000fe2000800063f */
[----:B------:R-:W-:Y:S01]  /*05c0*/  IMAD.U32 R3, RZ, RZ, UR15 ;  /* 0x0000000fff037e24 */ /* 0x000fe2000f8e00ff */
[----:B0-----:R-:W-:Y:S01]  /*05d0*/  @!UP0 ULEA UR16, UR6, UR5, 0x18 ;  /* 0x0000000506108291 */ /* 0x001fe2000f8ec03f */
[----:B------:R-:W-:Y:S01]  /*05e0*/  VOTEU.ALL UP0, P0 ;  /* 0x00000000003f7886 */ /* 0x000fe20000000000 */
[----:B------:R-:W-:Y:S01]  /*05f0*/  PLOP3.LUT P0, PT, PT, PT, UP2, 0x80, 0x0 ;  /* 0x000000000000781c */ /* 0x000fe20003f0f028 */
[----:B------:R-:W-:Y:S01]  /*0600*/  UMOV UR5, URZ ;  /* 0x0000003f00057c82 */ /* 0x000fe20008000000 */
[----:B------:R-:W-:Y:S01]  /*0610*/  @UP2 UMOV UR6, URZ ;  /* 0x0000003f00062c82 */ /* 0x000fe20008000000 */
[----:B------:R-:W-:Y:S02]  /*0620*/  @!UP2 UIMAD.WIDE.U32 UR8, UR11, UR7, UR4 ;  /* 0x000000070b08a2a5 */ /* 0x000fe4000f8e0004 */
[----:B------:R-:W-:Y:S01]  /*0630*/  @UP2 UIADD3 UR6, UR15, UR6, URZ ;  /* 0x000000060f062290 */ /* 0x000fe2000fffe03f */
[----:B------:R-:W0:Y:S04]  /*0640*/  FENCE.VIEW.ASYNC.S ;  /* 0x00000000000073c6 */ /* 0x000e280000000000 */
[----:B0-----:R0:W2:Y:S01]  /*0650*/  @!UP0 SYNCS.EXCH.64 URZ, [UR16+0x70], UR12 ;  /* 0x0000700c103f85b2 */ /* 0x0010a20008000100 */
[----:B------:R-:W-:-:S02]  /*0660*/  IMAD.U32 R5, RZ, RZ, UR9 ;  /* 0x00000009ff057e24 */ /* 0x000fc4000f8e00ff */
[----:B------:R-:W-:Y:S02]  /*0670*/  @P2 IMAD.U32 R19, RZ, RZ, UR6 ;  /* 0x00000006ff132e24 */ /* 0x000fe4000f8e00ff */
[----:B------:R-:W-:Y:S02]  /*0680*/  @P0 IMAD.MOV.U32 R6, RZ, RZ, R2 ;  /* 0x000000ffff060224 */ /* 0x000fe400078e0002 */
[----:B------:R-:W-:Y:S02]  /*0690*/  IMAD.U32 R2, RZ, RZ, UR8 ;  /* 0x00000008ff027e24 */ /* 0x000fe4000f8e00ff */
[----:B------:R-:W-:Y:S02]  /*06a0*/  IMAD.U32 R3, RZ, RZ, UR9 ;  /* 0x00000009ff037e24 */ /* 0x000fe4000f8e00ff */
[----:B------:R-:W-:Y:S02]  /*06b0*/  @!P3 IMAD.MOV.U32 R6, RZ, RZ, R2 ;  /* 0x000000ffff06b224 */ /* 0x000fe400078e0002 */
[----:B------:R-:W-:-:S02]  /*06c0*/  IMAD.U32 R4, RZ, RZ, UR8 ;  /* 0x00000008ff047e24 */ /* 0x000fc4000f8e00ff */
[----:B------:R-:W-:Y:S01]  /*06d0*/  @!P4 IMAD.MOV.U32 R19, RZ, RZ, R5 ;  /* 0x000000ffff13c224 */ /* 0x000fe200078e0005 */
[----:B------:R0:W-:Y:S01]  /*06e0*/  STL [R1+0x180], R6 ;  /* 0x0001800601007387 */ /* 0x0001e20000100800 */
[----:B------:R0:W2:Y:S01]  /*06f0*/  @!UP1 SYNCS.EXCH.64 URZ, [UR16+0x78], UR12 ;  /* 0x0000780c103f95b2 */ /* 0x0000a20008000100 */
[----:B------:R-:W-:Y:S01]  /*0700*/  NOP ;  /* 0x0000000000007918 */ /* 0x000fe20000000000 */
[----:B--234-:R-:W-:Y:S06]  /*0710*/  BAR.SYNC.DEFER_BLOCKING 0x0 ;  /* 0x0000000000007b1d */ /* 0x01cfec0000010000 */
[----:B------:R-:W-:Y:S05]  /*0720*/  @!P1 BRA `(.L_x_3) ;  /* 0x0000016000e09947 */ /* 0x000fea0003800000 */
[----:B------:R-:W-:-:S06]  /*0730*/  UISETP.GT.U32.AND UP0, UPT, UR18, 0x1, UPT ;  /* 0x000000011200788c */ /* 0x000fcc000bf04070 */
[----:B------:R-:W-:-:S13]  /*0740*/  PLOP3.LUT P0, PT, PT, PT, UP0, 0x80, 0x0 ;  /* 0x000000000000781c */ /* 0x000fda0003f0f008 */
[----:B0-----:R-:W-:Y:S05]  /*0750*/  @P0 EXIT ;  /* 0x000000000000094d */ /* 0x001fea0003800000 */
[----:B------:R-:W-:Y:S01]  /*0760*/  ULDC.64 UR8, c[0x0][0x650] ;  /* 0x0001940000087ab9 */ /* 0x000fe20000000a00 */
[----:B------:R-:W-:Y:S01]  /*0770*/  UMOV UR41, 0xffffffff ;  /* 0xffffffff00297882 */ /* 0x000fe20000000000 */
[----:B------:R-:W-:Y:S01]  /*0780*/  ISETP.GE.U32.AND P0, PT, R6, UR8, PT ;  /* 0x0000000806007c0c */ /* 0x000fe2000bf06070 */
[----:B------:R-:W-:Y:S01]  /*0790*/  UMOV UR42, 0xffffffff ;  /* 0xffffffff002a7882 */ /* 0x000fe20000000000 */
[----:B------:R-:W-:Y:S01]  /*07a0*/  UMOV UR43, 0xffffffff ;  /* 0xffffffff002b7882 */ /* 0x000fe20000000000 */
[----:B------:R-:W-:Y:S02]  /*07b0*/  PRMT R0, RZ, 0x7610, R0 ;  /* 0x00007610ff007816 */ /* 0x000fe40000000000 */
[----:B------:R-:W-:-:S13]  /*07c0*/  ISETP.GE.U32.AND.EX P0, PT, R19, UR9, PT, P0 ;  /* 0x0000000913007c0c */ /* 0x000fda000bf06100 */
[----:B------:R-:W-:Y:S05]  /*07d0*/  @P0 BRA `(.L_x_4) ;  /* 0x0000000400800947 */ /* 0x000fea0003800000 */
[----:B------:R-:W-:Y:S01]  /*07e0*/  I2FP.F32.U32 R0, UR4 ;  /* 0x0000000400007c45 */ /* 0x000fe20008201000 */
[----:B------:R-:W-:Y:S01]  /*07f0*/  ULDC.64 UR16, c[0x0][0x628] ;  /* 0x00018a0000107ab9 */ /* 0x000fe20000000a00 */
[----:B------:R-:W-:Y:S01]  /*0800*/  ULDC UR6, c[0x0][0x150] ;  /* 0x0000540000067ab9 */ /* 0x000fe20000000800 */
[----:B------:R-:W-:Y:S01]  /*0810*/  ISETP.NE.U32.AND P0, PT, RZ, UR16, PT ;  /* 0x00000010ff007c0c */ /* 0x000fe2000bf05070 */
[----:B------:R-:W-:Y:S01]  /*0820*/  ULDC UR15, c[0x0][0x630] ;  /* 0x00018c00000f7ab9 */ /* 0x000fe20000000800 */
[----:B------:R-:W-:Y:S01]  /*0830*/  FMUL R0, R0, UR6 ;  /* 0x0000000600007c20 */ /* 0x000fe20008400000 */
[----:B------:R-:W-:Y:S01]  /*0840*/  R2UR UR18, R6 ;  /* 0x00000000061272ca */ /* 0x000fe200000e0000 */
[----:B------:R-:W-:Y:S01]  /*0850*/  ULDC UR20, c[0x0][0x154] ;  /* 0x0000550000147ab9 */ /* 0x000fe20000000800 */
[----:B------:R-:W-:Y:S01]  /*0860*/  ISETP.NE.AND.EX P0, PT, RZ, UR17, PT, P0 ;  /* 0x00000011ff007c0c */ /* 0x000fe2000bf05300 */
[----:B------:R0:W1:Y:S01]  /*0870*/  F2I.U32.TRUNC.NTZ R2, R0 ;  /* 0x0000000000027305 */ /* 0x000062000020f000 */
[----:B------:R-:W-:-:S02]  /*0880*/  R2UR UR19, R19 ;  /* 0x00000000131372ca */ /* 0x000fc400000e0000 */
[----:B------:R-:W-:Y:S02]  /*0890*/  R2UR UR8, R6 ;  /* 0x00000000060872ca */ /* 0x000fe400000e0000 */
[----:B------:R-:W-:-:S07]  /*08a0*/  R2UR UR9, R19 ;  /* 0x00000000130972ca */ /* 0x000fce00000e0000 */
[----:B0-----:R-:W-:Y:S08]  /*08b0*/  @!P0 BRA `(.L_x_5) ;  /* 0x0000000000308947 */ /* 0x001ff00003800000 */
[----:B------:R-:W-:Y:S01]  /*08c0*/  R2UR UR8, R6 ;  /* 0x00000000060872ca */ /* 0x000fe200000e0000 */
[----:B------:R-:W-:Y:S01]  /*08d0*/  ULDC UR6, c[0x0][0x634] ;  /* 0x00018d0000067ab9 */ /* 0x000fe20000000800 */
[----:B------:R-:W-:-:S11]  /*08e0*/  R2UR UR14, R19 ;  /* 0x00000000130e72ca */ /* 0x000fd600000e0000 */
[----:B------:R-:W-:-:S04]  /*08f0*/  UIADD3 UR6, UP0, UR8, UR6, URZ ;  /* 0x0000000608067290 */ /* 0x000fc8000ff1e03f */
[----:B------:R-:W-:-:S04]  /*0900*/  UIADD3.X UR14, URZ, UR14, URZ, UP0, !UPT ;  /* 0x0000000e3f0e7290 */ /* 0x000fc800087fe43f */
[----:B------:R-:W-:-:S04]  /*0910*/  UIMAD.WIDE.U32 UR8, UR14, UR16, URZ ;  /* 0x000000100e0872a5 */ /* 0x000fc8000f8e003f */
[----:B------:R-:W-:Y:S02]  /*0920*/  UIMAD.WIDE.U32 UR10, UP0, UR6, UR17, UR8 ;  /* 0x00000011060a72a5 */ /* 0x000fe4000f800008 */
[----:B------:R-:W-:Y:S02]  /*0930*/  UIMAD.WIDE.U32 UR8, UR6, UR16, URZ ;  /* 0x00000010060872a5 */ /* 0x000fe4000f8e003f */
[----:B------:R-:W-:Y:S02]  /*0940*/  UIADD3.X UR13, URZ, URZ, URZ, UP0, !UPT ;  /* 0x0000003f3f0d7290 */ /* 0x000fe400087fe43f */
[----:B------:R-:W-:Y:S01]  /*0950*/  UIADD3 URZ, UP0, UR9, UR10, URZ ;  /* 0x0000000a093f7290 */ /* 0x000fe2000ff1e03f */
[----:B------:R-:W-:-:S03]  /*0960*/  UMOV UR12, UR11 ;  /* 0x0000000b000c7c82 */ /* 0x000fc60008000000 */
[----:B------:R-:W-:-:S12]  /*0970*/  UIMAD.WIDE.U32.X UR8, UR14, UR17, UR12, UP0 ;  /* 0x000000110e0872a5 */ /* 0x000fd800080e040c */
.L_x_5:
[----:B------:R-:W-:Y:S01]  /*0980*/  USHF.R.U64 UR43, UR8, UR15, UR9 ;  /* 0x0000000f082b7299 */ /* 0x000fe20008001209 */
[----:B------:R-:W-:Y:S01]  /*0990*/  I2FP.F32.U32 R0, UR7 ;  /* 0x0000000700007c45 */ /* 0x000fe20008201000 */
[----:B------:R-:W-:Y:S01]  /*09a0*/  USHF.R.U32.HI UR5, URZ, UR15, UR9 ;  /* 0x0000000f3f057299 */ /* 0x000fe20008011609 */
[----:B-1----:R-:W-:Y:S01]  /*09b0*/  R2UR UR12, R2 ;  /* 0x00000000020c72ca */ /* 0x002fe200000e0000 */
[----:B------:R-:W-:Y:S02]  /*09c0*/  UIADD3 UR6, UP0, URZ, -UR43, URZ ;  /* 0x8000002b3f067290 */ /* 0x000fe4000ff1e03f */
[----:B------:R-:W-:Y:S01]  /*09d0*/  FMUL R0, R0, UR20 ;  /* 0x0000001400007c20 */ /* 0x000fe20008400000 */
[----:B------:R-:W-:Y:S01]  /*09e0*/  ULDC.64 UR8, c[0x0][0x620] ;  /* 0x0001880000087ab9 */ /* 0x000fe20000000a00 */
[----:B------:R-:W-:Y:S01]  /*09f0*/  UIADD3.X UR5, URZ, ~UR5, URZ, UP0, !UPT ;  /* 0x800000053f057290 */ /* 0x000fe200087fe43f */
[----:B------:R-:W-:Y:S01]  /*0a00*/  UMOV UR10, UR18 ;  /* 0x00000012000a7c82 */ /* 0x000fe20008000000 */
[----:B------:R-:W-:-:S02]  /*0a10*/  UMOV UR11, UR19 ;  /* 0x00000013000b7c82 */ /* 0x000fc40008000000 */
[----:B------:R-:W-:Y:S01]  /*0a20*/  UIMAD UR5, UR5, UR8, URZ ;  /* 0x00000008050572a4 */ /* 0x000fe2000f8e023f */
[----:B------:R-:W0:Y:S01]  /*0a30*/  F2I.U32.TRUNC.NTZ R0, R0 ;  /* 0x0000000000007305 */ /* 0x000e22000020f000 */
[----:B------:R-:W-:Y:S02]  /*0a40*/  UIMAD.WIDE.U32 UR10, UR6, UR8, UR10 ;  /* 0x00000008060a72a5 */ /* 0x000fe4000f8e000a */
[----:B------:R-:W-:Y:S01]  /*0a50*/  UIMAD UR6, UR6, UR9, UR5 ;  /* 0x00000009060672a4 */ /* 0x000fe2000f8e0205 */
[----:B------:R-:W-:Y:S01]  /*0a60*/  ULDC UR21, c[0x0][0x658] ;  /* 0x0001960000157ab9 */ /* 0x000fe20000000800 */
[----:B------:R-:W-:Y:S02]  /*0a70*/  UMOV UR19, 0xffffffff ;  /* 0xffffffff00137882 */ /* 0x000fe40000000000 */
[----:B------:R-:W-:Y:S01]  /*0a80*/  UIADD3 UR6, UR11, UR6, URZ ;  /* 0x000000060b067290 */ /* 0x000fe2000fffe03f */
[----:B------:R-:W-:Y:S01]  /*0a90*/  ULDC UR15, c[0x0][0x618] ;  /* 0x00018600000f7ab9 */ /* 0x000fe20000000800 */
[----:B------:R-:W-:Y:S01]  /*0aa0*/  ULDC.64 UR8, c[0x0][0x640] ;  /* 0x0001900000087ab9 */ /* 0x000fe20000000a00 */
[----:B------:R-:W-:Y:S01]  /*0ab0*/  USHF.L.U32 UR11, UR19, UR21, URZ ;  /* 0x00000015130b7299 */ /* 0x000fe2000800063f */
[----:B------:R-:W-:Y:S01]  /*0ac0*/  ISETP.NE.U32.AND P0, PT, RZ, UR8, PT ;  /* 0x00000008ff007c0c */ /* 0x000fe2000bf05070 */
[----:B------:R-:W-:-:S02]  /*0ad0*/  USHF.R.U64 UR19, UR10, UR15, UR6 ;  /* 0x0000000f0a137299 */ /* 0x000fc40008001206 */
[----:B------:R-:W-:Y:S01]  /*0ae0*/  USHF.R.U32.HI UR10, URZ, UR15, UR6 ;  /* 0x0000000f3f0a7299 */ /* 0x000fe20008011606 */
[----:B0-----:R-:W-:Y:S01]  /*0af0*/  R2UR UR14, R0 ;  /* 0x00000000000e72ca */ /* 0x001fe200000e0000 */
[----:B------:R-:W-:Y:S01]  /*0b00*/  ULDC UR17, c[0x0][0x608] ;  /* 0x0001820000117ab9 */ /* 0x000fe20000000800 */
[----:B------:R-:W-:Y:S01]  /*0b10*/  ISETP.NE.AND.EX P0, PT, RZ, UR9, PT, P0 ;  /* 0x00000009ff007c0c */ /* 0x000fe2000bf05300 */
[----:B------:R-:W-:Y:S02]  /*0b20*/  USHF.R.U64 UR23, UR19, UR17, UR10 ;  /* 0x0000001113177299 */ /* 0x000fe4000800120a */
[----:B------:R-:W-:Y:S01]  /*0b30*/  USHF.R.U32.HI UR10, URZ, UR17, UR10 ;  /* 0x000000113f0a7299 */ /* 0x000fe2000801160a */
[----:B------:R-:W-:Y:S01]  /*0b40*/  UMOV UR16, 0x1 ;  /* 0x0000000100107882 */ /* 0x000fe20000000000 */
[----:B------:R-:W-:Y:S02]  /*0b50*/  UIADD3 UR12, -UR12, URZ, URZ ;  /* 0x0000003f0c0c7290 */ /* 0x000fe4000fffe13f */
[----:B------:R-:W-:-:S02]  /*0b60*/  USHF.R.U64 UR24, UR23, UR21, UR10 ;  /* 0x0000001517187299 */ /* 0x000fc4000800120a */
[----:B------:R-:W-:Y:S01]  /*0b70*/  USHF.L.U32 UR6, UR16, UR21, URZ ;  /* 0x0000001510067299 */ /* 0x000fe2000800063f */
[----:B------:R-:W-:Y:S01]  /*0b80*/  ULDC UR13, c[0x0][0x144] ;  /* 0x00005100000d7ab9 */ /* 0x000fe20000000800 */
[----:B------:R-:W-:Y:S01]  /*0b90*/  ULDC UR5, c[0x0][0x600] ;  /* 0x0001800000057ab9 */ /* 0x000fe20000000800 */
[----:B------:R-:W-:Y:S02]  /*0ba0*/  ULOP3.LUT UR16, URZ, UR11, URZ, 0x33, !UPT ;  /* 0x0000000b3f107292 */ /* 0x000fe4000f8e333f */
[----:B------:R-:W-:Y:S02]  /*0bb0*/  USHF.R.U32.HI UR11, URZ, UR21, UR10 ;  /* 0x000000153f0b7299 */ /* 0x000fe4000801160a */
[----:B------:R-:W-:Y:S02]  /*0bc0*/  UIADD3 UR18, UR5, -0x1, URZ ;  /* 0xffffffff05127890 */ /* 0x000fe4000fffe03f */
[----:B------:R-:W-:Y:S02]  /*0bd0*/  UIADD3 UR20, -UR14, URZ, URZ ;  /* 0x0000003f0e147290 */ /* 0x000fe4000fffe13f */
[----:B------:R-:W-:Y:S01]  /*0be0*/  UIMAD UR4, UR13, UR12, UR4 ;  /* 0x0000000c0d0472a4 */ /* 0x000fe2000f8e0204 */
[----:B------:R-:W-:Y:S01]  /*0bf0*/  ULDC UR25, c[0x0][0x148] ;  /* 0x0000520000197ab9 */ /* 0x000fe20000000800 */
[----:B------:R-:W-:Y:S01]  /*0c00*/  ULDC UR21, c[0x0][0x648] ;  /* 0x0001920000157ab9 */ /* 0x000fe20000000800 */
[----:B------:R-:W-:Y:S01]  /*0c10*/  ULDC UR22, c[0x0][0x638] ;  /* 0x00018e0000167ab9 */ /* 0x000fe20000000800 */
[----:B------:R-:W-:Y:S01]  /*0c20*/  UMOV UR10, UR24 ;  /* 0x00000018000a7c82 */ /* 0x000fe20008000000 */
[----:B------:R-:W-:Y:S07]  /*0c30*/  @!P0 BRA `(.L_x_6) ;  /* 0x0000000000308947 */ /* 0x000fee0003800000 */
[----:B------:R-:W-:Y:S02]  /*0c40*/  ULDC UR14, c[0x0][0x64c] ;  /* 0x00019300000e7ab9 */ /* 0x000fe40000000800 */
        /* <DEDUP_REMOVED lines=8> */
[----:B------:R-:W-:-:S07]  /*0cd0*/  UIMAD.WIDE.U32.X UR8, UR17, UR9, UR14, UP0 ;  /* 0x00000009110872a5 */ /* 0x000fce00080e040e */
[----:B------:R-:W-:Y:S01]  /*0ce0*/  UMOV UR10, UR8 ;  /* 0x00000008000a7c82 */ /* 0x000fe20008000000 */
[----:B------:R-:W-:-:S05]  /*0cf0*/  UMOV UR11, UR9 ;  /* 0x00000009000b7c82 */ /* 0x000fca0008000000 */
.L_x_6:
[----:B------:R-:W-:Y:S01]  /*0d00*/  UISETP.NE.AND UP0, UPT, UR47, URZ, UPT ;  /* 0x0000003f2f00728c */ /* 0x000fe2000bf05270 */
[----:B------:R-:W-:Y:S01]  /*0d10*/  IMAD.MOV.U32 R0, RZ, RZ, 0x1 ;  /* 0x00000001ff007424 */ /* 0x000fe200078e00ff */
[----:B------:R-:W-:Y:S02]  /*0d20*/  USHF.R.U64 UR8, UR10, UR21, UR11 ;  /* 0x000000150a087299 */ /* 0x000fe4000800120b */
[----:B------:R-:W-:Y:S02]  /*0d30*/  ULOP3.LUT UR16, UR23, UR16, URZ, 0xc0, !UPT ;  /* 0x0000001017107292 */ /* 0x000fe4000f8ec03f */
[----:B------:R-:W-:Y:S02]  /*0d40*/  ULOP3.LUT UR18, UR19, UR18, URZ, 0xc0, !UPT ;  /* 0x0000001213127292 */ /* 0x000fe4000f8ec03f */
[----:B------:R-:W-:-:S03]  /*0d50*/  UIMAD UR16, UR6, UR8, UR16 ;  /* 0x00000008061072a4 */ /* 0x000fc6000f8e0210 */
[----:B------:R-:W-:Y:S02]  /*0d60*/  @UP0 UIMAD UR4, UR25, UR20, UR7 ;  /* 0x00000014190402a4 */ /* 0x000fe4000f8e0207 */
[----:B------:R-:W-:-:S04]  /*0d70*/  UIADD3 UR7, -UR8, URZ, URZ ;  /* 0x0000003f08077290 */ /* 0x000fc8000fffe13f */
[----:B------:R-:W-:-:S03]  /*0d80*/  UIMAD UR6, UR7, UR22, UR24 ;  /* 0x00000016070672a4 */ /* 0x000fc6000f8e0218 */
[----:B------:R-:W-:Y:S01]  /*0d90*/  ULDC UR7, c[0x0][0x610] ;  /* 0x0001840000077ab9 */ /* 0x000fe20000000800 */
[----:B------:R-:W-:Y:S02]  /*0da0*/  UIMAD UR6, UR6, UR5, UR18 ;  /* 0x00000005060672a4 */ /* 0x000fe4000f8e0212 */
[----:B------:R-:W-:-:S04]  /*0db0*/  UIMAD UR4, UR16, UR7, UR4 ;  /* 0x00000007100472a4 */ /* 0x000fc8000f8e0204 */
[----:B------:R-:W-:Y:S02]  /*0dc0*/  USEL UR42, UR6, UR4, !UP0 ;  /* 0x00000004062a7287 */ /* 0x000fe4000c000000 */
[----:B------:R-:W-:-:S12]  /*0dd0*/  USEL UR41, UR4, UR6, !UP0 ;  /* 0x0000000604297287 */ /* 0x000fd8000c000000 */
.L_x_4:
[----:B------:R-:W-:-:S08]  /*0de0*/  NOP ;  /* 0x0000000000007918 */ /* 0x000fd00000000000 */
[----:B------:R-:W0:Y:S02]  /*0df0*/  USETMAXREG.TRY_ALLOC.CTAPOOL UP0, 0xf0 ;  /* 0x000000f0000079c8 */ /* 0x000e240008000600 */
[----:B0-----:R-:W-:-:S13]  /*0e00*/  PLOP3.LUT P0, PT, PT, PT, UP0, 0x80, 0x0 ;  /* 0x000000000000781c */ /* 0x001fda0003f0f008 */
[----:B------:R-:W-:Y:S05]  /*0e10*/  @!P0 BRA `(.L_x_4) ;  /* 0xfffffffc00f08947 */ /* 0x000fea000383ffff */
[----:B------:R-:W-:Y:S01]  /*0e20*/  ULDC.64 UR4, c[0x0][0x598] ;  /* 0x0001660000047ab9 */ /* 0x000fe20000000a00 */
[----:B------:R-:W-:Y:S01]  /*0e30*/  ULDC.64 UR36, c[0x0][0x208] ;  /* 0x0000820000247ab9 */ /* 0x000fe20000000a00 */
[----:B------:R-:W-:-:S04]  /*0e40*/  ISETP.NE.U32.AND P0, PT, RZ, UR4, PT ;  /* 0x00000004ff007c0c */ /* 0x000fc8000bf05070 */
[----:B------:R-:W-:-:S13]  /*0e50*/  ISETP.NE.AND.EX P0, PT, RZ, UR5, PT, P0 ;  /* 0x00000005ff007c0c */ /* 0x000fda000bf05300 */
[----:B------:R-:W-:Y:S05]  /*0e60*/  @!P0 BRA `(.L_x_7) ;  /* 0x00000000001c8947 */ /* 0x000fea0003800000 */
[----:B------:R-:W0:Y:S02]  /*0e70*/  LDC.64 R2, c[0x0][0x598] ;  /* 0x00016600ff027b82 */ /* 0x000e240000000a00 */
[----:B0-----:R-:W2:Y:S02]  /*0e80*/  LDG.E.64 R2, desc[UR36][R2.64] ;  /* 0x0000002402027981 */ /* 0x001ea4000c1e1b00 */
[----:B--2---:R-:W-:-:S04]  /*0e90*/  ISETP.NE.U32.AND P0, PT, R2, RZ, PT ;  /* 0x000000ff0200720c */ /* 0x004fc80003f05070 */
[----:B------:R-:W-:-:S13]  /*0ea0*/  ISETP.NE.AND.EX P0, PT, R3, RZ, PT, P0 ;  /* 0x000000ff0300720c */ /* 0x000fda0003f05300 */
[----:B------:R-:W-:Y:S05]  /*0eb0*/  @!P0 BRA `(.L_x_7) ;  /* 0x0000000000088947 */ /* 0x000fea0003800000 */
[----:B------:R0:W5:Y:S01]  /*0ec0*/  LD.E R17, desc[UR36][R2.64] ;  /* 0x0000002402117980 */ /* 0x000162000c101900 */
[----:B------:R-:W-:Y:S05]  /*0ed0*/  BRA `(.L_x_8) ;  /* 0x0000000000247947 */ /* 0x000fea0003800000 */
.L_x_7:
[----:B------:R-:W-:Y:S02]  /*0ee0*/  ULDC.64 UR4, c[0x0][0x588] ;  /* 0x0001620000047ab9 */ /* 0x000fe40000000a00 */
[----:B------:R-:W-:-:S04]  /*0ef0*/  ISETP.NE.U32.AND P0, PT, RZ, UR4, PT ;  /* 0x00000004ff007c0c */ /* 0x000fc8000bf05070 */
[----:B------:R-:W-:-:S13]  /*0f00*/  ISETP.NE.AND.EX P0, PT, RZ, UR5, PT, P0 ;  /* 0x00000005ff007c0c */ /* 0x000fda000bf05300 */
[----:B------:R-:W-:Y:S05]  /*0f10*/  @!P0 BRA `(.L_x_9) ;  /* 0x00000000000c8947 */ /* 0x000fea0003800000 */
[----:B------:R-:W0:Y:S02]  /*0f20*/  LDC.64 R2, c[0x0][0x588] ;  /* 0x00016200ff027b82 */ /* 0x000e240000000a00 */
[----:B0-----:R1:W5:Y:S01]  /*0f30*/  LDG.E R17, desc[UR36][R2.64] ;  /* 0x0000002402117981 */ /* 0x001362000c1e1900 */
[----:B------:R-:W-:Y:S05]  /*0f40*/  BRA `(.L_x_8) ;  /* 0x0000000000087947 */ /* 0x000fea0003800000 */
.L_x_9:
[----:B------:R-:W-:Y:S02]  /*0f50*/  ULDC UR4, c[0x0][0x580] ;  /* 0x0001600000047ab9 */ /* 0x000fe40000000800 */
[----:B------:R-:W-:-:S07]  /*0f60*/  IMAD.U32 R17, RZ, RZ, UR4 ;  /* 0x00000004ff117e24 */ /* 0x000fce000f8e00ff */
.L_x_8:
[----:B------:R-:W-:Y:S02]  /*0f70*/  ULDC.64 UR4, c[0x0][0x5a0] ;  /* 0x0001680000047ab9 */ /* 0x000fe40000000a00 */
[----:B------:R-:W-:-:S04]  /*0f80*/  ISETP.NE.U32.AND P0, PT, RZ, UR4, PT ;  /* 0x00000004ff007c0c */ /* 0x000fc8000bf05070 */
[----:B------:R-:W-:-:S13]  /*0f90*/  ISETP.NE.AND.EX P0, PT, RZ, UR5, PT, P0 ;  /* 0x00000005ff007c0c */ /* 0x000fda000bf05300 */
[----:B------:R-:W-:Y:S05]  /*0fa0*/  @!P0 BRA `(.L_x_10) ;  /* 0x00000000001c8947 */ /* 0x000fea0003800000 */
[----:B01----:R-:W0:Y:S02]  /*0fb0*/  LDC.64 R2, c[0x0][0x5a0] ;  /* 0x00016800ff027b82 */ /* 0x003e240000000a00 */
[----:B0-----:R-:W2:Y:S02]  /*0fc0*/  LDG.E.64 R2, desc[UR36][R2.64] ;  /* 0x0000002402027981 */ /* 0x001ea4000c1e1b00 */
[----:B--2---:R-:W-:-:S04]  /*0fd0*/  ISETP.NE.U32.AND P0, PT, R2, RZ, PT ;  /* 0x000000ff0200720c */ /* 0x004fc80003f05070 */
[----:B------:R-:W-:-:S13]  /*0fe0*/  ISETP.NE.AND.EX P0, PT, R3, RZ, PT, P0 ;  /* 0x000000ff0300720c */ /* 0x000fda0003f05300 */
[----:B------:R-:W-:Y:S05]  /*0ff0*/  @!P0 BRA `(.L_x_10) ;  /* 0x0000000000088947 */ /* 0x000fea0003800000 */
[----:B------:R0:W5:Y:S01]  /*1000*/  LD.E R18, desc[UR36][R2.64] ;  /* 0x0000002402127980 */ /* 0x000162000c101900 */
[----:B------:R-:W-:Y:S05]  /*1010*/  BRA `(.L_x_11) ;  /* 0x0000000000247947 */ /* 0x000fea0003800000 */
.L_x_10:
[----:B------:R-:W-:Y:S02]  /*1020*/  ULDC.64 UR4, c[0x0][0x590] ;  /* 0x0001640000047ab9 */ /* 0x000fe40000000a00 */
[----:B------:R-:W-:-:S04]  /*1030*/  ISETP.NE.U32.AND P0, PT, RZ, UR4, PT ;  /* 0x00000004ff007c0c */ /* 0x000fc8000bf05070 */
[----:B------:R-:W-:-:S13]  /*1040*/  ISETP.NE.AND.EX P0, PT, RZ, UR5, PT, P0 ;  /* 0x00000005ff007c0c */ /* 0x000fda000bf05300 */
[----:B------:R-:W-:Y:S05]  /*1050*/  @!P0 BRA `(.L_x_12) ;  /* 0x00000000000c8947 */ /* 0x000fea0003800000 */
[----:B01----:R-:W0:Y:S02]  /*1060*/  LDC.64 R2, c[0x0][0x590] ;  /* 0x00016400ff027b82 */ /* 0x003e240000000a00 */
[----:B0-----:R1:W5:Y:S01]  /*1070*/  LDG.E R18, desc[UR36][R2.64] ;  /* 0x0000002402127981 */ /* 0x001362000c1e1900 */
[----:B------:R-:W-:Y:S05]  /*1080*/  BRA `(.L_x_11) ;  /* 0x0000000000087947 */ /* 0x000fea0003800000 */
.L_x_12:
[----:B------:R-:W-:Y:S02]  /*1090*/  ULDC UR4, c[0x0][0x584] ;  /* 0x0001610000047ab9 */ /* 0x000fe40000000800 */
[----:B------:R-:W-:-:S07]  /*10a0*/  IMAD.U32 R18, RZ, RZ, UR4 ;  /* 0x00000004ff127e24 */ /* 0x000fce000f8e00ff */
.L_x_11:
[----:B------:R-:W-:-:S13]  /*10b0*/  LOP3.LUT P0, RZ, R0, 0xff, RZ, 0xc0, !PT ;  /* 0x000000ff00ff7812 */ /* 0x000fda000780c0ff */
[----:B------:R-:W-:Y:S05]  /*10c0*/  @!P0 EXIT ;  /* 0x000000000000894d */ /* 0x000fea0003800000 */
[----:B------:R-:W-:Y:S01]  /*10d0*/  ULDC UR4, c[0x0][0x28c] ;  /* 0x0000a30000047ab9 */ /* 0x000fe20000000800 */
[----:B------:R-:W-:Y:S01]  /*10e0*/  ULDC.64 UR6, c[0x0][0x5c8] ;  /* 0x0001720000067ab9 */ /* 0x000fe20000000a00 */
[----:B------:R-:W-:Y:S02]  /*10f0*/  UIADD3 UR4, UR4, 0x3f, URZ ;  /* 0x0000003f04047890 */ /* 0x000fe4000fffe03f */
[----:B------:R-:W-:Y:S02]  /*1100*/  USHF.L.U64.HI UR44, UR6, 0x3, UR7 ;  /* 0x00000003062c7899 */ /* 0x000fe40008010207 */
[----:B------:R-:W-:Y:S02]  /*1110*/  USHF.R.S32.HI UR5, URZ, 0x1f, UR4 ;  /* 0x0000001f3f057899 */ /* 0x000fe40008011404 */
[----:B------:R-:W-:Y:S02]  /*1120*/  USHF.L.U32 UR45, UR6, 0x3, URZ ;  /* 0x00000003062d7899 */ /* 0x000fe4000800063f */
[----:B------:R-:W-:Y:S01]  /*1130*/  ULEA.HI UR5, UR5, UR4, URZ, 0x6 ;  /* 0x0000000405057291 */ /* 0x000fe2000f8f303f */
[----:B------:R-:W-:Y:S01]  /*1140*/  UMOV UR38, URZ ;  /* 0x0000003f00267c82 */ /* 0x000fe20008000000 */
[----:B------:R-:W-:-:S02]  /*1150*/  UMOV UR39, URZ ;  /* 0x0000003f00277c82 */ /* 0x000fc40008000000 */
[----:B------:R-:W-:-:S12]  /*1160*/  USHF.R.S32.HI UR46, URZ, 0x6, UR5 ;  /* 0x000000063f2e7899 */ /* 0x000fd80008011405 */
.L_x_610:
[----:B------:R-:W2:Y:S01]  /*1170*/  S2R R0, SR_TID.X ;  /* 0x0000000000007919 */ /* 0x000ea20000002100 */
[----:B------:R-:W3:Y:S01]  /*1180*/  S2UR UR7, SR_CgaCtaId ;  /* 0x00000000000779c3 */ /* 0x000ee20000008800 */
[----:B------:R-:W-:Y:S02]  /*1190*/  UMOV UR6, 0x400 ;  /* 0x0000040000067882 */ /* 0x000fe40000000000 */
[----:B---3--:R-:W-:Y:S01]  /*11a0*/  ULEA UR6, UR7, UR6, 0x18 ;  /* 0x0000000607067291 */ /* 0x008fe2000f8ec03f */
[----:B--2---:R-:W-:-:S04]  /*11b0*/  LOP3.LUT R0, R0, 0x80, RZ, 0xc0, !PT ;  /* 0x0000008000007812 */ /* 0x004fc800078ec0ff */
[----:B------:R-:W-:-:S06]  /*11c0*/  SHF.R.U32.HI R0, RZ, 0x7, R0 ;  /* 0x00000007ff007819 */ /* 0x000fcc0000011600 */
[----:B------:R-:W2:Y:S02]  /*11d0*/  SHFL.IDX PT, R0, R0, RZ, 0x1f ;  /* 0x00001fff00007589 */ /* 0x000ea400000e0000 */
[----:B--2---:R-:W-:-:S13]  /*11e0*/  R2UR UR4, R0 ;  /* 0x00000000000472ca */ /* 0x004fda00000e0000 */
[----:B------:R-:W-:-:S04]  /*11f0*/  ULEA.HI UR5, UR4, UR4, URZ, 0x1 ;  /* 0x0000000404057291 */ /* 0x000fc8000f8f083f */
[----:B------:R-:W-:-:S04]  /*1200*/  ULOP3.LUT UR5, UR5, 0xffffe, URZ, 0xc0, !UPT ;  /* 0x000ffffe05057892 */ /* 0x000fc8000f8ec03f */
[----:B------:R-:W-:-:S03]  /*1210*/  UIADD3 UR5, UR4, -UR5, URZ ;  /* 0x8000000504057290 */ /* 0x000fc6000fffe03f */
[----:B------:R-:W-:Y:S01]  /*1220*/  ULDC UR4, c[0x0][0x28c] ;  /* 0x0000a30000047ab9 */ /* 0x000fe20000000800 */
[----:B------:R-:W-:Y:S01]  /*1230*/  ULEA UR5, UR5, UR6, 0xc ;  /* 0x0000000605057291 */ /* 0x000fe2000f8e603f */
[----:B------:R-:W-:-:S03]  /*1240*/  ISETP.LT.AND P0, PT, RZ, UR4, PT ;  /* 0x00000004ff007c0c */ /* 0x000fc6000bf01270 */
[----:B------:R-:W-:-:S04]  /*1250*/  UIADD3 UR5, UR5, 0x180, URZ ;  /* 0x0000018005057890 */ /* 0x000fc8000fffe03f */
[----:B------:R-:W-:-:S04]  /*1260*/  USHF.R.U32.HI UR5, URZ, 0x4, UR5 ;  /* 0x000000043f057899 */ /* 0x000fc80008011605 */
[----:B------:R-:W-:Y:S02]  /*1270*/  ULOP3.LUT UR48, UR5, 0x3fff, URZ, 0xc0, !UPT ;  /* 0x00003fff05307892 */ /* 0x000fe4000f8ec03f */
[----:B------:R-:W-:Y:S10]  /*1280*/  @P0 BRA `(.L_x_13) ;  /* 0x0000000000400947 */ /* 0x000ff40003800000 */
[----:B------:R-:W-:Y:S01]  /*1290*/  MOV R0, 0x0 ;  /* 0x0000000000007802 */ /* 0x000fe20000000f00 */
[----:B------:R-:W-:Y:S01]  /*12a0*/  ULDC.64 UR4, c[0x4][0x68] ;  /* 0x01001a0000047ab9 */ /* 0x000fe20000000a00 */
[----:B------:R-:W-:Y:S01]  /*12b0*/  ULDC.64 UR6, c[0x4][0x8] ;  /* 0x0100020000067ab9 */ /* 0x000fe20000000a00 */
[----:B------:R-:W-:Y:S01]  /*12c0*/  IMAD.U32 R4, RZ, RZ, UR4 ;  /* 0x00000004ff047e24 */ /* 0x000fe2000f8e00ff */
[----:B01----:R0:W1:Y:S01]  /*12d0*/  LDC.64 R2, c[0x4][R0] ;  /* 0x0100000000027b82 */ /* 0x0030620000000a00 */
[----:B------:R-:W-:Y:S01]  /*12e0*/  IMAD.U32 R5, RZ, RZ, UR5 ;  /* 0x00000005ff057e24 */ /* 0x000fe2000f8e00ff */
[----:B------:R-:W-:Y:S01]  /*12f0*/  ULDC.64 UR4, c[0x4][0x70] ;  /* 0x01001c0000047ab9 */ /* 0x000fe20000000a00 */
[----:B------:R-:W-:Y:S02]  /*1300*/  IMAD.U32 R10, RZ, RZ, UR6 ;  /* 0x00000006ff0a7e24 */ /* 0x000fe4000f8e00ff */
[----:B------:R-:W-:Y:S02]  /*1310*/  IMAD.U32 R6, RZ, RZ, UR4 ;  /* 0x00000004ff067e24 */ /* 0x000fe4000f8e00ff */
[----:B------:R-:W-:-:S02]  /*1320*/  IMAD.U32 R7, RZ, RZ, UR5 ;  /* 0x00000005ff077e24 */ /* 0x000fc4000f8e00ff */
[----:B------:R-:W-:Y:S02]  /*1330*/  IMAD.U32 R11, RZ, RZ, UR7 ;  /* 0x00000007ff0b7e24 */ /* 0x000fe4000f8e00ff */
[----:B------:R-:W-:Y:S02]  /*1340*/  IMAD.MOV.U32 R8, RZ, RZ, 0x1e1 ;  /* 0x000001e1ff087424 */ /* 0x000fe400078e00ff */
[----:B------:R-:W-:Y:S02]  /*1350*/  IMAD.MOV.U32 R12, RZ, RZ, 0x1 ;  /* 0x00000001ff0c7424 */ /* 0x000fe400078e00ff */
[----:B0-----:R-:W-:-:S07]  /*1360*/  IMAD.MOV.U32 R13, RZ, RZ, RZ ;  /* 0x000000ffff0d7224 */ /* 0x001fce00078e00ff */
[----:B------:R-:W-:-:S07]  /*1370*/  LEPC R20, `(.L_x_13) ;  /* 0x000000001014794e */ /* 0x000fce0000000000 */
[----:B-1---5:R-:W-:Y:S05]  /*1380*/  CALL.ABS.NOINC R2 ;  /* 0x0000000002007343 */ /* 0x022fea0003c00000 */
.L_x_13:
[----:B------:R-:W-:-:S06]  /*1390*/  ULOP3.LUT UR4, UR40, 0x1, URZ, 0xfc, !UPT ;  /* 0x0000000128047892 */ /* 0x000fcc000f8efc3f */
[----:B------:R-:W-:-:S05]  /*13a0*/  IMAD.U32 R0, RZ, RZ, UR4 ;  /* 0x00000004ff007e24 */ /* 0x000fca000f8e00ff */
[----:B------:R-:W-:-:S13]  /*13b0*/  ISETP.NE.AND P0, PT, R0, 0x3, PT ;  /* 0x000000030000780c */ /* 0x000fda0003f05270 */
[----:B------:R-:W-:Y:S05]  /*13c0*/  @!P0 BRA `(.L_x_14) ;  /* 0x0000000000048947 */ /* 0x000fea0003800000 */
[----:B------:R-:W-:Y:S01]  /*13d0*/  BPT.TRAP 0x1 ;  /* 0x000000040000795c */ /* 0x000fe20000300000 */
.L_x_14:
[----:B------:R-:W2:Y:S01]  /*13e0*/  S2UR UR5, SR_CgaCtaId ;  /* 0x00000000000579c3 */ /* 0x000ea20000008800 */
[----:B------:R-:W-:Y:S01]  /*13f0*/  UMOV UR4, 0x400 ;  /* 0x0000040000047882 */ /* 0x000fe20000000000 */
[----:B01----:R-:W-:Y:S02]  /*1400*/  IMAD.U32 R2, RZ, RZ, UR38 ;  /* 0x00000026ff027e24 */ /* 0x003fe4000f8e00ff */
[----:B------:R-:W-:-:S03]  /*1410*/  IMAD.U32 R3, RZ, RZ, UR39 ;  /* 0x00000027ff037e24 */ /* 0x000fc6000f8e00ff */
[----:B------:R-:W-:Y:S01]  /*1420*/  SHF.L.U32 R2, R2, 0x1f, RZ ;  /* 0x0000001f02027819 */ /* 0x000fe200000006ff */
[----:B--2---:R-:W-:-:S06]  /*1430*/  ULEA UR4, UR5, UR4, 0x18 ;  /* 0x0000000405047291 */ /* 0x004fcc000f8ec03f */
[----:B------:R-:W-:-:S04]  /*1440*/  IMAD.U32 R0, RZ, RZ, UR4 ;  /* 0x00000004ff007e24 */ /* 0x000fc8000f8e00ff */
[----:B------:R-:W-:-:S04]  /*1450*/  IMAD R3, R3, 0x8, R0 ;  /* 0x0000000803037824 */ /* 0x000fc800078e0200 */
[----:B------:R0:W1:Y:S01]  /*1460*/  SYNCS.PHASECHK.TRANS64.TRYWAIT P1, [R3+URZ], R2 ;  /* 0x00000002030075a7 */ /* 0x000062000802017f */
[----:B------:R-:W-:Y:S05]  /*1470*/  @!P0 BRA `(.L_x_15) ;  /* 0x0000000000048947 */ /* 0x000fea0003800000 */
[----:B------:R-:W-:Y:S01]  /*1480*/  BPT.TRAP 0x1 ;  /* 0x000000040000795c */ /* 0x000fe20000300000 */
.L_x_15:
[----:B-1----:R-:W-:Y:S05]  /*1490*/  @P1 BRA `(.L_x_16) ;  /* 0x0000000000081947 */ /* 0x002fea0003800000 */
[----:B------:R-:W1:Y:S02]  /*14a0*/  SYNCS.PHASECHK.TRANS64.TRYWAIT P1, [R3+URZ], R2 ;  /* 0x00000002030075a7 */ /* 0x000e64000802017f */
[----:B-1----:R-:W-:Y:S05]  /*14b0*/  @!P1 BRA `(.L_x_17) ;  /* 0x0000016c00b89947 */ /* 0x002fea0003800000 */
.L_x_16:
[----:B------:R-:W-:-:S04]  /*14c0*/  UISETP.LT.AND UP0, UPT, UR46, 0x1, UPT ;  /* 0x000000012e00788c */ /* 0x000fc8000bf01270 */
[----:B------:R-:W-:-:S06]  /*14d0*/  USEL UR4, UR46, 0x1, UP0 ;  /* 0x000000012e047887 */ /* 0x000fcc0008000000 */
[----:B01----:R-:W-:Y:S01]  /*14e0*/  IMAD.U32 R3, RZ, RZ, UR4 ;  /* 0x00000004ff037e24 */ /* 0x003fe2000f8e00ff */
[----:B------:R-:W-:Y:S05]  /*14f0*/  WARPSYNC.ALL ;  /* 0x0000000000007948 */ /* 0x000fea0003800000 */
[----:B------:R-:W-:-:S04]  /*1500*/  IADD3 R3, -R3, UR46, RZ ;  /* 0x0000002e03037c10 */ /* 0x000fc8000fffe1ff */
[----:B------:R-:W-:Y:S02]  /*1510*/  ISETP.GE.AND P1, PT, R3, 0x1, PT ;  /* 0x000000010300780c */ /* 0x000fe40003f26270 */
[----:B------:R-:W-:Y:S01]  /*1520*/  R2UR UR4, R0 ;  /* 0x00000000000472ca */ /* 0x000fe200000e0000 */
[----:B------:R-:W-:Y:S01]  /*1530*/  WARPGROUP.ARRIVE ;  /* 0x00000000000079c5 */ /* 0x000fe20000000000 */
[----:B------:R-:W-:Y:S01]  /*1540*/  UMOV UR9, 0x80000020 ;  /* 0x8000002000097882 */ /* 0x000fe20000000000 */
[----:B------:R-:W-:-:S10]  /*1550*/  UMOV UR11, 0x80000020 ;  /* 0x80000020000b7882 */ /* 0x000fd40000000000 */
[----:B------:R-:W-:-:S04]  /*1560*/  UIADD3 UR4, UR4, 0x24180, URZ ;  /* 0x0002418004047890 */ /* 0x000fc8000fffe03f */
[----:B------:R-:W-:-:S04]  /*1570*/  USHF.R.U32.HI UR4, URZ, 0x4, UR4 ;  /* 0x000000043f047899 */ /* 0x000fc80008011604 */
[----:B------:R-:W-:Y:S02]  /*1580*/  ULOP3.LUT UR5, UR4, 0x3fff, URZ, 0xc0, !UPT ;  /* 0x00003fff04057892 */ /* 0x000fe4000f8ec03f */
[----:B------:R-:W-:Y:S02]  /*1590*/  ULOP3.LUT UR4, UR48, 0x10000, URZ, 0xfc, !UPT ;  /* 0x0001000030047892 */ /* 0x000fe4000f8efc3f */
[----:B------:R-:W-:Y:S02]  /*15a0*/  ULOP3.LUT UR5, UR5, 0x10000, URZ, 0xfc, !UPT ;  /* 0x0001000005057892 */ /* 0x000fe4000f8efc3f */
[----:B------:R-:W-:Y:S02]  /*15b0*/  UIMAD UR6, UR39, 0x600, UR4 ;  /* 0x00000600270678a4 */ /* 0x000fe4000f8e0204 */
[----:B------:R-:W-:-:S05]  /*15c0*/  UIMAD UR7, UR39, 0x300, UR5 ;  /* 0x00000300270778a4 */ /* 0x000fca000f8e0205 */
[----:B------:R-:W-:Y:S02]  /*15d0*/  UMOV UR8, UR6 ;  /* 0x0000000600087c82 */ /* 0x000fe40008000000 */
[----:B------:R-:W-:Y:S02]  /*15e0*/  UMOV UR10, UR7 ;  /* 0x00000007000a7c82 */ /* 0x000fe40008000000 */
[----:B------:R-:W-:Y:S01]  /*15f0*/  IGMMA.64x192x32.S8.S8 R104, gdesc[UR8], RZ, !UPT, gsb0 ;  /* 0x04e00000086879f1 */ /* 0x000fe2000c0410ff */
[----:B------:R-:W-:Y:S01]  /*1600*/  UIADD3 UR8, UR6, 0x200, URZ ;  /* 0x0000020006087890 */ /* 0x000fe2000fffe03f */
[----:B------:R-:W-:Y:S01]  /*1610*/  UMOV UR9, 0x80000020 ;  /* 0x8000002000097882 */ /* 0x000fe20000000000 */
[----:B------:R-:W-:Y:S02]  /*1620*/  WARPGROUP.DEPBAR.LE gsb0, 0x0 ;  /* 0x00008000000079c5 */ /* 0x000fe40000010000 */
[----:B------:R-:W-:Y:S02]  /*1630*/  IMAD.MOV.U32 R86, RZ, RZ, R120 ;  /* 0x000000ffff567224 */ /* 0x000fe400078e0078 */
[----:B------:R-:W-:-:S02]  /*1640*/  IMAD.MOV.U32 R85, RZ, RZ, R121 ;  /* 0x000000ffff557224 */ /* 0x000fc400078e0079 */
[----:B------:R-:W-:Y:S02]  /*1650*/  IMAD.MOV.U32 R84, RZ, RZ, R122 ;  /* 0x000000ffff547224 */ /* 0x000fe400078e007a */
[----:B------:R-:W-:Y:S02]  /*1660*/  IMAD.MOV.U32 R83, RZ, RZ, R123 ;  /* 0x000000ffff537224 */ /* 0x000fe400078e007b */
[----:B------:R-:W-:Y:S02]  /*1670*/  IMAD.MOV.U32 R82, RZ, RZ, R124 ;  /* 0x000000ffff527224 */ /* 0x000fe400078e007c */
[----:B------:R-:W-:Y:S02]  /*1680*/  IMAD.MOV.U32 R81, RZ, RZ, R125 ;  /* 0x000000ffff517224 */ /* 0x000fe400078e007d */
        /* <DEDUP_REMOVED lines=74> */
[----:B------:R-:W-:Y:S01]  /*1b30*/  WARPGROUP.ARRIVE ;  /* 0x00000000000079c5 */ /* 0x000fe20000000000 */
[----:B------:R-:W-:Y:S02]  /*1b40*/  IMAD.MOV.U32 R102, RZ, RZ, R104 ;  /* 0x000000ffff667224 */ /* 0x000fe400078e0068 */
[----:B------:R-:W-:Y:S02]  /*1b50*/  IMAD.MOV.U32 R101, RZ, RZ, R105 ;  /* 0x000000ffff657224 */ /* 0x000fe400078e0069 */
[----:B------:R-:W-:Y:S01]  /*1b60*/  IMAD.MOV.U32 R100, RZ, RZ, R106 ;  /* 0x000000ffff647224 */ /* 0x000fe200078e006a */
[----:B------:R-:W-:Y:S01]  /*1b70*/  IGMMA.64x192x32.S8.S8 R120, gdesc[UR8], RZ, !UPT, gsb0 ;  /* 0x04e00000087879f1 */ /* 0x000fe2000c0410ff */
[----:B------:R-:W-:Y:S01]  /*1b80*/  IMAD.MOV.U32 R99, RZ, RZ, R107 ;  /* 0x000000ffff637224 */ /* 0x000fe200078e006b */
[----:B------:R-:W-:Y:S01]  /*1b90*/  UIADD3 UR8, UR6, 0x400, URZ ;  /* 0x0000040006087890 */ /* 0x000fe2000fffe03f */
[----:B------:R-:W-:Y:S01]  /*1ba0*/  IMAD.MOV.U32 R98, RZ, RZ, R108 ;  /* 0x000000ffff627224 */ /* 0x000fe200078e006c */
[----:B------:R-:W-:Y:S01]  /*1bb0*/  UMOV UR9, 0x80000020 ;  /* 0x8000002000097882 */ /* 0x000fe20000000000 */
        /* <DEDUP_REMOVED lines=30> */
[----:B------:R-:W-:Y:S01]  /*1da0*/  IMAD.MOV.U32 R235, RZ, RZ, R2 ;  /* 0x000000ffffeb7224 */ /* 0x000fe200078e0002 */
[----:B------:R-:W-:-:S02]  /*1db0*/  WARPGROUP.DEPBAR.LE gsb0, 0x0 ;  /* 0x00008000000079c5 */ /* 0x000fc40000010000 */
[----:B------:R0:W-:Y:S04]  /*1dc0*/  STL.64 [R1+0x2b0], R214 ;  /* 0x0002b0d601007387 */ /* 0x0001e80000100a00 */
[----:B------:R1:W-:Y:S04]  /*1dd0*/  STL.64 [R1+0x2a8], R212 ;  /* 0x0002a8d401007387 */ /* 0x0003e80000100a00 */
[----:B------:R2:W-:Y:S04]  /*1de0*/  STL.64 [R1+0x2a0], R210 ;  /* 0x0002a0d201007387 */ /* 0x0005e80000100a00 */
[----:B------:R3:W-:Y:S01]  /*1df0*/  STL.64 [R1+0x298], R208 ;  /* 0x000298d001007387 */ /* 0x0007e20000100a00 */
[----:B0-----:R-:W-:-:S02]  /*1e00*/  IMAD.MOV.U32 R214, RZ, RZ, R28 ;  /* 0x000000ffffd67224 */ /* 0x001fc400078e001c */
[----:B------:R-:W-:Y:S01]  /*1e10*/  IMAD.MOV.U32 R215, RZ, RZ, R27 ;  /* 0x000000ffffd77224 */ /* 0x000fe200078e001b */
[----:B------:R0:W-:Y:S01]  /*1e20*/  STL.64 [R1+0x290], R206 ;  /* 0x000290ce01007387 */ /* 0x0001e20000100a00 */
[----:B-1----:R-:W-:Y:S02]  /*1e30*/  IMAD.MOV.U32 R212, RZ, RZ, R30 ;  /* 0x000000ffffd47224 */ /* 0x002fe400078e001e */
[----:B------:R-:W-:Y:S01]  /*1e40*/  IMAD.MOV.U32 R213, RZ, RZ, R29 ;  /* 0x000000ffffd57224 */ /* 0x000fe200078e001d */
[----:B------:R1:W-:Y:S01]  /*1e50*/  STL.64 [R1+0x288], R204 ;  /* 0x000288cc01007387 */ /* 0x0003e20000100a00 */
[----:B--2---:R-:W-:Y:S02]  /*1e60*/  IMAD.MOV.U32 R210, RZ, RZ, R32 ;  /* 0x000000ffffd27224 */ /* 0x004fe400078e0020 */
[----:B------:R-:W-:Y:S01]  /*1e70*/  IMAD.MOV.U32 R211, RZ, RZ, R31 ;  /* 0x000000ffffd37224 */ /* 0x000fe200078e001f */
[----:B------:R2:W-:Y:S01]  /*1e80*/  STL.64 [R1+0x280], R202 ;  /* 0x000280ca01007387 */ /* 0x0005e20000100a00 */
[----:B---3--:R-:W-:-:S02]  /*1e90*/  IMAD.MOV.U32 R208, RZ, RZ, R34 ;  /* 0x000000ffffd07224 */ /* 0x008fc400078e0022 */
[----:B------:R-:W-:Y:S01]  /*1ea0*/  IMAD.MOV.U32 R209, RZ, RZ, R33 ;  /* 0x000000ffffd17224 */ /* 0x000fe200078e0021 */
[----:B------:R3:W-:Y:S01]  /*1eb0*/  STL.64 [R1+0x278], R200 ;  /* 0x000278c801007387 */ /* 0x0007e20000100a00 */
[----:B0-----:R-:W-:Y:S02]  /*1ec0*/  IMAD.MOV.U32 R206, RZ, RZ, R36 ;  /* 0x000000ffffce7224 */ /* 0x001fe400078e0024 */
[----:B------:R-:W-:Y:S01]  /*1ed0*/  IMAD.MOV.U32 R207, RZ, RZ, R35 ;  /* 0x000000ffffcf7224 */ /* 0x000fe200078e0023 */
[----:B------:R0:W-:Y:S01]  /*1ee0*/  STL.64 [R1+0x270], R198 ;  /* 0x000270c601007387 */ /* 0x0001e20000100a00 */
[----:B-1----:R-:W-:Y:S02]  /*1ef0*/  IMAD.MOV.U32 R204, RZ, RZ, R38 ;  /* 0x000000ffffcc7224 */ /* 0x002fe400078e0026 */
[----:B------:R-:W-:Y:S01]  /*1f00*/  IMAD.MOV.U32 R205, RZ, RZ, R37 ;  /* 0x000000ffffcd7224 */ /* 0x000fe200078e0025 */
[----:B------:R1:W-:Y:S01]  /*1f10*/  STL.64 [R1+0x268], R196 ;  /* 0x000268c401007387 */ /* 0x0003e20000100a00 */
[----:B--2---:R-:W-:-:S02]  /*1f20*/  IMAD.MOV.U32 R202, RZ, RZ, R40 ;  /* 0x000000ffffca7224 */ /* 0x004fc400078e0028 */
[----:B------:R-:W-:Y:S01]  /*1f30*/  IMAD.MOV.U32 R203, RZ, RZ, R39 ;  /* 0x000000ffffcb7224 */ /* 0x000fe200078e0027 */
[----:B------:R2:W-:Y:S01]  /*1f40*/  STL.64 [R1+0x260], R194 ;  /* 0x000260c201007387 */ /* 0x0005e20000100a00 */
[----:B---3--:R-:W-:Y:S02]  /*1f50*/  IMAD.MOV.U32 R200, RZ, RZ, R42 ;  /* 0x000000ffffc87224 */ /* 0x008fe400078e002a */
[----:B------:R-:W-:Y:S01]  /*1f60*/  IMAD.MOV.U32 R201, RZ, RZ, R41 ;  /* 0x000000ffffc97224 */ /* 0x000fe200078e0029 */
[----:B------:R3:W-:Y:S01]  /*1f70*/  STL.64 [R1+0x258], R192 ;  /* 0x000258c001007387 */ /* 0x0007e20000100a00 */
[----:B0-----:R-:W-:Y:S02]  /*1f80*/  IMAD.MOV.U32 R198, RZ, RZ, R44 ;  /* 0x000000ffffc67224 */ /* 0x001fe400078e002c */
[----:B------:R-:W-:Y:S01]  /*1f90*/  IMAD.MOV.U32 R199, RZ, RZ, R43 ;  /* 0x000000ffffc77224 */ /* 0x000fe200078e002b */
[----:B------:R0:W-:Y:S01]  /*1fa0*/  STL.64 [R1+0x250], R190 ;  /* 0x000250be01007387 */ /* 0x0001e20000100a00 */
[----:B-1----:R-:W-:-:S02]  /*1fb0*/  IMAD.MOV.U32 R196, RZ, RZ, R46 ;  /* 0x000000ffffc47224 */ /* 0x002fc400078e002e */
[----:B------:R-:W-:Y:S01]  /*1fc0*/  IMAD.MOV.U32 R197, RZ, RZ, R45 ;  /* 0x000000ffffc57224 */ /* 0x000fe200078e002d */
[----:B------:R1:W-:Y:S01]  /*1fd0*/  STL.64 [R1+0x248], R188 ;  /* 0x000248bc01007387 */ /* 0x0003e20000100a00 */
[----:B--2---:R-:W-:Y:S02]  /*1fe0*/  IMAD.MOV.U32 R194, RZ, RZ, R48 ;  /* 0x000000ffffc27224 */ /* 0x004fe400078e0030 */
[----:B------:R-:W-:Y:S01]  /*1ff0*/  IMAD.MOV.U32 R195, RZ, RZ, R47 ;  /* 0x000000ffffc37224 */ /* 0x000fe200078e002f */
[----:B------:R2:W-:Y:S01]  /*2000*/  STL.64 [R1+0x240], R186 ;  /* 0x000240ba01007387 */ /* 0x0005e20000100a00 */
[----:B---3--:R-:W-:Y:S02]  /*2010*/  IMAD.MOV.U32 R192, RZ, RZ, R50 ;  /* 0x000000ffffc07224 */ /* 0x008fe400078e0032 */
[----:B------:R-:W-:Y:S01]  /*2020*/  IMAD.MOV.U32 R193, RZ, RZ, R49 ;  /* 0x000000ffffc17224 */ /* 0x000fe200078e0031 */
        /* <DEDUP_REMOVED lines=68> */
[----:B------:R-:W-:Y:S02]  /*2470*/  IMAD.MOV.U32 R147, RZ, RZ, R95 ;  /* 0x000000ffff937224 */ /* 0x000fe400078e005f */
[----:B---3--:R-:W-:Y:S02]  /*2480*/  IMAD.MOV.U32 R144, RZ, RZ, R98 ;  /* 0x000000ffff907224 */ /* 0x008fe400078e0062 */
[----:B------:R-:W-:Y:S02]  /*2490*/  IMAD.MOV.U32 R145, RZ, RZ, R97 ;  /* 0x000000ffff917224 */ /* 0x000fe400078e0061 */
[----:B0-----:R-:W-:-:S02]  /*24a0*/  IMAD.MOV.U32 R142, RZ, RZ, R100 ;  /* 0x000000ffff8e7224 */ /* 0x001fc400078e0064 */
[----:B------:R-:W-:Y:S02]  /*24b0*/  IMAD.MOV.U32 R143, RZ, RZ, R99 ;  /* 0x000000ffff8f7224 */ /* 0x000fe400078e0063 */
[----:B-1----:R-:W-:Y:S02]  /*24c0*/  IMAD.MOV.U32 R140, RZ, RZ, R102 ;  /* 0x000000ffff8c7224 */ /* 0x002fe400078e0066 */
[----:B------:R-:W-:Y:S02]  /*24d0*/  IMAD.MOV.U32 R141, RZ, RZ, R101 ;  /* 0x000000ffff8d7224 */ /* 0x000fe400078e0065 */
[----:B------:R-:W-:-:S06]  /*24e0*/  WARPGROUP.ARRIVE ;  /* 0x00000000000079c5 */ /* 0x000fcc0000000000 */
[----:B------:R-:W-:Y:S01]  /*24f0*/  IGMMA.64x192x32.S8.S8 R24, gdesc[UR8], RZ, !UPT, gsb0 ;  /* 0x04e00000081879f1 */ /* 0x000fe2000c0410ff */
[----:B------:R-:W-:Y:S02]  /*2500*/  UIADD3 UR8, UR6, 0x2, URZ ;  /* 0x0000000206087890 */ /* 0x000fe4000fffe03f */
[----:B------:R-:W-:Y:S01]  /*2510*/  UIADD3 UR10, UR7, 0x2, URZ ;  /* 0x00000002070a7890 */ /* 0x000fe2000fffe03f */
[----:B------:R-:W-:Y:S01]  /*2520*/  UMOV UR9, 0x80000020 ;  /* 0x8000002000097882 */ /* 0x000fe20000000000 */
[----:B------:R-:W-:Y:S01]  /*2530*/  UMOV UR11, 0x80000020 ;  /* 0x80000020000b7882 */ /* 0x000fe20000000000 */
[----:B------:R-:W-:Y:S02]  /*2540*/  WARPGROUP.DEPBAR.LE gsb0, 0x0 ;  /* 0x00008000000079c5 */ /* 0x000fe40000010000 */
[----:B------:R-:W-:-:S06]  /*2550*/  WARPGROUP.ARRIVE ;  /* 0x00000000000079c5 */ /* 0x000fcc0000000000 */
[----:B------:R-:W-:Y:S03]  /*2560*/  IGMMA.64x192x32.S8.S8 R140, gdesc[UR8], R140, gsb0 ;  /* 0x04e00000088c79f1 */ /* 0x000fe6000804108c */
[----:B------:R-:W-:Y:S02]  /*2570*/  WARPGROUP.DEPBAR.LE gsb0, 0x0 ;  /* 0x00008000000079c5 */ /* 0x000fe40000010000 */
[----:B------:R-:W-:Y:S04]  /*2580*/  STL.64 [R1], R140 ;  /* 0x0000008c01007387 */ /* 0x000fe80000100a00 */
[----:B------:R-:W-:Y:S04]  /*2590*/  STL.64 [R1+0x8], R142 ;  /* 0x0000088e01007387 */ /* 0x000fe80000100a00 */
        /* <DEDUP_REMOVED lines=35> */
[----:B------:R0:W-:Y:S04]  /*27d0*/  STL.64 [R1+0x128], R214 ;  /* 0x000128d601007387 */ /* 0x0001e80000100a00 */
        /* <DEDUP_REMOVED lines=10> */
[----:B0-----:R-:W2:Y:S04]  /*2880*/  LDL.LU.64 R214, [R1+0x2b0] ;  /* 0x0002b00001d67983 */ /* 0x001ea80000300a00 */
[----:B------:R-:W2:Y:S04]  /*2890*/  LDL.LU.64 R212, [R1+0x2a8] ;  /* 0x0002a80001d47983 */ /* 0x000ea80000300a00 */
        /* <DEDUP_REMOVED lines=35> */
[----:B------:R-:W2:Y:S01]  /*2ad0*/  LDL.LU.64 R140, [R1+0x188] ;  /* 0x00018800018c7983 */ /* 0x000ea20000300a00 */
[----:B------:R-:W-:Y:S01]  /*2ae0*/  UIADD3 UR8, UR6, 0x202, URZ ;  /* 0x0000020206087890 */ /* 0x000fe2000fffe03f */
[----:B------:R-:W-:Y:S01]  /*2af0*/  UMOV UR9, 0x80000020 ;  /* 0x8000002000097882 */ /* 0x000fe20000000000 */
[----:B--2---:R-:W-:-:S07]  /*2b00*/  WARPGROUP.ARRIVE ;  /* 0x00000000000079c5 */ /* 0x004fce0000000000 */
[----:B------:R-:W-:Y:S01]  /*2b10*/  IGMMA.64x192x32.S8.S8 R120, gdesc[UR8], R120, gsb0 ;  /* 0x04e00000087879f1 */ /* 0x000fe20008041078 */
[----:B------:R-:W-:Y:S01]  /*2b20*/  UIADD3 UR8, UR6, 0x402, URZ ;  /* 0x0000040206087890 */ /* 0x000fe2000fffe03f */
[----:B------:R-:W-:Y:S01]  /*2b30*/  UMOV UR9, 0x80000020 ;  /* 0x8000002000097882 */ /* 0x000fe20000000000 */
[----:B------:R-:W-:Y:S02]  /*2b40*/  WARPGROUP.DEPBAR.LE gsb0, 0x0 ;  /* 0x00008000000079c5 */ /* 0x000fe40000010000 */
[----:B------:R-:W-:-:S06]  /*2b50*/  WARPGROUP.ARRIVE ;  /* 0x00000000000079c5 */ /* 0x000fcc0000000000 */
[----:B------:R-:W-:Y:S03]  /*2b60*/  IGMMA.64x192x32.S8.S8 R24, gdesc[UR8], R24, gsb0 ;  /* 0x04e00000081879f1 */ /* 0x000fe60008041018 */
[----:B------:R-:W-:Y:S02]  /*2b70*/  WARPGROUP.DEPBAR.LE gsb0, 0x0 ;  /* 0x00008000000079c5 */ /* 0x000fe40000010000 */
[----:B-1----:R-:W-:Y:S05]  /*2b80*/  @!P1 BRA `(.L_x_18) ;  /* 0x0000001c00e89947 */ /* 0x002fea0003800000 */
[----:B------:R-:W-:-:S04]  /*2b90*/  UIADD3 UR6, UR39, 0x1, URZ ;  /* 0x0000000127067890 */ /* 0x000fc8000fffe03f */
[----:B------:R-:W-:-:S04]  /*2ba0*/  UISETP.NE.AND UP0, UPT, UR6, 0x6, UPT ;  /* 0x000000060600788c */ /* 0x000fc8000bf05270 */
[----:B------:R-:W-:Y:S02]  /*2bb0*/  USEL UR7, URZ, 0x1, UP0 ;  /* 0x000000013f077887 */ /* 0x000fe40008000000 */
[----:B------:R-:W-:Y:S02]  /*2bc0*/  USEL UR6, UR6, URZ, UP0 ;  /* 0x0000003f06067287 */ /* 0x000fe40008000000 */
[----:B------:R-:W-:-:S06]  /*2bd0*/  ULOP3.LUT UR7, UR38, UR7, URZ, 0x3c, !UPT ;  /* 0x0000000726077292 */ /* 0x000fcc000f8e3c3f */
[----:B------:R-:W-:Y:S01]  /*2be0*/  IMAD.U32 R2, RZ, RZ, UR7 ;  /* 0x00000007ff027e24 */ /* 0x000fe2000f8e00ff */
[----:B------:R-:W-:-:S06]  /*2bf0*/  UMOV UR7, UR39 ;  /* 0x0000002700077c82 */ /* 0x000fcc0008000000 */
.L_x_25:
[----:B0-----:R-:W-:Y:S05]  /*2c00*/  @!P0 BRA `(.L_x_19) ;  /* 0x0000000000048947 */ /* 0x001fea0003800000 */
[----:B------:R-:W-:Y:S01]  /*2c10*/  BPT.TRAP 0x1 ;  /* 0x000000040000795c */ /* 0x000fe20000300000 */
.L_x_19:
[----:B------:R-:W0:Y:S01]  /*2c20*/  S2UR UR9, SR_CgaCtaId ;  /* 0x00000000000979c3 */ /* 0x000e220000008800 */
[----:B------:R-:W-:Y:S01]  /*2c30*/  UMOV UR8, 0x400 ;  /* 0x0000040000087882 */ /* 0x000fe20000000000 */
[----:B------:R-:W-:Y:S01]  /*2c40*/  IMAD.U32 R4, RZ, RZ, UR6 ;  /* 0x00000006ff047e24 */ /* 0x000fe2000f8e00ff */
[----:B------:R-:W-:Y:S01]  /*2c50*/  SHF.L.U32 R5, R2, 0x1f, RZ ;  /* 0x0000001f02057819 */ /* 0x000fe200000006ff */
[----:B0-----:R-:W-:-:S06]  /*2c60*/  ULEA UR8, UR9, UR8, 0x18 ;  /* 0x0000000809087291 */ /* 0x001fcc000f8ec03f */
[----:B------:R-:W-:-:S04]  /*2c70*/  IMAD.U32 R0, RZ, RZ, UR8 ;  /* 0x00000008ff007e24 */ /* 0x000fc8000f8e00ff */
[----:B------:R-:W-:-:S04]  /*2c80*/  IMAD R4, R4, 0x8, R0 ;  /* 0x0000000804047824 */ /* 0x000fc800078e0200 */
[----:B------:R0:W1:Y:S01]  /*2c90*/  SYNCS.PHASECHK.TRANS64.TRYWAIT P1, [R4+URZ], R5 ;  /* 0x00000005040075a7 */ /* 0x000062000802017f */
[----:B------:R-:W-:Y:S05]  /*2ca0*/  @!P0 BRA `(.L_x_20) ;  /* 0x0000000000048947 */ /* 0x000fea0003800000 */
[----:B------:R-:W-:Y:S01]  /*2cb0*/  BPT.TRAP 0x1 ;  /* 0x000000040000795c */ /* 0x000fe20000300000 */
.L_x_20:
[----:B-1----:R-:W-:Y:S05]  /*2cc0*/  @P1 BRA `(.L_x_21) ;  /* 0x0000000000081947 */ /* 0x002fea0003800000 */
[----:B------:R-:W1:Y:S02]  /*2cd0*/  SYNCS.PHASECHK.TRANS64.TRYWAIT P1, [R4+URZ], R5 ;  /* 0x00000005040075a7 */ /* 0x000e64000802017f */
[----:B-1----:R-:W-:Y:S05]  /*2ce0*/  @!P1 BRA `(.L_x_22) ;  /* 0x0000015400c09947 */ /* 0x002fea0003800000 */
.L_x_21:
        /* <DEDUP_REMOVED lines=48> */
[----:B--2---:R-:W2:Y:S04]  /*2ff0*/  LDL.LU.64 R24, [R1] ;  /* 0x0000000001187983 */ /* 0x004ea80000300a00 */
        /* <DEDUP_REMOVED lines=47> */
[----:B------:R-:W-:-:S02]  /*32f0*/  UIMAD UR12, UR6, 0x600, UR4 ;  /* 0x00000600060c78a4 */ /* 0x000fc4000f8e0204 */
[----:B------:R-:W-:Y:S01]  /*3300*/  UIMAD UR13, UR6, 0x300, UR5 ;  /* 0x00000300060d78a4 */ /* 0x000fe2000f8e0205 */
[----:B------:R-:W-:Y:S01]  /*3310*/  UMOV UR9, 0x80000020 ;  /* 0x8000002000097882 */ /* 0x000fe20000000000 */
[----:B------:R-:W-:-:S03]  /*3320*/  UMOV UR11, 0x80000020 ;  /* 0x80000020000b7882 */ /* 0x000fc60000000000 */
[----:B------:R-:W-:Y:S02]  /*3330*/  UMOV UR8, UR12 ;  /* 0x0000000c00087c82 */ /* 0x000fe40008000000 */
[----:B------:R-:W-:Y:S01]  /*3340*/  UMOV UR10, UR13 ;  /* 0x0000000d000a7c82 */ /* 0x000fe20008000000 */
[----:B--2---:R-:W-:-:S06]  /*3350*/  WARPGROUP.ARRIVE ;  /* 0x00000000000079c5 */ /* 0x004fcc0000000000 */
[----:B------:R-:W-:Y:S01]  /*3360*/  IGMMA.64x192x32.S8.S8 R24, gdesc[UR8], R24, gsb0 ;  /* 0x04e00000081879f1 */ /* 0x000fe20008041018 */
[----:B------:R-:W-:Y:S01]  /*3370*/  UIADD3 UR8, UR12, 0x200, URZ ;  /* 0x000002000c087890 */ /* 0x000fe2000fffe03f */
[----:B------:R-:W-:Y:S01]  /*3380*/  UMOV UR9, 0x80000020 ;  /* 0x8000002000097882 */ /* 0x000fe20000000000 */
[----:B------:R-:W-:Y:S02]  /*3390*/  WARPGROUP.DEPBAR.LE gsb0, 0x0 ;  /* 0x00008000000079c5 */ /* 0x000fe40000010000 */
[----:B------:R-:W-:Y:S01]  /*33a0*/  WARPGROUP.ARRIVE ;  /* 0x00000000000079c5 */ /* 0x000fe20000000000 */
[----:B------:R-:W-:Y:S01]  /*33b0*/  STL.64 [R1], R24 ;  /* 0x0000001801007387 */ /* 0x000fe20000100a00 */
[----:B01----:R-:W-:Y:S02]  /*33c0*/  IMAD.MOV.U32 R5, RZ, RZ, R118 ;  /* 0x000000ffff057224 */ /* 0x003fe400078e0076 */
[----:B------:R-:W-:Y:S01]  /*33d0*/  IMAD.MOV.U32 R4, RZ, RZ, R119 ;  /* 0x000000ffff047224 */ /* 0x000fe200078e0077 */
[----:B------:R-:W-:Y:S01]  /*33e0*/  STL.64 [R1+0x8], R26 ;  /* 0x0000081a01007387 */ /* 0x000fe20000100a00 */
[----:B------:R-:W-:Y:S01]  /*33f0*/  IGMMA.64x192x32.S8.S8 R120, gdesc[UR8], R120, gsb0 ;  /* 0x04e00000087879f1 */ /* 0x000fe20008041078 */
[----:B------:R-:W-:-:S02]  /*3400*/  IMAD.MOV.U32 R7, RZ, RZ, R116 ;  /* 0x000000ffff077224 */ /* 0x000fc400078e0074 */
[----:B------:R-:W-:Y:S01]  /*3410*/  STL.64 [R1+0x10], R28 ;  /* 0x0000101c01007387 */ /* 0x000fe20000100a00 */
[----:B------:R-:W-:Y:S02]  /*3420*/  IMAD.MOV.U32 R6, RZ, RZ, R117 ;  /* 0x000000ffff067224 */ /* 0x000fe400078e0075 */
[----:B------:R-:W-:Y:S01]  /*3430*/  IMAD.MOV.U32 R9, RZ, RZ, R114 ;  /* 0x000000ffff097224 */ /* 0x000fe200078e0072 */
[----:B------:R-:W-:Y:S01]  /*3440*/  STL.64 [R1+0x18], R30 ;  /* 0x0000181e01007387 */ /* 0x000fe20000100a00 */
[----:B------:R-:W-:Y:S02]  /*3450*/  IMAD.MOV.U32 R8, RZ, RZ, R115 ;  /* 0x000000ffff087224 */ /* 0x000fe400078e0073 */
[----:B------:R-:W-:Y:S01]  /*3460*/  IMAD.MOV.U32 R11, RZ, RZ, R112 ;  /* 0x000000ffff0b7224 */ /* 0x000fe200078e0070 */
[----:B------:R-:W-:Y:S01]  /*3470*/  STL.64 [R1+0x20], R32 ;  /* 0x0000202001007387 */ /* 0x000fe20000100a00 */
[----:B------:R-:W-:Y:S02]  /*3480*/  IMAD.MOV.U32 R10, RZ, RZ, R113 ;  /* 0x000000ffff0a7224 */ /* 0x000fe400078e0071 */
[----:B------:R-:W-:Y:S01]  /*3490*/  IMAD.MOV.U32 R13, RZ, RZ, R110 ;  /* 0x000000ffff0d7224 */ /* 0x000fe200078e006e */
[----:B------:R-:W-:Y:S01]  /*34a0*/  STL.64 [R1+0x28], R34 ;  /* 0x0000282201007387 */ /* 0x000fe20000100a00 */
[----:B------:R-:W-:-:S02]  /*34b0*/  IMAD.MOV.U32 R12, RZ, RZ, R111 ;  /* 0x000000ffff0c7224 */ /* 0x000fc400078e006f */
        /* <DEDUP_REMOVED lines=38> */
[----:B------:R-:W-:-:S03]  /*3720*/  IMAD.MOV.U32 R234, RZ, RZ, R85 ;  /* 0x000000ffffea7224 */ /* 0x000fc600078e0055 */
        /* <DEDUP_REMOVED lines=59> */
[----:B------:R-:W-:-:S03]  /*3ae0*/  WARPGROUP.DEPBAR.LE gsb0, 0x0 ;  /* 0x00008000000079c5 */ /* 0x000fc60000010000 */
        /* <DEDUP_REMOVED lines=38> */
[----:B0-----:R-:W3:Y:S04]  /*3d50*/  LDL.LU R140, [R1] ;  /* 0x00000000018c7983 */ /* 0x001ee80000300800 */
[----:B------:R-:W3:Y:S04]  /*3d60*/  LDL.LU R141, [R1+0x4] ;  /* 0x00000400018d7983 */ /* 0x000ee80000300800 */
        /* <DEDUP_REMOVED lines=57> */
[----:B------:R-:W3:Y:S01]  /*4100*/  LDL.LU R199, [R1+0xec] ;  /* 0x0000ec0001c77983 */ /* 0x000ee20000300800 */
[----:B------:R-:W-:Y:S01]  /*4110*/  UIADD3 UR8, UR12, 0x400, URZ ;  /* 0x000004000c087890 */ /* 0x000fe2000fffe03f */
[----:B--2---:R-:W-:Y:S01]  /*4120*/  WARPGROUP.ARRIVE ;  /* 0x00000000000079c5 */ /* 0x004fe20000000000 */
[----:B------:R-:W-:Y:S01]  /*4130*/  UMOV UR9, 0x80000020 ;  /* 0x8000002000097882 */ /* 0x000fe20000000000 */
[----:B------:R-:W-:-:S02]  /*4140*/  IMAD.MOV.U32 R200, RZ, RZ, R235 ;  /* 0x000000ffffc87224 */ /* 0x000fc400078e00eb */
[----:B------:R-:W-:Y:S02]  /*4150*/  IMAD.MOV.U32 R201, RZ, RZ, R234 ;  /* 0x000000ffffc97224 */ /* 0x000fe400078e00ea */
[----:B------:R-:W-:Y:S02]  /*4160*/  IMAD.MOV.U32 R202, RZ, RZ, R233 ;  /* 0x000000ffffca7224 */ /* 0x000fe400078e00e9 */
[----:B------:R-:W-:Y:S01]  /*4170*/  IGMMA.64x192x32.S8.S8 R24, gdesc[UR8], R24, gsb0 ;  /* 0x04e00000081879f1 */ /* 0x000fe20008041018 */
[----:B------:R-:W-:Y:S01]  /*4180*/  IMAD.MOV.U32 R203, RZ, RZ, R232 ;  /* 0x000000ffffcb7224 */ /* 0x000fe200078e00e8 */
[----:B------:R-:W-:Y:S01]  /*4190*/  UIADD3 UR8, UR12, 0x2, URZ ;  /* 0x000000020c087890 */ /* 0x000fe2000fffe03f */
[----:B------:R-:W-:Y:S01]  /*41a0*/  IMAD.MOV.U32 R204, RZ, RZ, R231 ;  /* 0x000000ffffcc7224 */ /* 0x000fe200078e00e7 */
[----:B------:R-:W-:Y:S01]  /*41b0*/  UIADD3 UR10, UR13, 0x2, URZ ;  /* 0x000000020d0a7890 */ /* 0x000fe2000fffe03f */
[----:B------:R-:W-:Y:S01]  /*41c0*/  IMAD.MOV.U32 R205, RZ, RZ, R230 ;  /* 0x000000ffffcd7224 */ /* 0x000fe200078e00e6 */
[----:B------:R-:W-:Y:S01]  /*41d0*/  UMOV UR9, 0x80000020 ;  /* 0x8000002000097882 */ /* 0x000fe20000000000 */
        /* <DEDUP_REMOVED lines=27> */
[----:B------:R-:W-:-:S05]  /*4390*/  WARPGROUP.DEPBAR.LE gsb0, 0x0 ;  /* 0x00008000000079c5 */ /* 0x000fca0000010000 */
[----:B---3--:R-:W-:-:S06]  /*43a0*/  WARPGROUP.ARRIVE ;  /* 0x00000000000079c5 */ /* 0x008fcc0000000000 */
        /* <DEDUP_REMOVED lines=99> */
[----:B------:R-:W-:Y:S01]  /*49e0*/  BPT.TRAP 0x1 ;  /* 0x000000040000795c */ /* 0x000fe20000300000 */
.L_x_23:
[----:B------:R-:W-:Y:S01]  /*49f0*/  UISETP.GT.U32.AND UP0, UPT, UR40, 0x1, UPT ;  /* 0x000000012800788c */ /* 0x000fe2000bf04070 */
[----:B------:R-:W-:-:S04]  /*4a00*/  IMAD.U32 R4, RZ, RZ, UR7 ;  /* 0x00000007ff047e24 */ /* 0x000fc8000f8e00ff */
[----:B------:R-:W-:Y:S01]  /*4a10*/  IMAD R4, R4, 0x8, R0 ;  /* 0x0000000804047824 */ /* 0x000fe200078e0200 */
[----:B------:R-:W-:-:S03]  /*4a20*/  PLOP3.LUT P1, PT, PT, PT, UP0, 0x80, 0x0 ;  /* 0x000000000000781c */ /* 0x000fc60003f2f008 */
[----:B------:R-:W-:-:S05]  /*4a30*/  VIADD R4, R4, 0x30 ;  /* 0x0000003004047836 */ /* 0x000fca0000000000 */
[----:B------:R-:W-:-:S04]  /*4a40*/  PRMT R4, RZ, 0x654, R4 ;  /* 0x00000654ff047816 */ /* 0x000fc80000000004 */
[----:B------:R0:W-:Y:S01]  /*4a50*/  SYNCS.ARRIVE.TRANS64.RED.A1T0 RZ, [R4+URZ], RZ ;  /* 0x000000ff04ff79a7 */ /* 0x0001e2000810043f */
[----:B------:R-:W-:Y:S05]  /*4a60*/  @P1 BRA `(.L_x_24) ;  /* 0x0000000000041947 */ /* 0x000fea0003800000 */
[----:B------:R-:W-:Y:S01]  /*4a70*/  BPT.TRAP 0x1 ;  /* 0x000000040000795c */ /* 0x000fe20000300000 */
.L_x_24:
[----:B------:R-:W-:Y:S01]  /*4a80*/  UIADD3 UR6, UR6, 0x1, URZ ;  /* 0x0000000106067890 */ /* 0x000fe2000fffe03f */
[C---:B------:R-:W-:Y:S01]  /*4a90*/  ISETP.GT.AND P1, PT, R3.reuse, 0x1, PT ;  /* 0x000000010300780c */ /* 0x040fe20003f24270 */
[----:B------:R-:W-:Y:S01]  /*4aa0*/  UIADD3 UR7, UR7, 0x1, URZ ;  /* 0x0000000107077890 */ /* 0x000fe2000fffe03f */
[----:B------:R-:W-:Y:S01]  /*4ab0*/  VIADD R3, R3, 0xffffffff ;  /* 0xffffffff03037836 */ /* 0x000fe20000000000 */
[----:B------:R-:W-:Y:S02]  /*4ac0*/  UISETP.NE.AND UP0, UPT, UR6, 0x6, UPT ;  /* 0x000000060600788c */ /* 0x000fe4000bf05270 */
[----:B------:R-:W-:Y:S02]  /*4ad0*/  UISETP.NE.AND UP1, UPT, UR7, 0x6, UPT ;  /* 0x000000060700788c */ /* 0x000fe4000bf25270 */
[----:B------:R-:W-:Y:S02]  /*4ae0*/  USEL UR8, URZ, 0x1, UP0 ;  /* 0x000000013f087887 */ /* 0x000fe40008000000 */
[----:B------:R-:W-:-:S02]  /*4af0*/  USEL UR6, UR6, URZ, UP0 ;  /* 0x0000003f06067287 */ /* 0x000fc40008000000 */
[----:B------:R-:W-:Y:S02]  /*4b00*/  USEL UR7, UR7, URZ, UP1 ;  /* 0x0000003f07077287 */ /* 0x000fe40008800000 */
[----:B------:R-:W-:Y:S01]  /*4b10*/  LOP3.LUT R2, R2, UR8, RZ, 0x3c, !PT ;  /* 0x0000000802027c12 */ /* 0x000fe2000f8e3cff */
[----:B------:R-:W-:Y:S09]  /*4b20*/  @P1 BRA `(.L_x_25) ;  /* 0xffffffe000341947 */ /* 0x000ff2000383ffff */
.L_x_18:
[----:B------:R-:W1:Y:S02]  /*4b30*/  LDC R2, c[0x0][0x28c] ;  /* 0x0000a300ff027b82 */ /* 0x000e640000000800 */
[----:B-1----:R-:W-:-:S13]  /*4b40*/  ISETP.GE.AND P1, PT, R2, 0x1, PT ;  /* 0x000000010200780c */ /* 0x002fda0003f26270 */
[----:B------:R-:W-:Y:S05]  /*4b50*/  @!P1 BRA `(.L_x_26) ;  /* 0x0000000000449947 */ /* 0x000fea0003800000 */
[----:B------:R-:W-:Y:S05]  /*4b60*/  @!P0 BRA `(.L_x_27) ;  /* 0x0000000000048947 */ /* 0x000fea0003800000 */
[----:B------:R-:W-:Y:S01]  /*4b70*/  BPT.TRAP 0x1 ;  /* 0x000000040000795c */ /* 0x000fe20000300000 */
.L_x_27:
[----:B------:R-:W-:-:S04]  /*4b80*/  UISETP.LT.AND UP0, UPT, UR46, 0x1, UPT ;  /* 0x000000012e00788c */ /* 0x000fc8000bf01270 */
[----:B------:R-:W-:Y:S02]  /*4b90*/  USEL UR6, UR46, 0x1, UP0 ;  /* 0x000000012e067887 */ /* 0x000fe40008000000 */
[----:B------:R-:W-:Y:S02]  /*4ba0*/  UISETP.GT.U32.AND UP0, UPT, UR40, 0x1, UPT ;  /* 0x000000012800788c */ /* 0x000fe4000bf04070 */
[----:B------:R-:W-:-:S04]  /*4bb0*/  UIADD3 UR6, UR39, UR46, -UR6 ;  /* 0x0000002e27067290 */ /* 0x000fc8000fffe806 */
[----:B------:R-:W-:Y:S01]  /*4bc0*/  UIMAD.WIDE.U32 UR4, UR6, -0x55555555, URZ ;  /* 0xaaaaaaab060478a5 */ /* 0x000fe2000f8e003f */
[----:B------:R-:W-:-:S03]  /*4bd0*/  PLOP3.LUT P0, PT, PT, PT, UP0, 0x80, 0x0 ;  /* 0x000000000000781c */ /* 0x000fc60003f0f008 */
[----:B------:R-:W-:-:S04]  /*4be0*/  USHF.R.U32.HI UR4, URZ, 0x2, UR5 ;  /* 0x000000023f047899 */ /* 0x000fc80008011605 */
[----:B------:R-:W-:-:S06]  /*4bf0*/  UIMAD UR6, UR4, -0x6, UR6 ;  /* 0xfffffffa040678a4 */ /* 0x000fcc000f8e0206 */
[----:B------:R-:W-:-:S04]  /*4c00*/  IMAD.U32 R2, RZ, RZ, UR6 ;  /* 0x00000006ff027e24 */ /* 0x000fc8000f8e00ff */
[----:B------:R-:W-:-:S04]  /*4c10*/  IMAD R0, R2, 0x8, R0 ;  /* 0x0000000802007824 */ /* 0x000fc800078e0200 */
[----:B------:R-:W-:-:S05]  /*4c20*/  VIADD R0, R0, 0x30 ;  /* 0x0000003000007836 */ /* 0x000fca0000000000 */
[----:B------:R-:W-:-:S04]  /*4c30*/  PRMT R0, RZ, 0x654, R0 ;  /* 0x00000654ff007816 */ /* 0x000fc80000000000 */
[----:B------:R1:W-:Y:S01]  /*4c40*/  SYNCS.ARRIVE.TRANS64.RED.A1T0 RZ, [R0+URZ], RZ ;  /* 0x000000ff00ff79a7 */ /* 0x0003e2000810043f */
[----:B------:R-:W-:Y:S05]  /*4c50*/  @P0 BRA `(.L_x_26) ;  /* 0x0000000000040947 */ /* 0x000fea0003800000 */
[----:B------:R-:W-:Y:S01]  /*4c60*/  BPT.TRAP 0x1 ;  /* 0x000000040000795c */ /* 0x000fe20000300000 */
.L_x_26:
[----:B0-----:R-:W0:Y:S01]  /*4c70*/  S2R R4, SR_TID.X ;  /* 0x0000000000047919 */ /* 0x001e220000002100 */
[----:B------:R-:W-:Y:S01]  /*4c80*/  UIMAD UR42, UR42, 0xc0, URZ ;  /* 0x000000c02a2a78a4 */ /* 0x000fe2000f8e023f */
[----:B------:R-:W-:Y:S01]  /*4c90*/  IMAD.MOV.U32 R5, RZ, RZ, -0x2 ;  /* 0xfffffffeff057424 */ /* 0x000fe200078e00ff */
[----:B------:R-:W-:Y:S01]  /*4ca0*/  USHF.R.S32.HI UR10, URZ, 0x1f, UR43 ;  /* 0x0000001f3f0a7899 */ /* 0x000fe2000801142b */
[----:B------:R-:W-:Y:S01]  /*4cb0*/  ULDC.64 UR8, c[0x0][0x5d0] ;  /* 0x0001740000087ab9 */ /* 0x000fe20000000a00 */
[----:B------:R-:W-:Y:S02]  /*4cc0*/  UIMAD.WIDE UR6, UR41, 0x180, URZ ;  /* 0x00000180290678a5 */ /* 0x000fe4000f8e023f */
[----:B------:R-:W-:Y:S01]  /*4cd0*/  IMAD.U32 R22, RZ, RZ, UR42 ;  /* 0x0000002aff167e24 */ /* 0x000fe2000f8e00ff */
[----:B------:R-:W-:Y:S02]  /*4ce0*/  UIMAD UR4, UR10, UR8, URZ ;  /* 0x000000080a0472a4 */ /* 0x000fe4000f8e023f */
[----:B------:R-:W-:-:S02]  /*4cf0*/  UIMAD UR41, UR41, 0x180, URZ ;  /* 0x00000180292978a4 */ /* 0x000fc4000f8e023f */
[----:B------:R-:W-:Y:S02]  /*4d00*/  UIMAD UR4, UR43, UR9, UR4 ;  /* 0x000000092b0472a4 */ /* 0x000fe4000f8e0204 */
[----:B------:R-:W-:Y:S02]  /*4d10*/  UIADD3 UR39, UR46, UR39, URZ ;  /* 0x000000272e277290 */ /* 0x000fe4000fffe03f */
[----:B------:R-:W-:Y:S02]  /*4d20*/  UISETP.GE.U32.AND UP2, UPT, UR46, 0x6, UPT ;  /* 0x000000062e00788c */ /* 0x000fe4000bf46070 */
[----:B------:R-:W-:-:S04]  /*4d30*/  UISETP.GT.U32.AND UP1, UPT, UR39, 0x5, UPT ;  /* 0x000000052700788c */ /* 0x000fc8000bf24070 */
[----:B------:R-:W-:Y:S01]  /*4d40*/  UISETP.LT.U32.AND UP1, UPT, UR46, 0x6, UP1 ;  /* 0x000000062e00788c */ /* 0x000fe20008f21070 */
[--C-:B0-----:R-:W-:Y:S01]  /*4d50*/  SHF.R.U32.HI R2, RZ, 0x7, R4.reuse ;  /* 0x00000007ff027819 */ /* 0x101fe20000011604 */
[----:B------:R-:W-:Y:S01]  /*4d60*/  IMAD.SHL.U32 R23, R4, 0x2, RZ ;  /* 0x0000000204177824 */ /* 0x000fe200078e00ff */
[----:B-1----:R-:W-:Y:S02]  /*4d70*/  SHF.R.U32.HI R0, RZ, 0x2, R4 ;  /* 0x00000002ff007819 */ /* 0x002fe40000011604 */
[----:B------:R-:W-:Y:S02]  /*4d80*/  LOP3.LUT R2, R2, 0x1, RZ, 0xc0, !PT ;  /* 0x0000000102027812 */ /* 0x000fe400078ec0ff */
[----:B------:R-:W-:Y:S02]  /*4d90*/  LOP3.LUT R3, R4, 0x60, RZ, 0xc0, !PT ;  /* 0x0000006004037812 */ /* 0x000fe400078ec0ff */
[----:B------:R-:W-:Y:S01]  /*4da0*/  LOP3.LUT R0, R0, 0x7, RZ, 0xc0, !PT ;  /* 0x0000000700007812 */ /* 0x000fe200078ec0ff */
[----:B------:R-:W-:Y:S01]  /*4db0*/  IMAD.SHL.U32 R15, R2, 0x40, RZ ;  /* 0x00000040020f7824 */ /* 0x000fe200078e00ff */
[----:B------:R-:W-:-:S02]  /*4dc0*/  SHF.R.U32.HI R3, RZ, 0x1, R3 ;  /* 0x00000001ff037819 */ /* 0x000fc40000011603 */
[----:B------:R-:W-:Y:S02]  /*4dd0*/  LOP3.LUT R22, R22, 0x6, R23, 0xf8, !PT ;  /* 0x0000000616167812 */ /* 0x000fe400078ef817 */
[--C-:B------:R-:W-:Y:S02]  /*4de0*/  LOP3.LUT R15, R15, 0x40, R0.reuse, 0xe2, !PT ;  /* 0x000000400f0f7812 */ /* 0x100fe400078ee200 */
[----:B------:R-:W-:Y:S02]  /*4df0*/  IADD3 R0, RZ, -R3, -R0 ;  /* 0x80000003ff007210 */ /* 0x000fe40007ffe800 */
[----:B------:R-:W-:Y:S02]  /*4e00*/  SHF.R.S32.HI R23, RZ, 0x1f, R22 ;  /* 0x0000001fff177819 */ /* 0x000fe40000011416 */
[----:B------:R-:W-:Y:S01]  /*4e10*/  LOP3.LUT R15, R15, UR6, R3, 0xfe, !PT ;  /* 0x000000060f0f7c12 */ /* 0x000fe2000f8efe03 */
[----:B------:R-:W-:Y:S02]  /*4e20*/  IMAD R0, R2, -0x40, R0 ;  /* 0xffffffc002007824 */ /* 0x000fe400078e0200 */
[----:B------:R-:W-:Y:S01]  /*4e30*/  IMAD.U32 R2, RZ, RZ, UR8 ;  /* 0x00000008ff027e24 */ /* 0x000fe2000f8e00ff */
[----:B------:R-:W-:-:S02]  /*4e40*/  ULDC UR8, c[0x0][0x284] ;  /* 0x0000a10000087ab9 */ /* 0x000fc40000000800 */
[----:B------:R-:W-:Y:S02]  /*4e50*/  IMAD.U32 R14, RZ, RZ, UR8 ;  /* 0x00000008ff0e7e24 */ /* 0x000fe4000f8e00ff */
[----:B------:R-:W-:-:S03]  /*4e60*/  IMAD.WIDE.U32 R2, R2, UR43, R22 ;  /* 0x0000002b02027c25 */ /* 0x000fc6000f8e0016 */
[----:B------:R-:W-:Y:S01]  /*4e70*/  IADD3 R14, R14, -UR41, R0 ;  /* 0x800000290e0e7c10 */ /* 0x000fe2000fffe000 */
[----:B------:R-:W-:Y:S01]  /*4e80*/  VIADD R3, R3, UR4 ;  /* 0x0000000403037c36 */ /* 0x000fe20008000000 */
[----:B------:R-:W-:Y:S01]  /*4e90*/  ULDC UR4, c[0x0][0x288] ;  /* 0x0000a20000047ab9 */ /* 0x000fe20000000800 */
[----:B------:R-:W-:Y:S01]  /*4ea0*/  LOP3.LUT R0, R4, 0x3, RZ, 0xc0, !PT ;  /* 0x0000000304007812 */ /* 0x000fe200078ec0ff */
[----:B------:R-:W-:-:S04]  /*4eb0*/  UISETP.GE.AND UP0, UPT, UR42, UR4, UPT ;  /* 0x000000042a00728c */ /* 0x000fc8000bf06270 */
[----:B------:R-:W-:Y:S01]  /*4ec0*/  UISETP.GE.OR UP0, UPT, UR41, UR8, UP0 ;  /* 0x000000082900728c */ /* 0x000fe20008706670 */
[----:B------:R-:W-:Y:S01]  /*4ed0*/  IMAD R0, R0, R5, UR4 ;  /* 0x0000000400007e24 */ /* 0x000fe2000f8e0205 */
[----:B------:R-:W-:Y:S02]  /*4ee0*/  UIMAD.WIDE.U32 UR4, UR39, -0x55555555, URZ ;  /* 0xaaaaaaab270478a5 */ /* 0x000fe4000f8e003f */
[----:B------:R-:W-:Y:S01]  /*4ef0*/  USEL UR8, URZ, 0x1, !UP1 ;  /* 0x000000013f087887 */ /* 0x000fe2000c800000 */
[----:B------:R-:W-:Y:S01]  /*4f00*/  VIADD R0, R0, -UR42 ;  /* 0x8000002a00007c36 */ /* 0x000fe20008000000 */
[----:B------:R-:W-:Y:S01]  /*4f10*/  PLOP3.LUT P0, PT, PT, PT, UP0, 0x80, 0x0 ;  /* 0x000000000000781c */ /* 0x000fe20003f0f008 */
[----:B------:R-:W-:Y:S02]  /*4f20*/  USHF.R.U32.HI UR4, URZ, 0x2, UR5 ;  /* 0x000000023f047899 */ /* 0x000fe40008011605 */
[----:B------:R-:W-:Y:S02]  /*4f30*/  ULOP3.LUT UR38, UR38, UR8, URZ, 0x3c, !UPT ;  /* 0x0000000826267292 */ /* 0x000fe4000f8e3c3f */
[----:B------:R-:W-:-:S02]  /*4f40*/  UIMAD UR39, UR4, -0x6, UR39 ;  /* 0xfffffffa042778a4 */ /* 0x000fc4000f8e0227 */
[----:B------:R-:W-:Y:S01]  /*4f50*/  @UP2 ULOP3.LUT UR38, UR38, 0x1, UR4, 0x78, !UPT ;  /* 0x0000000126262892 */ /* 0x000fe2000f8e7804 */
[----:B------:R-:W-:-:S05]  /*4f60*/  UMOV UR41, 0xffffffff ;  /* 0xffffffff00297882 */ /* 0x000fca0000000000 */
[----:B------:R-:W-:Y:S06]  /*4f70*/  @P0 BRA `(.L_x_28) ;  /* 0x0000011000f00947 */ /* 0x000fec0003800000 */
[----:B-----5:R-:W-:Y:S01]  /*4f80*/  ISETP.NE.AND P0, PT, R18, RZ, PT ;  /* 0x000000ff1200720c */ /* 0x020fe20003f05270 */
[----:B------:R-:W-:Y:S01]  /*4f90*/  ULDC.64 UR12, c[0x0][0x5c8] ;  /* 0x00017200000c7ab9 */ /* 0x000fe20000000a00 */
[----:B------:R-:W-:Y:S01]  /*4fa0*/  BSSY B0, `(.L_x_28) ;  /* 0x0001139000007945 */ /* 0x000fe20003800000 */
[----:B------:R-:W-:Y:S01]  /*4fb0*/  UIMAD UR4, UR7, UR12, URZ ;  /* 0x0000000c070472a4 */ /* 0x000fe2000f8e023f */
[----:B------:R-:W-:Y:S02]  /*4fc0*/  IMAD.U32 R6, RZ, RZ, UR13 ;  /* 0x0000000dff067e24 */ /* 0x000fe4000f8e00ff */
[----:B------:R-:W-:-:S04]  /*4fd0*/  IMAD.WIDE.U32 R2, R15, UR12, R2 ;  /* 0x0000000c0f027c25 */ /* 0x000fc8000f8e0002 */
[----:B------:R-:W-:-:S04]  /*4fe0*/  IMAD R6, R15, R6, UR4 ;  /* 0x000000040f067e24 */ /* 0x000fc8000f8e0206 */
[----:B------:R-:W-:Y:S01]  /*4ff0*/  IMAD.IADD R6, R3, 0x1, R6 ;  /* 0x0000000103067824 */ /* 0x000fe200078e0206 */
[----:B------:R-:W-:Y:S06]  /*5000*/  @!P0 BRA `(.L_x_29) ;  /* 0x000000c400008947 */ /* 0x000fec0003800000 */
[----:B------:R-:W0:Y:S01]  /*5010*/  LDC.64 R10, c[0x0][0x5b0] ;  /* 0x00016c00ff0a7b82 */ /* 0x000e220000000a00 */
[----:B------:R-:W-:Y:S01]  /*5020*/  ULDC.64 UR8, c[0x0][0x5b8] ;  /* 0x00016e0000087ab9 */ /* 0x000fe20000000a00 */
[----:B------:R-:W-:Y:S01]  /*5030*/  ISETP.GE.AND P2, PT, R14, 0x1, PT ;  /* 0x000000010e00780c */ /* 0x000fe20003f46270 */
[----:B------:R-:W-:Y:S02]  /*5040*/  UIMAD UR4, UR10, UR8, URZ ;  /* 0x000000080a0472a4 */ /* 0x000fe4000f8e023f */
[----:B------:R-:W-:Y:S01]  /*5050*/  IMAD.U32 R4, RZ, RZ, UR8 ;  /* 0x00000008ff047e24 */ /* 0x000fe2000f8e00ff */
[----:B------:R-:W-:Y:S01]  /*5060*/  BSSY B1, `(.L_x_30) ;  /* 0x000000e000017945 */ /* 0x000fe20003800000 */
[----:B------:R-:W-:Y:S01]  /*5070*/  ISETP.LT.OR P1, PT, R0, 0x1, !P2 ;  /* 0x000000010000780c */ /* 0x000fe20005721670 */
[----:B------:R-:W-:Y:S01]  /*5080*/  UIMAD UR4, UR43, UR9, UR4 ;  /* 0x000000092b0472a4 */ /* 0x000fe2000f8e0204 */
[----:B------:R-:W1:Y:S01]  /*5090*/  LDC.64 R12, c[0x0][0x5a8] ;  /* 0x00016a00ff0c7b82 */ /* 0x000e620000000a00 */
[----:B------:R-:W-:-:S04]  /*50a0*/  IMAD.WIDE.U32 R22, R4, UR43, R22 ;  /* 0x0000002b04167c25 */ /* 0x000fc8000f8e0016 */
[----:B------:R-:W-:Y:S02]  /*50b0*/  VIADD R21, R23, UR4 ;  /* 0x0000000417157c36 */ /* 0x000fe40008000000 */
[----:B------:R-:W-:Y:S02]  /*50c0*/  IMAD.MOV.U32 R20, RZ, RZ, R22 ;  /* 0x000000ffff147224 */ /* 0x000fe400078e0016 */
[----:B0-----:R-:W-:Y:S02]  /*50d0*/  IMAD R218, R10, UR7, RZ ;  /* 0x000000070ada7c24 */ /* 0x001fe4000f8e02ff */
[----:B------:R-:W-:-:S04]  /*50e0*/  IMAD.WIDE.U32 R4, R15, R10, R20 ;  /* 0x0000000a0f047225 */ /* 0x000fc800078e0014 */
[----:B------:R-:W-:Y:S01]  /*50f0*/  IMAD R218, R15, R11, R218 ;  /* 0x0000000b0fda7224 */ /* 0x000fe200078e02da */
[----:B-1----:R-:W-:-:S04]  /*5100*/  IADD3 R8, P0, R4, R12, RZ ;  /* 0x0000000c04087210 */ /* 0x002fc80007f1e0ff */
[----:B------:R-:W-:Y:S01]  /*5110*/  IADD3.X R9, R13, R5, R218, P0, !PT ;  /* 0x000000050d097210 */ /* 0x000fe200007fe4da */
[----:B------:R-:W-:Y:S08]  /*5120*/  @P1 BRA `(.L_x_31) ;  /* 0x0000000000041947 */ /* 0x000ff00003800000 */
[----:B------:R0:W5:Y:S02]  /*5130*/  LDG.E.U8 R16, desc[UR36][R8.64] ;  /* 0x0000002408107981 */ /* 0x000164000c1e1100 */
.L_x_31:
[----:B------:R-:W-:Y:S05]  /*5140*/  BSYNC B1 ;  /* 0x0000000000017941 */ /* 0x000fea0003800000 */
.L_x_30:
[----:B------:R-:W2:Y:S01]  /*5150*/  LDL.LU R7, [R1] ;  /* 0x0000000001077983 */ /* 0x000ea20000300800 */
[----:B-----5:R-:W-:Y:S01]  /*5160*/  LOP3.LUT R3, R16, 0xffff, RZ, 0xc0, !PT ;  /* 0x0000ffff10037812 */ /* 0x020fe200078ec0ff */
[----:B------:R-:W-:Y:S01]  /*5170*/  ULDC.64 UR4, c[0x0][0x5c0] ;  /* 0x0001700000047ab9 */ /* 0x000fe20000000a00 */
[----:B------:R-:W-:Y:S01]  /*5180*/  BSSY B1, `(.L_x_32) ;  /* 0x000000c000017945 */ /* 0x000fe20003800000 */
[----:B------:R-:W-:Y:S02]  /*5190*/  IADD3 R4, P0, R2, UR4, RZ ;  /* 0x0000000402047c10 */ /* 0x000fe4000ff1e0ff */
[----:B------:R-:W-:Y:S02]  /*51a0*/  PRMT R3, R3, 0x8880, RZ ;  /* 0x0000888003037816 */ /* 0x000fe400000000ff */
[----:B------:R-:W-:Y:S02]  /*51b0*/  IADD3.X R5, R6, UR5, RZ, P0, !PT ;  /* 0x0000000506057c10 */ /* 0x000fe400087fe4ff */
[----:B------:R-:W-:Y:S01]  /*51c0*/  ISETP.LT.OR P0, PT, R0, 0x2, !P2 ;  /* 0x000000020000780c */ /* 0x000fe20005701670 */
[----:B------:R-:W-:-:S04]  /*51d0*/  IMAD R2, R3, R18, RZ ;  /* 0x0000001203027224 */ /* 0x000fc800078e02ff */
[----:B--2---:R-:W-:-:S05]  /*51e0*/  @!P1 IMAD R3, R7, R17, R2 ;  /* 0x0000001107039224 */ /* 0x004fca00078e0202 */
[----:B------:R1:W-:Y:S03]  /*51f0*/  @!P1 STG.E.U8 desc[UR36][R4.64], R3 ;  /* 0x0000000304009986 */ /* 0x0003e6000c101124 */
[----:B------:R-:W-:Y:S05]  /*5200*/  @P0 BRA `(.L_x_33) ;  /* 0x00000000000c0947 */ /* 0x000fea0003800000 */
[----:B------:R-:W2:Y:S02]  /*5210*/  LDG.E.U8 R16, desc[UR36][R8.64+0x1] ;  /* 0x0000012408107981 */ /* 0x000ea4000c1e1100 */
[----:B--2---:R-:W-:-:S05]  /*5220*/  PRMT R2, R16, 0x8880, RZ ;  /* 0x0000888010027816 */ /* 0x004fca00000000ff */
[----:B------:R-:W-:-:S07]  /*5230*/  IMAD R2, R2, R18, RZ ;  /* 0x0000001202027224 */ /* 0x000fce00078e02ff */
.L_x_33:
[----:B------:R-:W-:Y:S05]  /*5240*/  BSYNC B1 ;  /* 0x0000000000017941 */ /* 0x000fea0003800000 */
.L_x_32:
[----:B-1----:R-:W2:Y:S01]  /*5250*/  LDL.LU R3, [R1+0x4] ;  /* 0x0000040001037983 */ /* 0x002ea20000300800 */
[----:B------:R-:W-:Y:S01]  /*5260*/  ISETP.GE.AND P1, PT, R14, 0x9, PT ;  /* 0x000000090e00780c */ /* 0x000fe20003f26270 */
[C---:B------:R-:W-:Y:S01]  /*5270*/  IMAD.SHL.U32 R216, R10.reuse, 0x8, RZ ;  /* 0x000000080ad87824 */ /* 0x040fe200078e00ff */
[----:B------:R-:W-:Y:S01]  /*5280*/  SHF.L.U64.HI R217, R10, 0x3, R11 ;  /* 0x000000030ad97819 */ /* 0x000fe2000001020b */
[----:B------:R-:W-:Y:S01]  /*5290*/  BSSY B1, `(.L_x_34) ;  /* 0x000000c000017945 */ /* 0x000fe20003800000 */
[----:B------:R-:W-:Y:S01]  /*52a0*/  ISETP.LT.OR P4, PT, R0, 0x1, !P1 ;  /* 0x000000010000780c */ /* 0x000fe20004f81670 */
[----:B------:R-:W-:-:S04]  /*52b0*/  IMAD.WIDE.U32 R6, R15, R10, R216 ;  /* 0x0000000a0f067225 */ /* 0x000fc800078e00d8 */
[----:B------:R-:W-:Y:S02]  /*52c0*/  IMAD.IADD R218, R218, 0x1, R7 ;  /* 0x00000001dada7824 */ /* 0x000fe400078e0207 */
[----:B--2---:R-:W-:-:S05]  /*52d0*/  @!P0 IMAD R3, R3, R17, R2 ;  /* 0x0000001103038224 */ /* 0x004fca00078e0202 */
[----:B------:R1:W-:Y:S01]  /*52e0*/  @!P0 STG.E.U8 desc[UR36][R4.64+0x1], R3 ;  /* 0x0000010304008986 */ /* 0x0003e2000c101124 */
[----:B------:R-:W-:-:S04]  /*52f0*/  IADD3 R6, P0, P3, R22, R12, R6 ;  /* 0x0000000c16067210 */ /* 0x000fc80007b1e006 */
[----:B------:R-:W-:Y:S01]  /*5300*/  IADD3.X R7, R21, R13, R218, P0, P3 ;  /* 0x0000000d15077210 */ /* 0x000fe200007e64da */
[----:B------:R-:W-:Y:S08]  /*5310*/  @P4 BRA `(.L_x_35) ;  /* 0x00000000000c4947 */ /* 0x000ff00003800000 */
[----:B------:R-:W2:Y:S02]  /*5320*/  LDG.E.U8 R16, desc[UR36][R6.64] ;  /* 0x0000002406107981 */ /* 0x000ea4000c1e1100 */
[----:B--2---:R-:W-:-:S05]  /*5330*/  PRMT R2, R16, 0x8880, RZ ;  /* 0x0000888010027816 */ /* 0x004fca00000000ff */
[----:B------:R-:W-:-:S07]  /*5340*/  IMAD R2, R2, R18, RZ ;  /* 0x0000001202027224 */ /* 0x000fce00078e02ff */
.L_x_35:
[----:B------:R-:W-:Y:S05]  /*5350*/  BSYNC B1 ;  /* 0x0000000000017941 */ /* 0x000fea0003800000 */
.L_x_34:
[----:B-1----:R-:W2:Y:S01]  /*5360*/  LDL.LU R3, [R1+0x8] ;  /* 0x0000080001037983 */ /* 0x002ea20000300800 */
[----:B------:R-:W-:Y:S01]  /*5370*/  @!P4 IADD3 R218, P0, R4, UR45, RZ ;  /* 0x0000002d04dacc10 */ /* 0x000fe2000ff1e0ff */
[----:B------:R-:W-:Y:S03]  /*5380*/  BSSY B1, `(.L_x_36) ;  /* 0x0000009000017945 */ /* 0x000fe60003800000 */
[----:B------:R-:W-:Y:S02]  /*5390*/  @!P4 IADD3.X R219, R5, UR44, RZ, P0, !PT ;  /* 0x0000002c05dbcc10 */ /* 0x000fe400087fe4ff */
[----:B------:R-:W-:Y:S01]  /*53a0*/  ISETP.LT.OR P0, PT, R0, 0x2, !P1 ;  /* 0x000000020000780c */ /* 0x000fe20004f01670 */
[----:B--2---:R-:W-:-:S05]  /*53b0*/  @!P4 IMAD R3, R3, R17, R2 ;  /* 0x000000110303c224 */ /* 0x004fca00078e0202 */
[----:B------:R1:W-:Y:S07]  /*53c0*/  @!P4 STG.E.U8 desc[UR36][R218.64], R3 ;  /* 0x00000003da00c986 */ /* 0x0003ee000c101124 */
[----:B------:R-:W-:Y:S05]  /*53d0*/  @P0 BRA `(.L_x_37) ;  /* 0x00000000000c0947 */ /* 0x000fea0003800000 */
[----:B------:R-:W2:Y:S02]  /*53e0*/  LDG.E.U8 R16, desc[UR36][R6.64+0x1] ;  /* 0x0000012406107981 */ /* 0x000ea4000c1e1100 */
[----:B--2---:R-:W-:-:S05]  /*53f0*/  PRMT R2, R16, 0x8880, RZ ;  /* 0x0000888010027816 */ /* 0x004fca00000000ff */
[----:B------:R-:W-:-:S07]  /*5400*/  IMAD R2, R2, R18, RZ ;  /* 0x0000001202027224 */ /* 0x000fce00078e02ff */
.L_x_37:
[----:B------:R-:W-:Y:S05]  /*5410*/  BSYNC B1 ;  /* 0x0000000000017941 */ /* 0x000fea0003800000 */
.L_x_36:
[----:B-1----:R-:W2:Y:S01]  /*5420*/  LDL.LU R3, [R1+0xc] ;  /* 0x00000c0001037983 */ /* 0x002ea20000300800 */
[----:B------:R-:W-:Y:S01]  /*5430*/  @!P0 IADD3 R218, P3, R4, UR45, RZ ;  /* 0x0000002d04da8c10 */ /* 0x000fe2000ff7e0ff */
[----:B------:R-:W-:Y:S01]  /*5440*/  BSSY B1, `(.L_x_38) ;  /* 0x000000b000017945 */ /* 0x000fe20003800000 */
[C---:B------:R-:W-:Y:S02]  /*5450*/  ISETP.LT.OR P4, PT, R0.reuse, 0x9, !P1 ;  /* 0x000000090000780c */ /* 0x040fe40004f81670 */
[----:B------:R-:W-:Y:S02]  /*5460*/  @!P0 IADD3.X R219, R5, UR44, RZ, P3, !PT ;  /* 0x0000002c05db8c10 */ /* 0x000fe40009ffe4ff */
[----:B------:R-:W-:Y:S01]  /*5470*/  ISETP.LT.OR P3, PT, R0, 0xa, !P2 ;  /* 0x0000000a0000780c */ /* 0x000fe20005761670 */
[----:B--2---:R-:W-:-:S05]  /*5480*/  @!P0 IMAD R3, R3, R17, R2 ;  /* 0x0000001103038224 */ /* 0x004fca00078e0202 */
[----:B------:R1:W-:Y:S01]  /*5490*/  @!P0 STG.E.U8 desc[UR36][R218.64+0x1], R3 ;  /* 0x00000103da008986 */ /* 0x0003e2000c101124 */
[----:B------:R-:W-:-:S13]  /*54a0*/  ISETP.LT.OR P0, PT, R0, 0x9, !P2 ;  /* 0x000000090000780c */ /* 0x000fda0005701670 */
[----:B-1----:R-:W-:Y:S05]  /*54b0*/  @P0 BRA `(.L_x_39) ;  /* 0x00000000000c0947 */ /* 0x002fea0003800000 */
[----:B------:R-:W2:Y:S02]  /*54c0*/  LDG.E.U8 R16, desc[UR36][R8.64+0x8] ;  /* 0x0000082408107981 */ /* 0x000ea4000c1e1100 */
[----:B--2---:R-:W-:-:S05]  /*54d0*/  PRMT R2, R16, 0x8880, RZ ;  /* 0x0000888010027816 */ /* 0x004fca00000000ff */
[----:B------:R-:W-:-:S07]  /*54e0*/  IMAD R2, R2, R18, RZ ;  /* 0x0000001202027224 */ /* 0x000fce00078e02ff */
.L_x_39:
[----:B------:R-:W-:Y:S05]  /*54f0*/  BSYNC B1 ;  /* 0x0000000000017941 */ /* 0x000fea0003800000 */
.L_x_38:
[----:B------:R-:W2:Y:S01]  /*5500*/  LDL.LU R3, [R1+0x10] ;  /* 0x0000100001037983 */ /* 0x000ea20000300800 */
[----:B------:R-:W-:Y:S01]  /*5510*/  BSSY B1, `(.L_x_40) ;  /* 0x0000007000017945 */ /* 0x000fe20003800000 */
[----:B--2---:R-:W-:-:S05]  /*5520*/  @!P0 IMAD R3, R3, R17, R2 ;  /* 0x0000001103038224 */ /* 0x004fca00078e0202 */
[----:B------:R1:W-:Y:S01]  /*5530*/  @!P0 STG.E.U8 desc[UR36][R4.64+0x8], R3 ;  /* 0x0000080304008986 */ /* 0x0003e2000c101124 */
[----:B------:R-:W-:Y:S05]  /*5540*/  @P3 BRA `(.L_x_41) ;  /* 0x00000000000c3947 */ /* 0x000fea0003800000 */
[----:B------:R-:W2:Y:S02]  /*5550*/  LDG.E.U8 R16, desc[UR36][R8.64+0x9] ;  /* 0x0000092408107981 */ /* 0x000ea4000c1e1100 */
[----:B--2---:R-:W-:-:S05]  /*5560*/  PRMT R2, R16, 0x8880, RZ ;  /* 0x0000888010027816 */ /* 0x004fca00000000ff */
[----:B------:R-:W-:-:S07]  /*5570*/  IMAD R2, R2, R18, RZ ;  /* 0x0000001202027224 */ /* 0x000fce00078e02ff */
.L_x_41:
[----:B------:R-:W-:Y:S05]  /*5580*/  BSYNC B1 ;  /* 0x0000000000017941 */ /* 0x000fea0003800000 */
.L_x_40:
[----:B-1----:R-:W2:Y:S01]  /*5590*/  LDL.LU R3, [R1+0x14] ;  /* 0x0000140001037983 */ /* 0x002ea20000300800 */
[----:B------:R-:W-:Y:S01]  /*55a0*/  BSSY B1, `(.L_x_42) ;  /* 0x0000009000017945 */ /* 0x000fe20003800000 */
[----:B------:R-:W-:Y:S01]  /*55b0*/  ISETP.LT.OR P0, PT, R0, 0xa, !P1 ;  /* 0x0000000a0000780c */ /* 0x000fe20004f01670 */
[----:B--2---:R-:W-:-:S05]  /*55c0*/  @!P3 IMAD R3, R3, R17, R2 ;  /* 0x000000110303b224 */ /* 0x004fca00078e0202 */
[----:B------:R1:W-:Y:S01]  /*55d0*/  @!P3 STG.E.U8 desc[UR36][R4.64+0x9], R3 ;  /* 0x000009030400b986 */ /* 0x0003e2000c101124 */
[----:B------:R-:W-:Y:S01]  /*55e0*/  @!P4 IADD3 R218, P3, R4, UR45, RZ ;  /* 0x0000002d04dacc10 */ /* 0x000fe2000ff7e0ff */
[----:B------:R-:W-:-:S12]  /*55f0*/  @P4 BRA `(.L_x_43) ;  /* 0x00000000000c4947 */ /* 0x000fd80003800000 */
[----:B------:R-:W2:Y:S02]  /*5600*/  LDG.E.U8 R16, desc[UR36][R6.64+0x8] ;  /* 0x0000082406107981 */ /* 0x000ea4000c1e1100 */
[----:B--2---:R-:W-:-:S05]  /*5610*/  PRMT R2, R16, 0x8880, RZ ;  /* 0x0000888010027816 */ /* 0x004fca00000000ff */
[----:B------:R-:W-:-:S07]  /*5620*/  IMAD R2, R2, R18, RZ ;  /* 0x0000001202027224 */ /* 0x000fce00078e02ff */
.L_x_43:
[----:B------:R-:W-:Y:S05]  /*5630*/  BSYNC B1 ;  /* 0x0000000000017941 */ /* 0x000fea0003800000 */
.L_x_42:
[----:B-1----:R-:W2:Y:S01]  /*5640*/  LDL.LU R3, [R1+0x18] ;  /* 0x0000180001037983 */ /* 0x002ea20000300800 */
[----:B------:R-:W-:Y:S01]  /*5650*/  @!P4 IADD3.X R219, R5, UR44, RZ, P3, !PT ;  /* 0x0000002c05dbcc10 */ /* 0x000fe20009ffe4ff */
[----:B------:R-:W-:Y:S01]  /*5660*/  BSSY B1, `(.L_x_44) ;  /* 0x000000b000017945 */ /* 0x000fe20003800000 */
[C---:B------:R-:W-:Y:S02]  /*5670*/  ISETP.LT.OR P5, PT, R0.reuse, 0x12, !P2 ;  /* 0x000000120000780c */ /* 0x040fe400057a1670 */
[----:B------:R-:W-:Y:S01]  /*5680*/  ISETP.LT.OR P3, PT, R0, 0x11, !P1 ;  /* 0x000000110000780c */ /* 0x000fe20004f61670 */
[----:B--2---:R-:W-:-:S05]  /*5690*/  @!P4 IMAD R3, R3, R17, R2 ;  /* 0x000000110303c224 */ /* 0x004fca00078e0202 */
[----:B------:R1:W-:Y:S01]  /*56a0*/  @!P4 STG.E.U8 desc[UR36][R218.64+0x8], R3 ;  /* 0x00000803da00c986 */ /* 0x0003e2000c101124 */
[----:B------:R-:W-:Y:S02]  /*56b0*/  ISETP.LT.OR P4, PT, R0, 0x11, !P2 ;  /* 0x000000110000780c */ /* 0x000fe40005781670 */
[----:B-1----:R-:W-:Y:S01]  /*56c0*/  @!P0 IADD3 R218, P6, R4, UR45, RZ ;  /* 0x0000002d04da8c10 */ /* 0x002fe2000ffde0ff */
[----:B------:R-:W-:-:S12]  /*56d0*/  @P0 BRA `(.L_x_45) ;  /* 0x00000000000c0947 */ /* 0x000fd80003800000 */
[----:B------:R-:W2:Y:S02]  /*56e0*/  LDG.E.U8 R16, desc[UR36][R6.64+0x9] ;  /* 0x0000092406107981 */ /* 0x000ea4000c1e1100 */
[----:B--2---:R-:W-:-:S05]  /*56f0*/  PRMT R2, R16, 0x8880, RZ ;  /* 0x0000888010027816 */ /* 0x004fca00000000ff */
[----:B------:R-:W-:-:S07]  /*5700*/  IMAD R2, R2, R18, RZ ;  /* 0x0000001202027224 */ /* 0x000fce00078e02ff */
.L_x_45:
[----:B------:R-:W-:Y:S05]  /*5710*/  BSYNC B1 ;  /* 0x0000000000017941 */ /* 0x000fea0003800000 */
.L_x_44:
[----:B------:R-:W2:Y:S01]  /*5720*/  LDL.LU R3, [R1+0x1c] ;  /* 0x00001c0001037983 */ /* 0x000ea20000300800 */
[----:B------:R-:W-:Y:S01]  /*5730*/  @!P0 IADD3.X R219, R5, UR44, RZ, P6, !PT ;  /* 0x0000002c05db8c10 */ /* 0x000fe2000b7fe4ff */
[----:B------:R-:W-:Y:S01]  /*5740*/  BSSY B1, `(.L_x_46) ;  /* 0x0000007000017945 */ /* 0x000fe20003800000 */
[----:B--2---:R-:W-:-:S05]  /*5750*/  @!P0 IMAD R3, R3, R17, R2 ;  /* 0x0000001103038224 */ /* 0x004fca00078e0202 */
[----:B------:R1:W-:Y:S01]  /*5760*/  @!P0 STG.E.U8 desc[UR36][R218.64+0x9], R3 ;  /* 0x00000903da008986 */ /* 0x0003e2000c101124 */
[----:B------:R-:W-:Y:S05]  /*5770*/  @P4 BRA `(.L_x_47) ;  /* 0x00000000000c4947 */ /* 0x000fea0003800000 */
[----:B------:R-:W2:Y:S02]  /*5780*/  LDG.E.U8 R16, desc[UR36][R8.64+0x10] ;  /* 0x0000102408107981 */ /* 0x000ea4000c1e1100 */
[----:B--2---:R-:W-:-:S05]  /*5790*/  PRMT R2, R16, 0x8880, RZ ;  /* 0x0000888010027816 */ /* 0x004fca00000000ff */
[----:B------:R-:W-:-:S07]  /*57a0*/  IMAD R2, R2, R18, RZ ;  /* 0x0000001202027224 */ /* 0x000fce00078e02ff */
.L_x_47:
[----:B------:R-:W-:Y:S05]  /*57b0*/  BSYNC B1 ;  /* 0x0000000000017941 */ /* 0x000fea0003800000 */
.L_x_46:
[----:B-1----:R-:W2:Y:S01]  /*57c0*/  LDL.LU R3, [R1+0x20] ;  /* 0x0000200001037983 */ /* 0x002ea20000300800 */
[----:B------:R-:W-:Y:S01]  /*57d0*/  BSSY B1, `(.L_x_48) ;  /* 0x0000007000017945 */ /* 0x000fe20003800000 */
[----:B--2---:R-:W-:-:S05]  /*57e0*/  @!P4 IMAD R3, R3, R17, R2 ;  /* 0x000000110303c224 */ /* 0x004fca00078e0202 */
[----:B------:R1:W-:Y:S01]  /*57f0*/  @!P4 STG.E.U8 desc[UR36][R4.64+0x10], R3 ;  /* 0x000010030400c986 */ /* 0x0003e2000c101124 */
[----:B------:R-:W-:Y:S05]  /*5800*/  @P5 BRA `(.L_x_49) ;  /* 0x00000000000c5947 */ /* 0x000fea0003800000 */
[----:B------:R-:W2:Y:S02]  /*5810*/  LDG.E.U8 R16, desc[UR36][R8.64+0x11] ;  /* 0x0000112408107981 */ /* 0x000ea4000c1e1100 */
[----:B--2---:R-:W-:-:S05]  /*5820*/  PRMT R2, R16, 0x8880, RZ ;  /* 0x0000888010027816 */ /* 0x004fca00000000ff */
[----:B------:R-:W-:-:S07]  /*5830*/  IMAD R2, R2, R18, RZ ;  /* 0x0000001202027224 */ /* 0x000fce00078e02ff */
.L_x_49:
[----:B------:R-:W-:Y:S05]  /*5840*/  BSYNC B1 ;  /* 0x0000000000017941 */ /* 0x000fea0003800000 */
.L_x_48:
[----:B-1----:R-:W2:Y:S01]  /*5850*/  LDL.LU R3, [R1+0x24] ;  /* 0x0000240001037983 */ /* 0x002ea20000300800 */
[----:B------:R-:W-:Y:S01]  /*5860*/  BSSY B1, `(.L_x_50) ;  /* 0x0000009000017945 */ /* 0x000fe20003800000 */
[----:B------:R-:W-:Y:S02]  /*5870*/  ISETP.LT.OR P0, PT, R0, 0x12, !P1 ;  /* 0x000000120000780c */ /* 0x000fe40004f01670 */
[----:B------:R-:W-:Y:S01]  /*5880*/  @!P3 IADD3 R218, P4, R4, UR45, RZ ;  /* 0x0000002d04dabc10 */ /* 0x000fe2000ff9e0ff */
[----:B--2---:R-:W-:-:S05]  /*5890*/  @!P5 IMAD R3, R3, R17, R2 ;  /* 0x000000110303d224 */ /* 0x004fca00078e0202 */
[----:B------:R1:W-:Y:S01]  /*58a0*/  @!P5 STG.E.U8 desc[UR36][R4.64+0x11], R3 ;  /* 0x000011030400d986 */ /* 0x0003e2000c101124 */
[----:B------:R-:W-:Y:S06]  /*58b0*/  @P3 BRA `(.L_x_51) ;  /* 0x00000000000c3947 */ /* 0x000fec0003800000 */
[----:B------:R-:W2:Y:S02]  /*58c0*/  LDG.E.U8 R16, desc[UR36][R6.64+0x10] ;  /* 0x0000102406107981 */ /* 0x000ea4000c1e1100 */
[----:B--2---:R-:W-:-:S05]  /*58d0*/  PRMT R2, R16, 0x8880, RZ ;  /* 0x0000888010027816 */ /* 0x004fca00000000ff */
[----:B------:R-:W-:-:S07]  /*58e0*/  IMAD R2, R2, R18, RZ ;  /* 0x0000001202027224 */ /* 0x000fce00078e02ff */
.L_x_51:
[----:B------:R-:W-:Y:S05]  /*58f0*/  BSYNC B1 ;  /* 0x0000000000017941 */ /* 0x000fea0003800000 */
.L_x_50:
        /* <DEDUP_REMOVED lines=13> */
.L_x_53:
[----:B------:R-:W-:Y:S05]  /*59d0*/  BSYNC B1 ;  /* 0x0000000000017941 */ /* 0x000fea0003800000 */
.L_x_52:
        /* <DEDUP_REMOVED lines=9> */
.L_x_55:
[----:B------:R-:W-:Y:S05]  /*5a70*/  BSYNC B1 ;  /* 0x0000000000017941 */ /* 0x000fea0003800000 */
.L_x_54:
        /* <DEDUP_REMOVED lines=8> */
.L_x_57:
[----:B------:R-:W-:Y:S05]  /*5b00*/  BSYNC B1 ;  /* 0x0000000000017941 */ /* 0x000fea0003800000 */
.L_x_56:
        /* <DEDUP_REMOVED lines=10> */
.L_x_59:
[----:B------:R-:W-:Y:S05]  /*5bb0*/  BSYNC B1 ;  /* 0x0000000000017941 */ /* 0x000fea0003800000 */
.L_x_58:
        /* <DEDUP_REMOVED lines=13> */
.L_x_61:
[----:B------:R-:W-:Y:S05]  /*5c90*/  BSYNC B1 ;  /* 0x0000000000017941 */ /* 0x000fea0003800000 */
.L_x_60:
        /* <DEDUP_REMOVED lines=9> */
.L_x_63:
[----:B------:R-:W-:Y:S05]  /*5d30*/  BSYNC B1 ;  /* 0x0000000000017941 */ /* 0x000fea0003800000 */
.L_x_62:
        /* <DEDUP_REMOVED lines=8> */
.L_x_65:
[----:B------:R-:W-:Y:S05]  /*5dc0*/  BSYNC B1 ;  /* 0x0000000000017941 */ /* 0x000fea0003800000 */
.L_x_64:
        /* <DEDUP_REMOVED lines=10> */
.L_x_67:
[----:B------:R-:W-:Y:S05]  /*5e70*/  BSYNC B1 ;  /* 0x0000000000017941 */ /* 0x000fea0003800000 */
.L_x_66:
        /* <DEDUP_REMOVED lines=13> */
.L_x_69:
[----:B------:R-:W-:Y:S05]  /*5f50*/  BSYNC B1 ;  /* 0x0000000000017941 */ /* 0x000fea0003800000 */
.L_x_68:
        /* <DEDUP_REMOVED lines=9> */
.L_x_71:
[----:B------:R-:W-:Y:S05]  /*5ff0*/  BSYNC B1 ;  /* 0x0000000000017941 */ /* 0x000fea0003800000 */
.L_x_70:
        /* <DEDUP_REMOVED lines=8> */
.L_x_73:
[----:B------:R-:W-:Y:S05]  /*6080*/  BSYNC B1 ;  /* 0x0000000000017941 */ /* 0x000fea0003800000 */
.L_x_72:
        /* <DEDUP_REMOVED lines=10> */
.L_x_75:
[----:B------:R-:W-:Y:S05]  /*6130*/  BSYNC B1 ;  /* 0x0000000000017941 */ /* 0x000fea0003800000 */
.L_x_74:
        /* <DEDUP_REMOVED lines=8> */
[----:B-1----:R-:W-:-:S04]  /*61c0*/  @!P4 IADD3 R218, P0, R4, UR45, RZ ;  /* 0x0000002d04dacc10 */ /* 0x002fc8000ff1e0ff */
[----:B------:R-:W-:Y:S02]  /*61d0*/  @!P4 IADD3.X R219, R5, UR44, RZ, P0, !PT ;  /* 0x0000002c05dbcc10 */ /* 0x000fe400087fe4ff */
[----:B------:R-:W-:Y:S01]  /*61e0*/  ISETP.LT.OR P0, PT, R0, 0x32, !P1 ;  /* 0x000000320000780c */ /* 0x000fe20004f01670 */
[----:B------:R-:W-:-:S12]  /*61f0*/  @P4 BRA `(.L_x_77) ;  /* 0x00000000000c4947 */ /* 0x000fd80003800000 */
[----:B------:R-:W2:Y:S02]  /*6200*/  LDG.E.U8 R16, desc[UR36][R6.64+0x29] ;  /* 0x0000292406107981 */ /* 0x000ea4000c1e1100 */
[----:B--2---:R-:W-:-:S05]  /*6210*/  PRMT R2, R16, 0x8880, RZ ;  /* 0x0000888010027816 */ /* 0x004fca00000000ff */
[----:B------:R-:W-:-:S07]  /*6220*/  IMAD R2, R2, R18, RZ ;  /* 0x0000001202027224 */ /* 0x000fce00078e02ff */
.L_x_77:
[----:B------:R-:W-:Y:S05]  /*6230*/  BSYNC B1 ;  /* 0x0000000000017941 */ /* 0x000fea0003800000 */
.L_x_76:
        /* <DEDUP_REMOVED lines=8> */
.L_x_79:
[----:B------:R-:W-:Y:S05]  /*62c0*/  BSYNC B1 ;  /* 0x0000000000017941 */ /* 0x000fea0003800000 */
.L_x_78:
        /* <DEDUP_REMOVED lines=8> */
.L_x_81:
[----:B------:R-:W-:Y:S05]  /*6350*/  BSYNC B1 ;  /* 0x0000000000017941 */ /* 0x000fea0003800000 */
.L_x_80:
[----:B-1----:R-:W2:Y:S01]  /*6360*/  LDL.LU R3, [R1+0x64] ;  /* 0x0000640001037983 */ /* 0x002ea20000300800 */
[----:B------:R-:W-:Y:S01]  /*6370*/  @!P3 IADD3 R220, P4, R4, UR45, RZ ;  /* 0x0000002d04dcbc10 */ /* 0x000fe2000ff9e0ff */
[----:B------:R-:W-:Y:S03]  /*6380*/  BSSY B1, `(.L_x_82) ;  /* 0x0000008000017945 */ /* 0x000fe60003800000 */
[----:B------:R-:W-:Y:S01]  /*6390*/  @!P3 IADD3.X R221, R5, UR44, RZ, P4, !PT ;  /* 0x0000002c05ddbc10 */ /* 0x000fe2000a7fe4ff */
[----:B--2---:R-:W-:-:S05]  /*63a0*/  @!P5 IMAD R3, R3, R17, R2 ;  /* 0x000000110303d224 */ /* 0x004fca00078e0202 */
[----:B------:R1:W-:Y:S01]  /*63b0*/  @!P5 STG.E.U8 desc[UR36][R4.64+0x31], R3 ;  /* 0x000031030400d986 */ /* 0x0003e2000c101124 */
[----:B------:R-:W-:Y:S05]  /*63c0*/  @P3 BRA `(.L_x_83) ;  /* 0x00000000000c3947 */ /* 0x000fea0003800000 */
[----:B------:R-:W2:Y:S02]  /*63d0*/  LDG.E.U8 R16, desc[UR36][R6.64+0x30] ;  /* 0x0000302406107981 */ /* 0x000ea4000c1e1100 */
[----:B--2---:R-:W-:-:S05]  /*63e0*/  PRMT R2, R16, 0x8880, RZ ;  /* 0x0000888010027816 */ /* 0x004fca00000000ff */
[----:B------:R-:W-:-:S07]  /*63f0*/  IMAD R2, R2, R18, RZ ;  /* 0x0000001202027224 */ /* 0x000fce00078e02ff */
.L_x_83:
[----:B------:R-:W-:Y:S05]  /*6400*/  BSYNC B1 ;  /* 0x0000000000017941 */ /* 0x000fea0003800000 */
.L_x_82:
[----:B-1----:R-:W2:Y:S01]  /*6410*/  LDL.LU R3, [R1+0x68] ;  /* 0x0000680001037983 */ /* 0x002ea20000300800 */
[----:B------:R-:W-:Y:S01]  /*6420*/  @!P0 IADD3 R218, P5, R4, UR45, RZ ;  /* 0x0000002d04da8c10 */ /* 0x000fe2000ffbe0ff */
[----:B------:R-:W-:Y:S01]  /*6430*/  BSSY B1, `(.L_x_84) ;  /* 0x000000c000017945 */ /* 0x000fe20003800000 */
[C---:B------:R-:W-:Y:S02]  /*6440*/  ISETP.LT.OR P6, PT, R0.reuse, 0x39, !P2 ;  /* 0x000000390000780c */ /* 0x040fe400057c1670 */
[----:B------:R-:W-:Y:S02]  /*6450*/  @!P0 IADD3.X R219, R5, UR44, RZ, P5, !PT ;  /* 0x0000002c05db8c10 */ /* 0x000fe4000affe4ff */
[C---:B------:R-:W-:Y:S02]  /*6460*/  ISETP.LT.OR P4, PT, R0.reuse, 0x39, !P1 ;  /* 0x000000390000780c */ /* 0x040fe40004f81670 */
[----:B------:R-:W-:Y:S01]  /*6470*/  ISETP.LT.OR P5, PT, R0, 0x3a, !P1 ;  /* 0x0000003a0000780c */ /* 0x000fe20004fa1670 */
[----:B--2---:R-:W-:-:S05]  /*6480*/  @!P3 IMAD R3, R3, R17, R2 ;  /* 0x000000110303b224 */ /* 0x004fca00078e0202 */
[----:B------:R1:W-:Y:S01]  /*6490*/  @!P3 STG.E.U8 desc[UR36][R220.64+0x30], R3 ;  /* 0x00003003dc00b986 */ /* 0x0003e2000c101124 */
[----:B------:R-:W-:Y:S01]  /*64a0*/  ISETP.LT.OR P3, PT, R0, 0x3a, !P2 ;  /* 0x0000003a0000780c */ /* 0x000fe20005761670 */
[----:B------:R-:W-:-:S12]  /*64b0*/  @P0 BRA `(.L_x_85) ;  /* 0x00000000000c0947 */ /* 0x000fd80003800000 */
[----:B------:R-:W2:Y:S02]  /*64c0*/  LDG.E.U8 R16, desc[UR36][R6.64+0x31] ;  /* 0x0000312406107981 */ /* 0x000ea4000c1e1100 */
[----:B--2---:R-:W-:-:S05]  /*64d0*/  PRMT R2, R16, 0x8880, RZ ;  /* 0x0000888010027816 */ /* 0x004fca00000000ff */
[----:B------:R-:W-:-:S07]  /*64e0*/  IMAD R2, R2, R18, RZ ;  /* 0x0000001202027224 */ /* 0x000fce00078e02ff */
.L_x_85:
[----:B------:R-:W-:Y:S05]  /*64f0*/  BSYNC B1 ;  /* 0x0000000000017941 */ /* 0x000fea0003800000 */
.L_x_84:
        /* <DEDUP_REMOVED lines=8> */
.L_x_87:
[----:B------:R-:W-:Y:S05]  /*6580*/  BSYNC B1 ;  /* 0x0000000000017941 */ /* 0x000fea0003800000 */
.L_x_86:
        /* <DEDUP_REMOVED lines=8> */
.L_x_89:
[----:B------:R-:W-:Y:S05]  /*6610*/  BSYNC B1 ;  /* 0x0000000000017941 */ /* 0x000fea0003800000 */
.L_x_88:
[----:B-1----:R-:W2:Y:S01]  /*6620*/  LDL.LU R3, [R1+0x74] ;  /* 0x0000740001037983 */ /* 0x002ea20000300800 */
[----:B------:R-:W-:Y:S01]  /*6630*/  BSSY B1, `(.L_x_90) ;  /* 0x000000b000017945 */ /* 0x000fe20003800000 */
[----:B------:R-:W-:Y:S02]  /*6640*/  ISETP.LT.OR P0, PT, R0, 0x41, !P1 ;  /* 0x000000410000780c */ /* 0x000fe40004f01670 */
[----:B------:R-:W-:Y:S01]  /*6650*/  @!P5 IADD3 R218, P6, R4, UR45, RZ ;  /* 0x0000002d04dadc10 */ /* 0x000fe2000ffde0ff */
[----:B--2---:R-:W-:-:S05]  /*6660*/  @!P3 IMAD R3, R3, R17, R2 ;  /* 0x000000110303b224 */ /* 0x004fca00078e0202 */
[----:B------:R1:W-:Y:S01]  /*6670*/  @!P3 STG.E.U8 desc[UR36][R4.64+0x39], R3 ;  /* 0x000039030400b986 */ /* 0x0003e2000c101124 */
[----:B------:R-:W-:-:S04]  /*6680*/  @!P4 IADD3 R220, P3, R4, UR45, RZ ;  /* 0x0000002d04dccc10 */ /* 0x000fc8000ff7e0ff */
[----:B------:R-:W-:Y:S01]  /*6690*/  @!P4 IADD3.X R221, R5, UR44, RZ, P3, !PT ;  /* 0x0000002c05ddcc10 */ /* 0x000fe20009ffe4ff */
[----:B------:R-:W-:Y:S08]  /*66a0*/  @P4 BRA `(.L_x_91) ;  /* 0x00000000000c4947 */ /* 0x000ff00003800000 */
[----:B------:R-:W2:Y:S02]  /*66b0*/  LDG.E.U8 R16, desc[UR36][R6.64+0x38] ;  /* 0x0000382406107981 */ /* 0x000ea4000c1e1100 */
[----:B--2---:R-:W-:-:S05]  /*66c0*/  PRMT R2, R16, 0x8880, RZ ;  /* 0x0000888010027816 */ /* 0x004fca00000000ff */
[----:B------:R-:W-:-:S07]  /*66d0*/  IMAD R2, R2, R18, RZ ;  /* 0x0000001202027224 */ /* 0x000fce00078e02ff */
.L_x_91:
[----:B------:R-:W-:Y:S05]  /*66e0*/  BSYNC B1 ;  /* 0x0000000000017941 */ /* 0x000fea0003800000 */
.L_x_90:
[----:B-1----:R-:W2:Y:S01]  /*66f0*/  LDL.LU R3, [R1+0x78] ;  /* 0x0000780001037983 */ /* 0x002ea20000300800 */
[----:B------:R-:W-:Y:S01]  /*6700*/  BSSY B1, `(.L_x_92) ;  /* 0x0000008000017945 */ /* 0x000fe20003800000 */
[----:B------:R-:W-:Y:S01]  /*6710*/  @!P5 IADD3.X R219, R5, UR44, RZ, P6, !PT ;  /* 0x0000002c05dbdc10 */ /* 0x000fe2000b7fe4ff */
[----:B--2---:R-:W-:-:S05]  /*6720*/  @!P4 IMAD R3, R3, R17, R2 ;  /* 0x000000110303c224 */ /* 0x004fca00078e0202 */
[----:B------:R1:W-:Y:S01]  /*6730*/  @!P4 STG.E.U8 desc[UR36][R220.64+0x38], R3 ;  /* 0x00003803dc00c986 */ /* 0x0003e2000c101124 */
[----:B------:R-:W-:Y:S05]  /*6740*/  @P5 BRA `(.L_x_93) ;  /* 0x00000000000c5947 */ /* 0x000fea0003800000 */
[----:B------:R-:W2:Y:S02]  /*6750*/  LDG.E.U8 R16, desc[UR36][R6.64+0x39] ;  /* 0x0000392406107981 */ /* 0x000ea4000c1e1100 */
[----:B--2---:R-:W-:-:S05]  /*6760*/  PRMT R2, R16, 0x8880, RZ ;  /* 0x0000888010027816 */ /* 0x004fca00000000ff */
[----:B------:R-:W-:-:S07]  /*6770*/  IMAD R2, R2, R18, RZ ;  /* 0x0000001202027224 */ /* 0x000fce00078e02ff */
.L_x_93:
[----:B------:R-:W-:Y:S05]  /*6780*/  BSYNC B1 ;  /* 0x0000000000017941 */ /* 0x000fea0003800000 */
.L_x_92:
[----:B-1----:R-:W2:Y:S01]  /*6790*/  LDL.LU R3, [R1+0x7c] ;  /* 0x00007c0001037983 */ /* 0x002ea20000300800 */
[C---:B------:R-:W-:Y:S01]  /*67a0*/  ISETP.LT.OR P4, PT, R0.reuse, 0x41, !P2 ;  /* 0x000000410000780c */ /* 0x040fe20005781670 */
[----:B------:R-:W-:Y:S01]  /*67b0*/  BSSY B1, `(.L_x_94) ;  /* 0x000000a000017945 */ /* 0x000fe20003800000 */
[----:B------:R-:W-:Y:S02]  /*67c0*/  ISETP.LT.OR P3, PT, R0, 0x42, !P1 ;  /* 0x000000420000780c */ /* 0x000fe40004f61670 */
[----:B------:R-:W-:Y:S01]  /*67d0*/  @!P0 IADD3 R220, P6, R4, UR45, RZ ;  /* 0x0000002d04dc8c10 */ /* 0x000fe2000ffde0ff */
[----:B--2---:R-:W-:-:S05]  /*67e0*/  @!P5 IMAD R3, R3, R17, R2 ;  /* 0x000000110303d224 */ /* 0x004fca00078e0202 */
[----:B------:R1:W-:Y:S01]  /*67f0*/  @!P5 STG.E.U8 desc[UR36][R218.64+0x39], R3 ;  /* 0x00003903da00d986 */ /* 0x0003e2000c101124 */
[----:B------:R-:W-:Y:S02]  /*6800*/  ISETP.LT.OR P5, PT, R0, 0x42, !P2 ;  /* 0x000000420000780c */ /* 0x000fe400057a1670 */
[----:B------:R-:W-:Y:S11]  /*6810*/  @P4 BRA `(.L_x_95) ;  /* 0x00000000000c4947 */ /* 0x000ff60003800000 */
[----:B------:R-:W2:Y:S02]  /*6820*/  LDG.E.U8 R16, desc[UR36][R8.64+0x40] ;  /* 0x0000402408107981 */ /* 0x000ea4000c1e1100 */
[----:B--2---:R-:W-:-:S05]  /*6830*/  PRMT R2, R16, 0x8880, RZ ;  /* 0x0000888010027816 */ /* 0x004fca00000000ff */
[----:B------:R-:W-:-:S07]  /*6840*/  IMAD R2, R2, R18, RZ ;  /* 0x0000001202027224 */ /* 0x000fce00078e02ff */
.L_x_95:
[----:B------:R-:W-:Y:S05]  /*6850*/  BSYNC B1 ;  /* 0x0000000000017941 */ /* 0x000fea0003800000 */
.L_x_94:
        /* <DEDUP_REMOVED lines=8> */
.L_x_97:
[----:B------:R-:W-:Y:S05]  /*68e0*/  BSYNC B1 ;  /* 0x0000000000017941 */ /* 0x000fea0003800000 */
.L_x_96:
        /* <DEDUP_REMOVED lines=9> */
.L_x_99:
[----:B------:R-:W-:Y:S05]  /*6980*/  BSYNC B1 ;  /* 0x0000000000017941 */ /* 0x000fea0003800000 */
.L_x_98:
        /* <DEDUP_REMOVED lines=14> */
.L_x_101:
[----:B------:R-:W-:Y:S05]  /*6a70*/  BSYNC B1 ;  /* 0x0000000000017941 */ /* 0x000fea0003800000 */
.L_x_100:
        /* <DEDUP_REMOVED lines=8> */
.L_x_103:
[----:B------:R-:W-:Y:S05]  /*6b00*/  BSYNC B1 ;  /* 0x0000000000017941 */ /* 0x000fea0003800000 */
.L_x_102:
        /* <DEDUP_REMOVED lines=8> */
.L_x_105:
[----:B------:R-:W-:Y:S05]  /*6b90*/  BSYNC B1 ;  /* 0x0000000000017941 */ /* 0x000fea0003800000 */
.L_x_104:
        /* <DEDUP_REMOVED lines=12> */
.L_x_107:
[----:B------:R-:W-:Y:S05]  /*6c60*/  BSYNC B1 ;  /* 0x0000000000017941 */ /* 0x000fea0003800000 */
.L_x_106:
        /* <DEDUP_REMOVED lines=9> */
.L_x_109:
[----:B------:R-:W-:Y:S05]  /*6d00*/  BSYNC B1 ;  /* 0x0000000000017941 */ /* 0x000fea0003800000 */
.L_x_108:
        /* <DEDUP_REMOVED lines=12> */
.L_x_111:
[----:B------:R-:W-:Y:S05]  /*6dd0*/  BSYNC B1 ;  /* 0x0000000000017941 */ /* 0x000fea0003800000 */
.L_x_110:
        /* <DEDUP_REMOVED lines=8> */
.L_x_113:
[----:B------:R-:W-:Y:S05]  /*6e60*/  BSYNC B1 ;  /* 0x0000000000017941 */ /* 0x000fea0003800000 */
.L_x_112:
        /* <DEDUP_REMOVED lines=9> */
.L_x_115:
[----:B------:R-:W-:Y:S05]  /*6f00*/  BSYNC B1 ;  /* 0x0000000000017941 */ /* 0x000fea0003800000 */
.L_x_114:
        /* <DEDUP_REMOVED lines=14> */
.L_x_117:
[----:B------:R-:W-:Y:S05]  /*6ff0*/  BSYNC B1 ;  /* 0x0000000000017941 */ /* 0x000fea0003800000 */
.L_x_116:
        /* <DEDUP_REMOVED lines=8> */
.L_x_119:
[----:B------:R-:W-:Y:S05]  /*7080*/  BSYNC B1 ;  /* 0x0000000000017941 */ /* 0x000fea0003800000 */
.L_x_118:
        /* <DEDUP_REMOVED lines=8> */
.L_x_121:
[----:B------:R-:W-:Y:S05]  /*7110*/  BSYNC B1 ;  /* 0x0000000000017941 */ /* 0x000fea0003800000 */
.L_x_120:
        /* <DEDUP_REMOVED lines=12> */
.L_x_123:
[----:B------:R-:W-:Y:S05]  /*71e0*/  BSYNC B1 ;  /* 0x0000000000017941 */ /* 0x000fea0003800000 */
.L_x_122:
        /* <DEDUP_REMOVED lines=9> */
.L_x_125:
[----:B------:R-:W-:Y:S05]  /*7280*/  BSYNC B1 ;  /* 0x0000000000017941 */ /* 0x000fea0003800000 */
.L_x_124:
        /* <DEDUP_REMOVED lines=12> */
.L_x_127:
[----:B------:R-:W-:Y:S05]  /*7350*/  BSYNC B1 ;  /* 0x0000000000017941 */ /* 0x000fea0003800000 */
.L_x_126:
        /* <DEDUP_REMOVED lines=8> */
.L_x_129:
[----:B------:R-:W-:Y:S05]  /*73e0*/  BSYNC B1 ;  /* 0x0000000000017941 */ /* 0x000fea0003800000 */
.L_x_128:
        /* <DEDUP_REMOVED lines=9> */
.L_x_131:
[----:B------:R-:W-:Y:S05]  /*7480*/  BSYNC B1 ;  /* 0x0000000000017941 */ /* 0x000fea0003800000 */
.L_x_130:
        /* <DEDUP_REMOVED lines=14> */
.L_x_133:
[----:B------:R-:W-:Y:S05]  /*7570*/  BSYNC B1 ;  /* 0x0000000000017941 */ /* 0x000fea0003800000 */
.L_x_132:
        /* <DEDUP_REMOVED lines=8> */
.L_x_135:
[----:B------:R-:W-:Y:S05]  /*7600*/  BSYNC B1 ;  /* 0x0000000000017941 */ /* 0x000fea0003800000 */
.L_x_134:
        /* <DEDUP_REMOVED lines=8> */
.L_x_137:
[----:B------:R-:W-:Y:S05]  /*7690*/  BSYNC B1 ;  /* 0x0000000000017941 */ /* 0x000fea0003800000 */
.L_x_136:
        /* <DEDUP_REMOVED lines=12> */
.L_x_139:
[----:B------:R-:W-:Y:S05]  /*7760*/  BSYNC B1 ;  /* 0x0000000000017941 */ /* 0x000fea0003800000 */
.L_x_138:
        /* <DEDUP_REMOVED lines=9> */
.L_x_141:
[----:B------:R-:W-:Y:S05]  /*7800*/  BSYNC B1 ;  /* 0x0000000000017941 */ /* 0x000fea0003800000 */
.L_x_140:
        /* <DEDUP_REMOVED lines=12> */
.L_x_143:
[----:B------:R-:W-:Y:S05]  /*78d0*/  BSYNC B1 ;  /* 0x0000000000017941 */ /* 0x000fea0003800000 */
.L_x_142:
        /* <DEDUP_REMOVED lines=8> */
.L_x_145:
[----:B------:R-:W-:Y:S05]  /*7960*/  BSYNC B1 ;  /* 0x0000000000017941 */ /* 0x000fea0003800000 */
.L_x_144:
        /* <DEDUP_REMOVED lines=9> */
.L_x_147:
[----:B------:R-:W-:Y:S05]  /*7a00*/  BSYNC B1 ;  /* 0x0000000000017941 */ /* 0x000fea0003800000 */
.L_x_146:
        /* <DEDUP_REMOVED lines=14> */
.L_x_149:
[----:B------:R-:W-:Y:S05]  /*7af0*/  BSYNC B1 ;  /* 0x0000000000017941 */ /* 0x000fea0003800000 */
.L_x_148:
        /* <DEDUP_REMOVED lines=8> */
.L_x_151:
[----:B------:R-:W-:Y:S05]  /*7b80*/  BSYNC B1 ;  /* 0x0000000000017941 */ /* 0x000fea0003800000 */
.L_x_150:
        /* <DEDUP_REMOVED lines=8> */
.L_x_153:
[----:B------:R-:W-:Y:S05]  /*7c10*/  BSYNC B1 ;  /* 0x0000000000017941 */ /* 0x000fea0003800000 */
.L_x_152:
        /* <DEDUP_REMOVED lines=12> */
.L_x_155:
[----:B------:R-:W-:Y:S05]  /*7ce0*/  BSYNC B1 ;  /* 0x0000000000017941 */ /* 0x000fea0003800000 */
.L_x_154:
        /* <DEDUP_REMOVED lines=9> */
.L_x_157:
[----:B------:R-:W-:Y:S05]  /*7d80*/  BSYNC B1 ;  /* 0x0000000000017941 */ /* 0x000fea0003800000 */
.L_x_156:
        /* <DEDUP_REMOVED lines=12> */
.L_x_159:
[----:B------:R-:W-:Y:S05]  /*7e50*/  BSYNC B1 ;  /* 0x0000000000017941 */ /* 0x000fea0003800000 */
.L_x_158:
        /* <DEDUP_REMOVED lines=8> */
.L_x_161:
[----:B------:R-:W-:Y:S05]  /*7ee0*/  BSYNC B1 ;  /* 0x0000000000017941 */ /* 0x000fea0003800000 */
.L_x_160:
        /* <DEDUP_REMOVED lines=9> */
.L_x_163:
[----:B------:R-:W-:Y:S05]  /*7f80*/  BSYNC B1 ;  /* 0x0000000000017941 */ /* 0x000fea0003800000 */
.L_x_162:
        /* <DEDUP_REMOVED lines=14> */
.L_x_165:
[----:B------:R-:W-:Y:S05]  /*8070*/  BSYNC B1 ;  /* 0x0000000000017941 */ /* 0x000fea0003800000 */
.L_x_164:
        /* <DEDUP_REMOVED lines=8> */
.L_x_167:
[----:B------:R-:W-:Y:S05]  /*8100*/  BSYNC B1 ;  /* 0x0000000000017941 */ /* 0x000fea0003800000 */
.L_x_166:
        /* <DEDUP_REMOVED lines=8> */
.L_x_169:
[----:B------:R-:W-:Y:S05]  /*8190*/  BSYNC B1 ;  /* 0x0000000000017941 */ /* 0x000fea0003800000 */
.L_x_168:
        /* <DEDUP_REMOVED lines=12> */
.L_x_171:
[----:B------:R-:W-:Y:S05]  /*8260*/  BSYNC B1 ;  /* 0x0000000000017941 */ /* 0x000fea0003800000 */
.L_x_170:
        /* <DEDUP_REMOVED lines=9> */
.L_x_173:
[----:B------:R-:W-:Y:S05]  /*8300*/  BSYNC B1 ;  /* 0x0000000000017941 */ /* 0x000fea0003800000 */
.L_x_172:
        /* <DEDUP_REMOVED lines=12> */
.L_x_175:
[----:B------:R-:W-:Y:S05]  /*83d0*/  BSYNC B1 ;  /* 0x0000000000017941 */ /* 0x000fea0003800000 */
.L_x_174:
        /* <DEDUP_REMOVED lines=8> */
.L_x_177:
[----:B------:R-:W-:Y:S05]  /*8460*/  BSYNC B1 ;  /* 0x0000000000017941 */ /* 0x000fea0003800000 */
.L_x_176:
        /* <DEDUP_REMOVED lines=9> */
.L_x_179:
[----:B------:R-:W-:Y:S05]  /*8500*/  BSYNC B1 ;  /* 0x0000000000017941 */ /* 0x000fea0003800000 */
.L_x_178:
        /* <DEDUP_REMOVED lines=14> */
.L_x_181:
[----:B------:R-:W-:Y:S05]  /*85f0*/  BSYNC B1 ;  /* 0x0000000000017941 */ /* 0x000fea0003800000 */
.L_x_180:
        /* <DEDUP_REMOVED lines=8> */
.L_x_183:
[----:B------:R-:W-:Y:S05]  /*8680*/  BSYNC B1 ;  /* 0x0000000000017941 */ /* 0x000fea0003800000 */
.L_x_182:
[----:B-1----:R-:W2:Y:S01]  /*8690*/  LDL.LU R3, [R1+0x130] ;  /* 0x0001300001037983 */ /* 0x002ea20000300800 */
[----:B------:R-:W-:Y:S01]  /*86a0*/  BSSY B1, `(.L_x_184) ;  /* 0x0000007000017945 */ /* 0x000fe20003800000 */
[----:B--2---:R-:W-:-:S05]  /*86b0*/  @!P6 IMAD R3, R3, R17, R2 ;  /* 0x000000110303e224 */ /* 0x004fca00078e0202 */
[----:B------:R1:W-:Y:S01]  /*86c0*/  @!P6 STG.E.U8 desc[UR36][R4.64+0x98], R3 ;  /* 0x000098030400e986 */ /* 0x0003e2000c101124 */
[----:B------:R-:W-:Y:S05]  /*86d0*/  @P3 BRA `(.L_x_185) ;  /* 0x00000000000c3947 */ /* 0x000fea0003800000 */
[----:B------:R-:W1:Y:S02]  /*86e0*/  LDG.E.U8 R16, desc[UR36][R8.64+0x99] ;  /* 0x0000992408107981 */ /* 0x000e64000c1e1100 */
[----:B-1----:R-:W-:-:S05]  /*86f0*/  PRMT R3, R16, 0x8880, RZ ;  /* 0x0000888010037816 */ /* 0x002fca00000000ff */
[----:B------:R-:W-:-:S07]  /*8700*/  IMAD R2, R3, R18, RZ ;  /* 0x0000001203027224 */ /* 0x000fce00078e02ff */
.L_x_185:
[----:B------:R-:W-:Y:S05]  /*8710*/  BSYNC B1 ;  /* 0x0000000000017941 */ /* 0x000fea0003800000 */
.L_x_184:
        /* <DEDUP_REMOVED lines=12> */
.L_x_187:
[----:B------:R-:W-:Y:S05]  /*87e0*/  BSYNC B1 ;  /* 0x0000000000017941 */ /* 0x000fea0003800000 */
.L_x_186:
[----:B-1----:R-:W2:Y:S01]  /*87f0*/  LDL.LU R3, [R1+0x138] ;  /* 0x0001380001037983 */ /* 0x002ea20000300800 */
[----:B------:R-:W-:Y:S01]  /*8800*/  BSSY B1, `(.L_x_188) ;  /* 0x0000008000017945 */ /* 0x000fe20003800000 */
[----:B------:R-:W-:Y:S01]  /*8810*/  @!P5 IADD3.X R219, R5, UR44, RZ, P6, !PT ;  /* 0x0000002c05dbdc10 */ /* 0x000fe2000b7fe4ff */
[----:B--2---:R-:W-:-:S05]  /*8820*/  @!P4 IMAD R3, R3, R17, R2 ;  /* 0x000000110303c224 */ /* 0x004fca00078e0202 */
[----:B------:R1:W-:Y:S01]  /*8830*/  @!P4 STG.E.U8 desc[UR36][R220.64+0x98], R3 ;  /* 0x00009803dc00c986 */ /* 0x0003e2000c101124 */
[----:B------:R-:W-:Y:S05]  /*8840*/  @P5 BRA `(.L_x_189) ;  /* 0x00000000000c5947 */ /* 0x000fea0003800000 */
[----:B------:R-:W1:Y:S02]  /*8850*/  LDG.E.U8 R16, desc[UR36][R6.64+0x99] ;  /* 0x0000992406107981 */ /* 0x000e64000c1e1100 */
[----:B-1----:R-:W-:-:S05]  /*8860*/  PRMT R3, R16, 0x8880, RZ ;  /* 0x0000888010037816 */ /* 0x002fca00000000ff */
[----:B------:R-:W-:-:S07]  /*8870*/  IMAD R2, R3, R18, RZ ;  /* 0x0000001203027224 */ /* 0x000fce00078e02ff */
.L_x_189:
[----:B------:R-:W-:Y:S05]  /*8880*/  BSYNC B1 ;  /* 0x0000000000017941 */ /* 0x000fea0003800000 */
.L_x_188:
        /* <DEDUP_REMOVED lines=9> */
[----:B------:R-:W1:Y:S02]  /*8920*/  LDG.E.U8 R16, desc[UR36][R8.64+0xa0] ;  /* 0x0000a02408107981 */ /* 0x000e64000c1e1100 */
[----:B-1----:R-:W-:-:S05]  /*8930*/  PRMT R3, R16, 0x8880, RZ ;  /* 0x0000888010037816 */ /* 0x002fca00000000ff */
[----:B------:R-:W-:-:S07]  /*8940*/  IMAD R2, R3, R18, RZ ;  /* 0x0000001203027224 */ /* 0x000fce00078e02ff */
.L_x_191:
[----:B------:R-:W-:Y:S05]  /*8950*/  BSYNC B1 ;  /* 0x0000000000017941 */ /* 0x000fea0003800000 */
.L_x_190:
        /* <DEDUP_REMOVED lines=8> */
.L_x_193:
[----:B------:R-:W-:Y:S05]  /*89e0*/  BSYNC B1 ;  /* 0x0000000000017941 */ /* 0x000fea0003800000 */
.L_x_192:
        /* <DEDUP_REMOVED lines=9> */
.L_x_195:
[----:B------:R-:W-:Y:S05]  /*8a80*/  BSYNC B1 ;  /* 0x0000000000017941 */ /* 0x000fea0003800000 */
.L_x_194:
        /* <DEDUP_REMOVED lines=11> */
[----:B------:R-:W1:Y:S02]  /*8b40*/  LDG.E.U8 R16, desc[UR36][R6.64+0xa1] ;  /* 0x0000a12406107981 */ /* 0x000e64000c1e1100 */
[----:B-1----:R-:W-:-:S05]  /*8b50*/  PRMT R3, R16, 0x8880, RZ ;  /* 0x0000888010037816 */ /* 0x002fca00000000ff */
[----:B------:R-:W-:-:S07]  /*8b60*/  IMAD R2, R3, R18, RZ ;  /* 0x0000001203027224 */ /* 0x000fce00078e02ff */
.L_x_197:
[----:B------:R-:W-:Y:S05]  /*8b70*/  BSYNC B1 ;  /* 0x0000000000017941 */ /* 0x000fea0003800000 */
.L_x_196:
        /* <DEDUP_REMOVED lines=8> */
.L_x_199:
[----:B------:R-:W-:Y:S05]  /*8c00*/  BSYNC B1 ;  /* 0x0000000000017941 */ /* 0x000fea0003800000 */
.L_x_198:
        /* <DEDUP_REMOVED lines=8> */
.L_x_201:
[----:B------:R-:W-:Y:S05]  /*8c90*/  BSYNC B1 ;  /* 0x0000000000017941 */ /* 0x000fea0003800000 */
.L_x_200:
[----:B-1----:R-:W2:Y:S01]  /*8ca0*/  LDL.LU R3, [R1+0x154] ;  /* 0x0001540001037983 */ /* 0x002ea20000300800 */
[----:B------:R-:W-:Y:S01]  /*8cb0*/  @!P0 IADD3 R218, P6, R4, UR45, RZ ;  /* 0x0000002d04da8c10 */ /* 0x000fe2000ffde0ff */
[----:B------:R-:W-:Y:S01]  /*8cc0*/  BSSY B1, `(.L_x_202) ;  /* 0x000000b000017945 */ /* 0x000fe20003800000 */
[----:B------:R-:W-:Y:S02]  /*8cd0*/  ISETP.LT.OR P5, PT, R0, 0xb1, !P1 ;  /* 0x000000b10000780c */ /* 0x000fe40004fa1670 */
[----:B------:R-:W-:Y:S02]  /*8ce0*/  @!P0 IADD3.X R219, R5, UR44, RZ, P6, !PT ;  /* 0x0000002c05db8c10 */ /* 0x000fe4000b7fe4ff */
[----:B------:R-:W-:Y:S01]  /*8cf0*/  @!P4 IADD3 R220, P6, R4, UR45, RZ ;  /* 0x0000002d04dccc10 */ /* 0x000fe2000ffde0ff */
[----:B--2---:R-:W-:-:S05]  /*8d00*/  @!P3 IMAD R3, R3, R17, R2 ;  /* 0x000000110303b224 */ /* 0x004fca00078e0202 */
[----:B------:R1:W-:Y:S01]  /*8d10*/  @!P3 STG.E.U8 desc[UR36][R4.64+0xa9], R3 ;  /* 0x0000a9030400b986 */ /* 0x0003e2000c101124 */
[----:B------:R-:W-:Y:S01]  /*8d20*/  ISETP.LT.OR P3, PT, R0, 0xb1, !P2 ;  /* 0x000000b10000780c */ /* 0x000fe20005761670 */
[----:B------:R-:W-:-:S12]  /*8d30*/  @P0 BRA `(.L_x_203) ;  /* 0x00000000000c0947 */ /* 0x000fd80003800000 */
[----:B------:R-:W1:Y:S02]  /*8d40*/  LDG.E.U8 R16, desc[UR36][R6.64+0xa8] ;  /* 0x0000a82406107981 */ /* 0x000e64000c1e1100 */
[----:B-1----:R-:W-:-:S05]  /*8d50*/  PRMT R3, R16, 0x8880, RZ ;  /* 0x0000888010037816 */ /* 0x002fca00000000ff */
[----:B------:R-:W-:-:S07]  /*8d60*/  IMAD R2, R3, R18, RZ ;  /* 0x0000001203027224 */ /* 0x000fce00078e02ff */
.L_x_203:
[----:B------:R-:W-:Y:S05]  /*8d70*/  BSYNC B1 ;  /* 0x0000000000017941 */ /* 0x000fea0003800000 */
.L_x_202:
        /* <DEDUP_REMOVED lines=9> */
.L_x_205:
[----:B------:R-:W-:Y:S05]  /*8e10*/  BSYNC B1 ;  /* 0x0000000000017941 */ /* 0x000fea0003800000 */
.L_x_204:
        /* <DEDUP_REMOVED lines=8> */
.L_x_207:
[----:B------:R-:W-:Y:S05]  /*8ea0*/  BSYNC B1 ;  /* 0x0000000000017941 */ /* 0x000fea0003800000 */
.L_x_206:
[----:B-1----:R-:W2:Y:S01]  /*8eb0*/  LDL.LU R3, [R1+0x160] ;  /* 0x0001600001037983 */ /* 0x002ea20000300800 */
[----:B------:R-:W-:Y:S01]  /*8ec0*/  BSSY B1, `(.L_x_208) ;  /* 0x000000b000017945 */ /* 0x000fe20003800000 */
[----:B------:R-:W-:Y:S02]  /*8ed0*/  ISETP.GE.AND P0, PT, R14, 0x81, PT ;  /* 0x000000810e00780c */ /* 0x000fe40003f06270 */
[----:B------:R-:W-:Y:S02]  /*8ee0*/  ISETP.LT.OR P4, PT, R0, 0xb2, !P1 ;  /* 0x000000b20000780c */ /* 0x000fe40004f81670 */
[----:B------:R-:W-:Y:S01]  /*8ef0*/  @!P5 IADD3 R218, P6, R4, UR45, RZ ;  /* 0x0000002d04dadc10 */ /* 0x000fe2000ffde0ff */
[----:B--2---:R-:W-:-:S05]  /*8f00*/  @!P3 IMAD R3, R3, R17, R2 ;  /* 0x000000110303b224 */ /* 0x004fca00078e0202 */
[----:B------:R1:W-:Y:S01]  /*8f10*/  @!P3 STG.E.U8 desc[UR36][R4.64+0xb0], R3 ;  /* 0x0000b0030400b986 */ /* 0x0003e2000c101124 */
[----:B------:R-:W-:-:S13]  /*8f20*/  ISETP.LT.OR P3, PT, R0, 0xb2, !P2 ;  /* 0x000000b20000780c */ /* 0x000fda0005761670 */
[----:B-1----:R-:W-:Y:S05]  /*8f30*/  @P3 BRA `(.L_x_209) ;  /* 0x00000000000c3947 */ /* 0x002fea0003800000 */
[----:B------:R-:W2:Y:S02]  /*8f40*/  LDG.E.U8 R16, desc[UR36][R8.64+0xb1] ;  /* 0x0000b12408107981 */ /* 0x000ea4000c1e1100 */
[----:B--2---:R-:W-:-:S05]  /*8f50*/  PRMT R3, R16, 0x8880, RZ ;  /* 0x0000888010037816 */ /* 0x004fca00000000ff */
[----:B------:R-:W-:-:S07]  /*8f60*/  IMAD R2, R3, R18, RZ ;  /* 0x0000001203027224 */ /* 0x000fce00078e02ff */
.L_x_209:
[----:B------:R-:W-:Y:S05]  /*8f70*/  BSYNC B1 ;  /* 0x0000000000017941 */ /* 0x000fea0003800000 */
.L_x_208:
[----:B------:R-:W2:Y:S01]  /*8f80*/  LDL.LU R3, [R1+0x164] ;  /* 0x0001640001037983 */ /* 0x000ea20000300800 */
        /* <DEDUP_REMOVED lines=8> */
.L_x_211:
[----:B------:R-:W-:Y:S05]  /*9010*/  BSYNC B1 ;  /* 0x0000000000017941 */ /* 0x000fea0003800000 */
.L_x_210:
[----:B-1----:R-:W2:Y:S01]  /*9020*/  LDL.LU R3, [R1+0x168] ;  /* 0x0001680001037983 */ /* 0x002ea20000300800 */
[----:B------:R-:W-:Y:S01]  /*9030*/  BSSY B1, `(.L_x_212) ;  /* 0x000000c000017945 */ /* 0x000fe20003800000 */
[C---:B------:R-:W-:Y:S02]  /*9040*/  ISETP.LT.OR P3, PT, R0.reuse, 0xb9, !P2 ;  /* 0x000000b90000780c */ /* 0x040fe40005761670 */
[C---:B------:R-:W-:Y:S02]  /*9050*/  ISETP.LT.OR P2, PT, R0.reuse, 0xba, !P2 ;  /* 0x000000ba0000780c */ /* 0x040fe40005741670 */
[----:B------:R-:W-:Y:S01]  /*9060*/  ISETP.LT.OR P6, PT, R0, 0xb9, !P1 ;  /* 0x000000b90000780c */ /* 0x000fe20004fc1670 */
[----:B--2---:R-:W-:-:S05]  /*9070*/  @!P5 IMAD R3, R3, R17, R2 ;  /* 0x000000110303d224 */ /* 0x004fca00078e0202 */
[----:B------:R1:W-:Y:S01]  /*9080*/  @!P5 STG.E.U8 desc[UR36][R218.64+0xb0], R3 ;  /* 0x0000b003da00d986 */ /* 0x0003e2000c101124 */
[----:B------:R-:W-:-:S04]  /*9090*/  @!P4 IADD3 R220, P5, R4, UR45, RZ ;  /* 0x0000002d04dccc10 */ /* 0x000fc8000ffbe0ff */
[----:B------:R-:W-:Y:S01]  /*90a0*/  @!P4 IADD3.X R221, R5, UR44, RZ, P5, !PT ;  /* 0x0000002c05ddcc10 */ /* 0x000fe2000affe4ff */
[----:B------:R-:W-:Y:S08]  /*90b0*/  @P4 BRA `(.L_x_213) ;  /* 0x00000000000c4947 */ /* 0x000ff00003800000 */
[----:B------:R-:W1:Y:S02]  /*90c0*/  LDG.E.U8 R16, desc[UR36][R6.64+0xb1] ;  /* 0x0000b12406107981 */ /* 0x000e64000c1e1100 */
[----:B-1----:R-:W-:-:S05]  /*90d0*/  PRMT R3, R16, 0x8880, RZ ;  /* 0x0000888010037816 */ /* 0x002fca00000000ff */
[----:B------:R-:W-:-:S07]  /*90e0*/  IMAD R2, R3, R18, RZ ;  /* 0x0000001203027224 */ /* 0x000fce00078e02ff */
.L_x_213:
[----:B------:R-:W-:Y:S05]  /*90f0*/  BSYNC B1 ;  /* 0x0000000000017941 */ /* 0x000fea0003800000 */
.L_x_212:
        /* <DEDUP_REMOVED lines=8> */
.L_x_215:
[----:B------:R-:W-:Y:S05]  /*9180*/  BSYNC B1 ;  /* 0x0000000000017941 */ /* 0x000fea0003800000 */
.L_x_214:
        /* <DEDUP_REMOVED lines=8> */
.L_x_217:
[----:B------:R-:W-:Y:S05]  /*9210*/  BSYNC B1 ;  /* 0x0000000000017941 */ /* 0x000fea0003800000 */
.L_x_216:
[----:B------:R-:W2:Y:S01]  /*9220*/  LDL.LU R218, [R1+0x174] ;  /* 0x0001740001da7983 */ /* 0x000ea20000300800 */
[----:B0-----:R-:W-:Y:S01]  /*9230*/  @!P6 IADD3 R8, P4, R4, UR45, RZ ;  /* 0x0000002d0408ec10 */ /* 0x001fe2000ff9e0ff */
[----:B------:R-:W-:Y:S01]  /*9240*/  BSSY B1, `(.L_x_218) ;  /* 0x000000a000017945 */ /* 0x000fe20003800000 */
[----:B-1----:R-:W-:Y:S02]  /*9250*/  IADD3 R3, P3, R15, 0x80, RZ ;  /* 0x000000800f037810 */ /* 0x002fe40007f7e0ff */
[----:B------:R-:W-:Y:S02]  /*9260*/  ISETP.LT.OR P1, PT, R0, 0xba, !P1 ;  /* 0x000000ba0000780c */ /* 0x000fe40004f21670 */
[----:B------:R-:W-:Y:S01]  /*9270*/  @!P6 IADD3.X R9, R5, UR44, RZ, P4, !PT ;  /* 0x0000002c0509ec10 */ /* 0x000fe2000a7fe4ff */
[----:B--2---:R-:W-:-:S05]  /*9280*/  @!P2 IMAD R219, R218, R17, R2 ;  /* 0x00000011dadba224 */ /* 0x004fca00078e0202 */
[----:B------:R0:W-:Y:S01]  /*9290*/  @!P2 STG.E.U8 desc[UR36][R4.64+0xb9], R219 ;  /* 0x0000b9db0400a986 */ /* 0x0001e2000c101124 */
[----:B------:R-:W-:Y:S05]  /*92a0*/  @P6 BRA `(.L_x_219) ;  /* 0x00000000000c6947 */ /* 0x000fea0003800000 */
[----:B------:R-:W0:Y:S02]  /*92b0*/  LDG.E.U8 R16, desc[UR36][R6.64+0xb8] ;  /* 0x0000b82406107981 */ /* 0x000e24000c1e1100 */
[----:B0-----:R-:W-:-:S05]  /*92c0*/  PRMT R219, R16, 0x8880, RZ ;  /* 0x0000888010db7816 */ /* 0x001fca00000000ff */
[----:B------:R-:W-:-:S07]  /*92d0*/  IMAD R2, R219, R18, RZ ;  /* 0x00000012db027224 */ /* 0x000fce00078e02ff */
.L_x_219:
[----:B------:R-:W-:Y:S05]  /*92e0*/  BSYNC B1 ;  /* 0x0000000000017941 */ /* 0x000fea0003800000 */
.L_x_218:
[----:B------:R-:W0:Y:S01]  /*92f0*/  LDL.LU R218, [R1+0x178] ;  /* 0x0001780001da7983 */ /* 0x000e220000300800 */
[----:B------:R-:W-:Y:S01]  /*9300*/  BSSY B1, `(.L_x_220) ;  /* 0x0000008000017945 */ /* 0x000fe20003800000 */
[----:B------:R-:W-:Y:S02]  /*9310*/  IMAD.X R221, RZ, RZ, UR7, P3 ;  /* 0x00000007ffdd7e24 */ /* 0x000fe400098e06ff */
[----:B0-----:R-:W-:-:S05]  /*9320*/  @!P6 IMAD R219, R218, R17, R2 ;  /* 0x00000011dadbe224 */ /* 0x001fca00078e0202 */
[----:B------:R0:W-:Y:S01]  /*9330*/  @!P6 STG.E.U8 desc[UR36][R8.64+0xb8], R219 ;  /* 0x0000b8db0800e986 */ /* 0x0001e2000c101124 */
[----:B------:R-:W-:Y:S05]  /*9340*/  @P1 BRA `(.L_x_221) ;  /* 0x00000000000c1947 */ /* 0x000fea0003800000 */
[----:B------:R-:W0:Y:S02]  /*9350*/  LDG.E.U8 R16, desc[UR36][R6.64+0xb9] ;  /* 0x0000b92406107981 */ /* 0x000e24000c1e1100 */
[----:B0-----:R-:W-:-:S05]  /*9360*/  PRMT R9, R16, 0x8880, RZ ;  /* 0x0000888010097816 */ /* 0x001fca00000000ff */
[----:B------:R-:W-:-:S07]  /*9370*/  IMAD R2, R9, R18, RZ ;  /* 0x0000001209027224 */ /* 0x000fce00078e02ff */
.L_x_221:
[----:B------:R-:W-:Y:S05]  /*9380*/  BSYNC B1 ;  /* 0x0000000000017941 */ /* 0x000fea0003800000 */
.L_x_220:
[----:B------:R-:W2:Y:S01]  /*9390*/  LDL.LU R222, [R1+0x17c] ;  /* 0x00017c0001de7983 */ /* 0x000ea20000300800 */
[----:B------:R-:W-:Y:S01]  /*93a0*/  @!P1 IADD3 R218, P5, R4, UR45, RZ ;  /* 0x0000002d04da9c10 */ /* 0x000fe2000ffbe0ff */
[-C--:B0-----:R-:W-:Y:S01]  /*93b0*/  IMAD R8, R221, R10.reuse, RZ ;  /* 0x0000000add087224 */ /* 0x081fe200078e02ff */
[----:B------:R-:W-:Y:S01]  /*93c0*/  ISETP.LT.OR P4, PT, R0, 0x1, !P0 ;  /* 0x000000010000780c */ /* 0x000fe20004781670 */
[----:B------:R-:W-:Y:S01]  /*93d0*/  IMAD.U32 R9, RZ, RZ, UR12 ;  /* 0x0000000cff097e24 */ /* 0x000fe2000f8e00ff */
[----:B------:R-:W-:Y:S01]  /*93e0*/  @!P1 IADD3.X R219, R5, UR44, RZ, P5, !PT ;  /* 0x0000002c05db9c10 */ /* 0x000fe2000affe4ff */
[----:B------:R-:W-:Y:S01]  /*93f0*/  IMAD.WIDE.U32 R6, R3, R10, R20 ;  /* 0x0000000a03067225 */ /* 0x000fe200078e0014 */
[----:B------:R-:W-:Y:S03]  /*9400*/  BSSY B1, `(.L_x_222) ;  /* 0x000000e000017945 */ /* 0x000fe60003800000 */
[----:B------:R-:W-:Y:S01]  /*9410*/  IMAD.U32 R225, RZ, RZ, UR12 ;  /* 0x0000000cffe17e24 */ /* 0x000fe2000f8e00ff */
[----:B------:R-:W-:Y:S01]  /*9420*/  IADD3 R6, P2, R6, R12, RZ ;  /* 0x0000000c06067210 */ /* 0x000fe20007f5e0ff */
[----:B------:R-:W-:-:S02]  /*9430*/  IMAD.U32 R220, RZ, RZ, UR13 ;  /* 0x0000000dffdc7e24 */ /* 0x000fc4000f8e00ff */
[----:B------:R-:W-:Y:S01]  /*9440*/  IMAD R223, R3, R11, R8 ;  /* 0x0000000b03df7224 */ /* 0x000fe200078e0208 */
[----:B------:R-:W-:-:S04]  /*9450*/  LEA R8, P3, R9, R4, 0x7 ;  /* 0x0000000409087211 */ /* 0x000fc800078638ff */
[----:B------:R-:W-:Y:S02]  /*9460*/  IADD3.X R7, R13, R7, R223, P2, !PT ;  /* 0x000000070d077210 */ /* 0x000fe400017fe4df */
[----:B------:R-:W-:Y:S01]  /*9470*/  LEA.HI.X R9, R225, R5, R220, 0x7, P3 ;  /* 0x00000005e1097211 */ /* 0x000fe200018f3cdc */
[----:B--2---:R-:W-:-:S05]  /*9480*/  @!P1 IMAD R221, R222, R17, R2 ;  /* 0x00000011dedd9224 */ /* 0x004fca00078e0202 */
[----:B------:R0:W-:Y:S01]  /*9490*/  @!P1 STG.E.U8 desc[UR36][R218.64+0xb9], R221 ;  /* 0x0000b9ddda009986 */ /* 0x0001e2000c101124 */
[----:B------:R-:W-:Y:S05]  /*94a0*/  @P4 BRA `(.L_x_223) ;  /* 0x00000000000c4947 */ /* 0x000fea0003800000 */
[----:B------:R-:W0:Y:S02]  /*94b0*/  LDG.E.U8 R16, desc[UR36][R6.64] ;  /* 0x0000002406107981 */ /* 0x000e24000c1e1100 */
[----:B0-----:R-:W-:-:S05]  /*94c0*/  PRMT R219, R16, 0x8880, RZ ;  /* 0x0000888010db7816 */ /* 0x001fca00000000ff */
[----:B------:R-:W-:-:S07]  /*94d0*/  IMAD R2, R219, R18, RZ ;  /* 0x00000012db027224 */ /* 0x000fce00078e02ff */
.L_x_223:
[----:B------:R-:W-:Y:S05]  /*94e0*/  BSYNC B1 ;  /* 0x0000000000017941 */ /* 0x000fea0003800000 */
.L_x_222:
[----:B0-----:R-:W-:Y:S01]  /*94f0*/  @!P4 IMAD R221, R120, R17, R2 ;  /* 0x0000001178ddc224 */ /* 0x001fe200078e0202 */
[----:B------:R-:W-:Y:S01]  /*9500*/  ISETP.GE.AND P1, PT, R14, 0x89, PT ;  /* 0x000000890e00780c */ /* 0x000fe20003f26270 */
[----:B------:R-:W-:Y:S01]  /*9510*/  IMAD.WIDE.U32 R218, R3, R10, R216 ;  /* 0x0000000a03da7225 */ /* 0x000fe200078e00d8 */
[----:B------:R-:W-:Y:S02]  /*9520*/  BSSY B1, `(.L_x_224) ;  /* 0x000000b000017945 */ /* 0x000fe40003800000 */
[----:B------:R0:W-:Y:S01]  /*9530*/  @!P4 STG.E.U8 desc[UR36][R8.64], R221 ;  /* 0x000000dd0800c986 */ /* 0x0001e2000c101124 */
[----:B------:R-:W-:Y:S02]  /*9540*/  ISETP.LT.OR P4, PT, R0, 0x2, !P0 ;  /* 0x000000020000780c */ /* 0x000fe40004781670 */
[----:B------:R-:W-:Y:S01]  /*9550*/  IADD3 R120, P5, P6, R22, R12, R218 ;  /* 0x0000000c16787210 */ /* 0x000fe20007ebe0da */
[----:B------:R-:W-:Y:S01]  /*9560*/  IMAD.IADD R218, R223, 0x1, R219 ;  /* 0x00000001dfda7824 */ /* 0x000fe200078e02db */
[----:B------:R-:W-:-:S02]  /*9570*/  ISETP.LT.OR P3, PT, R0, 0x1, !P1 ;  /* 0x000000010000780c */ /* 0x000fc40004f61670 */
[----:B------:R-:W-:-:S07]  /*9580*/  ISETP.LT.OR P2, PT, R0, 0x2, !P1 ;  /* 0x000000020000780c */ /* 0x000fce0004f41670 */
[----:B0-----:R-:W-:Y:S06]  /*9590*/  @P4 BRA `(.L_x_225) ;  /* 0x00000000000c4947 */ /* 0x001fec0003800000 */
[----:B------:R-:W2:Y:S02]  /*95a0*/  LDG.E.U8 R16, desc[UR36][R6.64+0x1] ;  /* 0x0000012406107981 */ /* 0x000ea4000c1e1100 */
[----:B--2---:R-:W-:-:S05]  /*95b0*/  PRMT R3, R16, 0x8880, RZ ;  /* 0x0000888010037816 */ /* 0x004fca00000000ff */
[----:B------:R-:W-:-:S07]  /*95c0*/  IMAD R2, R3, R18, RZ ;  /* 0x0000001203027224 */ /* 0x000fce00078e02ff */
.L_x_225:
[----:B------:R-:W-:Y:S05]  /*95d0*/  BSYNC B1 ;  /* 0x0000000000017941 */ /* 0x000fea0003800000 */
.L_x_224:
[----:B------:R-:W-:Y:S01]  /*95e0*/  @!P4 IMAD R3, R121, R17, R2 ;  /* 0x000000117903c224 */ /* 0x000fe200078e0202 */
[----:B------:R-:W-:Y:S01]  /*95f0*/  IADD3.X R121, R21, R13, R218, P5, P6 ;  /* 0x0000000d15797210 */ /* 0x000fe20002fec4da */
[----:B------:R-:W-:Y:S01]  /*9600*/  BSSY B1, `(.L_x_226) ;  /* 0x0000008000017945 */ /* 0x000fe20003800000 */
[----:B------:R-:W-:Y:S02]  /*9610*/  @!P3 IADD3 R218, P5, R8, UR45, RZ ;  /* 0x0000002d08dabc10 */ /* 0x000fe4000ffbe0ff */
[----:B------:R0:W-:Y:S02]  /*9620*/  @!P4 STG.E.U8 desc[UR36][R8.64+0x1], R3 ;  /* 0x000001030800c986 */ /* 0x0001e4000c101124 */
[----:B------:R-:W-:Y:S01]  /*9630*/  @!P3 IADD3.X R219, R9, UR44, RZ, P5, !PT ;  /* 0x0000002c09dbbc10 */ /* 0x000fe2000affe4ff */
[----:B------:R-:W-:Y:S08]  /*9640*/  @P3 BRA `(.L_x_227) ;  /* 0x00000000000c3947 */ /* 0x000ff00003800000 */
[----:B------:R-:W0:Y:S02]  /*9650*/  LDG.E.U8 R16, desc[UR36][R120.64] ;  /* 0x0000002478107981 */ /* 0x000e24000c1e1100 */
[----:B0-----:R-:W-:-:S05]  /*9660*/  PRMT R3, R16, 0x8880, RZ ;  /* 0x0000888010037816 */ /* 0x001fca00000000ff */
[----:B------:R-:W-:-:S07]  /*9670*/  IMAD R2, R3, R18, RZ ;  /* 0x0000001203027224 */ /* 0x000fce00078e02ff */
.L_x_227:
[----:B------:R-:W-:Y:S05]  /*9680*/  BSYNC B1 ;  /* 0x0000000000017941 */ /* 0x000fea0003800000 */
.L_x_226:
[----:B0-----:R-:W-:Y:S01]  /*9690*/  @!P3 IMAD R3, R122, R17, R2 ;  /* 0x000000117a03b224 */ /* 0x001fe200078e0202 */
[----:B------:R-:W-:Y:S01]  /*96a0*/  @!P2 IADD3 R220, P5, R8, UR45, RZ ;  /* 0x0000002d08dcac10 */ /* 0x000fe2000ffbe0ff */
[----:B------:R-:W-:Y:S01]  /*96b0*/  BSSY B1, `(.L_x_228) ;  /* 0x000000b000017945 */ /* 0x000fe20003800000 */
[C---:B------:R-:W-:Y:S02]  /*96c0*/  ISETP.LT.OR P6, PT, R0.reuse, 0x9, !P0 ;  /* 0x000000090000780c */ /* 0x040fe400047c1670 */
[----:B------:R0:W-:Y:S01]  /*96d0*/  @!P3 STG.E.U8 desc[UR36][R218.64], R3 ;  /* 0x00000003da00b986 */ /* 0x0001e2000c101124 */
[----:B------:R-:W-:Y:S02]  /*96e0*/  @!P2 IADD3.X R221, R9, UR44, RZ, P5, !PT ;  /* 0x0000002c09ddac10 */ /* 0x000fe4000affe4ff */
[C---:B------:R-:W-:Y:S02]  /*96f0*/  ISETP.LT.OR P3, PT, R0.reuse, 0xa, !P0 ;  /* 0x0000000a0000780c */ /* 0x040fe40004761670 */
[----:B------:R-:W-:-:S02]  /*9700*/  ISETP.LT.OR P4, PT, R0, 0x9, !P1 ;  /* 0x000000090000780c */ /* 0x000fc40004f81670 */
[----:B------:R-:W-:Y:S01]  /*9710*/  ISETP.LT.OR P5, PT, R0, 0xa, !P1 ;  /* 0x0000000a0000780c */ /* 0x000fe20004fa1670 */
[----:B------:R-:W-:-:S12]  /*9720*/  @P2 BRA `(.L_x_229) ;  /* 0x00000000000c2947 */ /* 0x000fd80003800000 */
[----:B------:R-:W0:Y:S02]  /*9730*/  LDG.E.U8 R16, desc[UR36][R120.64+0x1] ;  /* 0x0000012478107981 */ /* 0x000e24000c1e1100 */
[----:B0-----:R-:W-:-:S05]  /*9740*/  PRMT R3, R16, 0x8880, RZ ;  /* 0x0000888010037816 */ /* 0x001fca00000000ff */
[----:B------:R-:W-:-:S07]  /*9750*/  IMAD R2, R3, R18, RZ ;  /* 0x0000001203027224 */ /* 0x000fce00078e02ff */
.L_x_229:
[----:B------:R-:W-:Y:S05]  /*9760*/  BSYNC B1 ;  /* 0x0000000000017941 */ /* 0x000fea0003800000 */
.L_x_228:
[----:B------:R-:W-:Y:S01]  /*9770*/  @!P2 IMAD R123, R123, R17, R2 ;  /* 0x000000117b7ba224 */ /* 0x000fe200078e0202 */
[----:B------:R-:W-:Y:S04]  /*9780*/  BSSY B1, `(.L_x_230) ;  /* 0x0000006000017945 */ /* 0x000fe80003800000 */
[----:B------:R1:W-:Y:S01]  /*9790*/  @!P2 STG.E.U8 desc[UR36][R220.64+0x1], R123 ;  /* 0x0000017bdc00a986 */ /* 0x0003e2000c101124 */
[----:B------:R-:W-:Y:S05]  /*97a0*/  @P6 BRA `(.L_x_231) ;  /* 0x00000000000c6947 */ /* 0x000fea0003800000 */
[----:B------:R-:W0:Y:S02]  /*97b0*/  LDG.E.U8 R16, desc[UR36][R6.64+0x8] ;  /* 0x0000082406107981 */ /* 0x000e24000c1e1100 */
[----:B0-----:R-:W-:-:S05]  /*97c0*/  PRMT R3, R16, 0x8880, RZ ;  /* 0x0000888010037816 */ /* 0x001fca00000000ff */
[----:B------:R-:W-:-:S07]  /*97d0*/  IMAD R2, R3, R18, RZ ;  /* 0x0000001203027224 */ /* 0x000fce00078e02ff */
.L_x_231:
[----:B------:R-:W-:Y:S05]  /*97e0*/  BSYNC B1 ;  /* 0x0000000000017941 */ /* 0x000fea0003800000 */
.L_x_230:
[----:B0-----:R-:W-:Y:S01]  /*97f0*/  @!P6 IMAD R3, R124, R17, R2 ;  /* 0x000000117c03e224 */ /* 0x001fe200078e0202 */
[----:B------:R-:W-:Y:S04]  /*9800*/  BSSY B1, `(.L_x_232) ;  /* 0x0000006000017945 */ /* 0x000fe80003800000 */
[----:B------:R0:W-:Y:S01]  /*9810*/  @!P6 STG.E.U8 desc[UR36][R8.64+0x8], R3 ;  /* 0x000008030800e986 */ /* 0x0001e2000c101124 */
[----:B------:R-:W-:Y:S05]  /*9820*/  @P3 BRA `(.L_x_233) ;  /* 0x00000000000c3947 */ /* 0x000fea0003800000 */
[----:B------:R-:W0:Y:S02]  /*9830*/  LDG.E.U8 R16, desc[UR36][R6.64+0x9] ;  /* 0x0000092406107981 */ /* 0x000e24000c1e1100 */
[----:B0-----:R-:W-:-:S05]  /*9840*/  PRMT R3, R16, 0x8880, RZ ;  /* 0x0000888010037816 */ /* 0x001fca00000000ff */
[----:B------:R-:W-:-:S07]  /*9850*/  IMAD R2, R3, R18, RZ ;  /* 0x0000001203027224 */ /* 0x000fce00078e02ff */
.L_x_233:
[----:B------:R-:W-:Y:S05]  /*9860*/  BSYNC B1 ;  /* 0x0000000000017941 */ /* 0x000fea0003800000 */
.L_x_232:
[----:B0-----:R-:W-:Y:S01]  /*9870*/  @!P3 IMAD R3, R125, R17, R2 ;  /* 0x000000117d03b224 */ /* 0x001fe200078e0202 */
[----:B------:R-:W-:Y:S01]  /*9880*/  BSSY B1, `(.L_x_234) ;  /* 0x000000a000017945 */ /* 0x000fe20003800000 */
[----:B------:R-:W-:Y:S02]  /*9890*/  ISETP.LT.OR P2, PT, R0, 0x11, !P1 ;  /* 0x000000110000780c */ /* 0x000fe40004f41670 */
[C---:B------:R-:W-:Y:S01]  /*98a0*/  @!P5 IADD3 R122, P6, R8.reuse, UR45, RZ ;  /* 0x0000002d087adc10 */ /* 0x040fe2000ffde0ff */
[----:B------:R0:W-:Y:S01]  /*98b0*/  @!P3 STG.E.U8 desc[UR36][R8.64+0x9], R3 ;  /* 0x000009030800b986 */ /* 0x0001e2000c101124 */
[----:B------:R-:W-:-:S04]  /*98c0*/  @!P4 IADD3 R124, P3, R8, UR45, RZ ;  /* 0x0000002d087ccc10 */ /* 0x000fc8000ff7e0ff */
[----:B------:R-:W-:Y:S01]  /*98d0*/  @!P4 IADD3.X R125, R9, UR44, RZ, P3, !PT ;  /* 0x0000002c097dcc10 */ /* 0x000fe20009ffe4ff */
[----:B------:R-:W-:Y:S08]  /*98e0*/  @P4 BRA `(.L_x_235) ;  /* 0x00000000000c4947 */ /* 0x000ff00003800000 */
[----:B------:R-:W0:Y:S02]  /*98f0*/  LDG.E.U8 R16, desc[UR36][R120.64+0x8] ;  /* 0x0000082478107981 */ /* 0x000e24000c1e1100 */
[----:B0-----:R-:W-:-:S05]  /*9900*/  PRMT R3, R16, 0x8880, RZ ;  /* 0x0000888010037816 */ /* 0x001fca00000000ff */
[----:B------:R-:W-:-:S07]  /*9910*/  IMAD R2, R3, R18, RZ ;  /* 0x0000001203027224 */ /* 0x000fce00078e02ff */
.L_x_235:
[----:B------:R-:W-:Y:S05]  /*9920*/  BSYNC B1 ;  /* 0x0000000000017941 */ /* 0x000fea0003800000 */
.L_x_234:
[----:B0-----:R-:W-:Y:S01]  /*9930*/  @!P4 IMAD R3, R126, R17, R2 ;  /* 0x000000117e03c224 */ /* 0x001fe200078e0202 */
[----:B------:R-:W-:Y:S01]  /*9940*/  BSSY B1, `(.L_x_236) ;  /* 0x0000007000017945 */ /* 0x000fe20003800000 */
[----:B-1----:R-:W-:-:S03]  /*9950*/  @!P5 IADD3.X R123, R9, UR44, RZ, P6, !PT ;  /* 0x0000002c097bdc10 */ /* 0x002fc6000b7fe4ff */
[----:B------:R0:W-:Y:S01]  /*9960*/  @!P4 STG.E.U8 desc[UR36][R124.64+0x8], R3 ;  /* 0x000008037c00c986 */ /* 0x0001e2000c101124 */
[----:B------:R-:W-:Y:S05]  /*9970*/  @P5 BRA `(.L_x_237) ;  /* 0x00000000000c5947 */ /* 0x000fea0003800000 */
[----:B------:R-:W0:Y:S02]  /*9980*/  LDG.E.U8 R16, desc[UR36][R120.64+0x9] ;  /* 0x0000092478107981 */ /* 0x000e24000c1e1100 */
[----:B0-----:R-:W-:-:S05]  /*9990*/  PRMT R3, R16, 0x8880, RZ ;  /* 0x0000888010037816 */ /* 0x001fca00000000ff */
[----:B------:R-:W-:-:S07]  /*99a0*/  IMAD R2, R3, R18, RZ ;  /* 0x0000001203027224 */ /* 0x000fce00078e02ff */
.L_x_237:
[----:B------:R-:W-:Y:S05]  /*99b0*/  BSYNC B1 ;  /* 0x0000000000017941 */ /* 0x000fea0003800000 */
.L_x_236:
[C---:B------:R-:W-:Y:S01]  /*99c0*/  ISETP.LT.OR P4, PT, R0.reuse, 0x11, !P0 ;  /* 0x000000110000780c */ /* 0x040fe20004781670 */
[----:B------:R-:W-:Y:S01]  /*99d0*/  @!P5 IMAD R127, R127, R17, R2 ;  /* 0x000000117f7fd224 */ /* 0x000fe200078e0202 */
[----:B------:R-:W-:Y:S01]  /*99e0*/  BSSY B1, `(.L_x_238) ;  /* 0x0000009000017945 */ /* 0x000fe20003800000 */
[----:B------:R-:W-:Y:S02]  /*99f0*/  ISETP.LT.OR P3, PT, R0, 0x12, !P1 ;  /* 0x000000120000780c */ /* 0x000fe40004f61670 */
[----:B0-----:R-:W-:Y:S01]  /*9a00*/  @!P2 IADD3 R124, P6, R8, UR45, RZ ;  /* 0x0000002d087cac10 */ /* 0x001fe2000ffde0ff */
[----:B------:R0:W-:Y:S01]  /*9a10*/  @!P5 STG.E.U8 desc[UR36][R122.64+0x9], R127 ;  /* 0x0000097f7a00d986 */ /* 0x0001e2000c101124 */
[----:B------:R-:W-:-:S06]  /*9a20*/  ISETP.LT.OR P5, PT, R0, 0x12, !P0 ;  /* 0x000000120000780c */ /* 0x000fcc00047a1670 */
[----:B------:R-:W-:Y:S07]  /*9a30*/  @P4 BRA `(.L_x_239) ;  /* 0x00000000000c4947 */ /* 0x000fee0003800000 */
[----:B------:R-:W2:Y:S02]  /*9a40*/  LDG.E.U8 R16, desc[UR36][R6.64+0x10] ;  /* 0x0000102406107981 */ /* 0x000ea4000c1e1100 */
[----:B--2---:R-:W-:-:S05]  /*9a50*/  PRMT R3, R16, 0x8880, RZ ;  /* 0x0000888010037816 */ /* 0x004fca00000000ff */
[----:B------:R-:W-:-:S07]  /*9a60*/  IMAD R2, R3, R18, RZ ;  /* 0x0000001203027224 */ /* 0x000fce00078e02ff */
.L_x_239:
[----:B------:R-:W-:Y:S05]  /*9a70*/  BSYNC B1 ;  /* 0x0000000000017941 */ /* 0x000fea0003800000 */
.L_x_238:
[----:B------:R-:W-:Y:S01]  /*9a80*/  @!P4 IMAD R3, R128, R17, R2 ;  /* 0x000000118003c224 */ /* 0x000fe200078e0202 */
[----:B------:R-:W-:Y:S04]  /*9a90*/  BSSY B1, `(.L_x_240) ;  /* 0x0000006000017945 */ /* 0x000fe80003800000 */
[----:B------:R1:W-:Y:S01]  /*9aa0*/  @!P4 STG.E.U8 desc[UR36][R8.64+0x10], R3 ;  /* 0x000010030800c986 */ /* 0x0003e2000c101124 */
[----:B------:R-:W-:Y:S05]  /*9ab0*/  @P5 BRA `(.L_x_241) ;  /* 0x00000000000c5947 */ /* 0x000fea0003800000 */
[----:B------:R-:W1:Y:S02]  /*9ac0*/  LDG.E.U8 R16, desc[UR36][R6.64+0x11] ;  /* 0x0000112406107981 */ /* 0x000e64000c1e1100 */
[----:B-1----:R-:W-:-:S05]  /*9ad0*/  PRMT R3, R16, 0x8880, RZ ;  /* 0x0000888010037816 */ /* 0x002fca00000000ff */
[----:B------:R-:W-:-:S07]  /*9ae0*/  IMAD R2, R3, R18, RZ ;  /* 0x0000001203027224 */ /* 0x000fce00078e02ff */
.L_x_241:
[----:B------:R-:W-:Y:S05]  /*9af0*/  BSYNC B1 ;  /* 0x0000000000017941 */ /* 0x000fea0003800000 */
.L_x_240:
[----:B------:R-:W-:Y:S01]  /*9b00*/  @!P5 IMAD R129, R129, R17, R2 ;  /* 0x000000118181d224 */ /* 0x000fe200078e0202 */
[----:B------:R-:W-:Y:S01]  /*9b10*/  BSSY B1, `(.L_x_242) ;  /* 0x0000007000017945 */ /* 0x000fe20003800000 */
[----:B------:R-:W-:-:S03]  /*9b20*/  @!P2 IADD3.X R125, R9, UR44, RZ, P6, !PT ;  /* 0x0000002c097dac10 */ /* 0x000fc6000b7fe4ff */
[----:B------:R2:W-:Y:S01]  /*9b30*/  @!P5 STG.E.U8 desc[UR36][R8.64+0x11], R129 ;  /* 0x000011810800d986 */ /* 0x0005e2000c101124 */
[----:B------:R-:W-:Y:S05]  /*9b40*/  @P2 BRA `(.L_x_243) ;  /* 0x00000000000c2947 */ /* 0x000fea0003800000 */
[----:B------:R-:W1:Y:S02]  /*9b50*/  LDG.E.U8 R16, desc[UR36][R120.64+0x10] ;  /* 0x0000102478107981 */ /* 0x000e64000c1e1100 */
[----:B-1----:R-:W-:-:S05]  /*9b60*/  PRMT R3, R16, 0x8880, RZ ;  /* 0x0000888010037816 */ /* 0x002fca00000000ff */
[----:B------:R-:W-:-:S07]  /*9b70*/  IMAD R2, R3, R18, RZ ;  /* 0x0000001203027224 */ /* 0x000fce00078e02ff */
.L_x_243:
[----:B------:R-:W-:Y:S05]  /*9b80*/  BSYNC B1 ;  /* 0x0000000000017941 */ /* 0x000fea0003800000 */
.L_x_242:
[----:B-1----:R-:W-:Y:S01]  /*9b90*/  @!P2 IMAD R3, R130, R17, R2 ;  /* 0x000000118203a224 */ /* 0x002fe200078e0202 */
[----:B0-----:R-:W-:Y:S01]  /*9ba0*/  @!P3 IADD3 R122, P5, R8, UR45, RZ ;  /* 0x0000002d087abc10 */ /* 0x001fe2000ffbe0ff */
        /* <DEDUP_REMOVED lines=11> */
.L_x_245:
[----:B------:R-:W-:Y:S05]  /*9c60*/  BSYNC B1 ;  /* 0x0000000000017941 */ /* 0x000fea0003800000 */
.L_x_244:
[----:B------:R-:W-:Y:S01]  /*9c70*/  @!P3 IMAD R131, R131, R17, R2 ;  /* 0x000000118383b224 */ /* 0x000fe200078e0202 */
[----:B------:R-:W-:Y:S04]  /*9c80*/  BSSY B1, `(.L_x_246) ;  /* 0x0000006000017945 */ /* 0x000fe80003800000 */
[----:B------:R1:W-:Y:S01]  /*9c90*/  @!P3 STG.E.U8 desc[UR36][R122.64+0x11], R131 ;  /* 0x000011837a00b986 */ /* 0x0003e2000c101124 */
[----:B------:R-:W-:Y:S05]  /*9ca0*/  @P6 BRA `(.L_x_247) ;  /* 0x00000000000c6947 */ /* 0x000fea0003800000 */
[----:B------:R-:W0:Y:S02]  /*9cb0*/  LDG.E.U8 R16, desc[UR36][R6.64+0x18] ;  /* 0x0000182406107981 */ /* 0x000e24000c1e1100 */
[----:B0-----:R-:W-:-:S05]  /*9cc0*/  PRMT R3, R16, 0x8880, RZ ;  /* 0x0000888010037816 */ /* 0x001fca00000000ff */
[----:B------:R-:W-:-:S07]  /*9cd0*/  IMAD R2, R3, R18, RZ ;  /* 0x0000001203027224 */ /* 0x000fce00078e02ff */
.L_x_247:
[----:B------:R-:W-:Y:S05]  /*9ce0*/  BSYNC B1 ;  /* 0x0000000000017941 */ /* 0x000fea0003800000 */
.L_x_246:
[----:B0-----:R-:W-:Y:S01]  /*9cf0*/  @!P6 IMAD R3, R132, R17, R2 ;  /* 0x000000118403e224 */ /* 0x001fe200078e0202 */
[----:B------:R-:W-:Y:S04]  /*9d00*/  BSSY B1, `(.L_x_248) ;  /* 0x0000006000017945 */ /* 0x000fe80003800000 */
[----:B------:R0:W-:Y:S01]  /*9d10*/  @!P6 STG.E.U8 desc[UR36][R8.64+0x18], R3 ;  /* 0x000018030800e986 */ /* 0x0001e2000c101124 */
[----:B------:R-:W-:Y:S05]  /*9d20*/  @P2 BRA `(.L_x_249) ;  /* 0x00000000000c2947 */ /* 0x000fea0003800000 */
[----:B------:R-:W0:Y:S02]  /*9d30*/  LDG.E.U8 R16, desc[UR36][R6.64+0x19] ;  /* 0x0000192406107981 */ /* 0x000e24000c1e1100 */
[----:B0-----:R-:W-:-:S05]  /*9d40*/  PRMT R3, R16, 0x8880, RZ ;  /* 0x0000888010037816 */ /* 0x001fca00000000ff */
[----:B------:R-:W-:-:S07]  /*9d50*/  IMAD R2, R3, R18, RZ ;  /* 0x0000001203027224 */ /* 0x000fce00078e02ff */
.L_x_249:
[----:B------:R-:W-:Y:S05]  /*9d60*/  BSYNC B1 ;  /* 0x0000000000017941 */ /* 0x000fea0003800000 */
.L_x_248:
[----:B------:R-:W-:Y:S01]  /*9d70*/  @!P2 IMAD R133, R133, R17, R2 ;  /* 0x000000118585a224 */ /* 0x000fe200078e0202 */
[----:B------:R-:W-:Y:S01]  /*9d80*/  BSSY B1, `(.L_x_250) ;  /* 0x000000a000017945 */ /* 0x000fe20003800000 */
[----:B------:R-:W-:Y:S02]  /*9d90*/  ISETP.LT.OR P3, PT, R0, 0x21, !P1 ;  /* 0x000000210000780c */ /* 0x000fe40004f61670 */
[C---:B------:R-:W-:Y:S01]  /*9da0*/  @!P5 IADD3 R124, P6, R8.reuse, UR45, RZ ;  /* 0x0000002d087cdc10 */ /* 0x040fe2000ffde0ff */
[----:B------:R3:W-:Y:S01]  /*9db0*/  @!P2 STG.E.U8 desc[UR36][R8.64+0x19], R133 ;  /* 0x000019850800a986 */ /* 0x0007e2000c101124 */
[----:B-1----:R-:W-:-:S04]  /*9dc0*/  @!P4 IADD3 R122, P2, R8, UR45, RZ ;  /* 0x0000002d087acc10 */ /* 0x002fc8000ff5e0ff */
[----:B------:R-:W-:Y:S01]  /*9dd0*/  @!P4 IADD3.X R123, R9, UR44, RZ, P2, !PT ;  /* 0x0000002c097bcc10 */ /* 0x000fe200097fe4ff */
[----:B------:R-:W-:Y:S08]  /*9de0*/  @P4 BRA `(.L_x_251) ;  /* 0x00000000000c4947 */ /* 0x000ff00003800000 */
[----:B------:R-:W0:Y:S02]  /*9df0*/  LDG.E.U8 R16, desc[UR36][R120.64+0x18] ;  /* 0x0000182478107981 */ /* 0x000e24000c1e1100 */
[----:B0-----:R-:W-:-:S05]  /*9e00*/  PRMT R3, R16, 0x8880, RZ ;  /* 0x0000888010037816 */ /* 0x001fca00000000ff */
[----:B------:R-:W-:-:S07]  /*9e10*/  IMAD R2, R3, R18, RZ ;  /* 0x0000001203027224 */ /* 0x000fce00078e02ff */
.L_x_251:
[----:B------:R-:W-:Y:S05]  /*9e20*/  BSYNC B1 ;  /* 0x0000000000017941 */ /* 0x000fea0003800000 */
.L_x_250:
[----:B0-----:R-:W-:Y:S01]  /*9e30*/  @!P4 IMAD R3, R134, R17, R2 ;  /* 0x000000118603c224 */ /* 0x001fe200078e0202 */
[----:B------:R-:W-:Y:S01]  /*9e40*/  BSSY B1, `(.L_x_252) ;  /* 0x0000007000017945 */ /* 0x000fe20003800000 */
[----:B------:R-:W-:-:S03]  /*9e50*/  @!P5 IADD3.X R125, R9, UR44, RZ, P6, !PT ;  /* 0x0000002c097ddc10 */ /* 0x000fc6000b7fe4ff */
[----:B------:R0:W-:Y:S01]  /*9e60*/  @!P4 STG.E.U8 desc[UR36][R122.64+0x18], R3 ;  /* 0x000018037a00c986 */ /* 0x0001e2000c101124 */
[----:B------:R-:W-:Y:S05]  /*9e70*/  @P5 BRA `(.L_x_253) ;  /* 0x00000000000c5947 */ /* 0x000fea0003800000 */
[----:B------:R-:W0:Y:S02]  /*9e80*/  LDG.E.U8 R16, desc[UR36][R120.64+0x19] ;  /* 0x0000192478107981 */ /* 0x000e24000c1e1100 */
[----:B0-----:R-:W-:-:S05]  /*9e90*/  PRMT R3, R16, 0x8880, RZ ;  /* 0x0000888010037816 */ /* 0x001fca00000000ff */
[----:B------:R-:W-:-:S07]  /*9ea0*/  IMAD R2, R3, R18, RZ ;  /* 0x0000001203027224 */ /* 0x000fce00078e02ff */
.L_x_253:
[----:B------:R-:W-:Y:S05]  /*9eb0*/  BSYNC B1 ;  /* 0x0000000000017941 */ /* 0x000fea0003800000 */
.L_x_252:
        /* <DEDUP_REMOVED lines=8> */
[----:B------:R-:W4:Y:S02]  /*9f40*/  LDG.E.U8 R16, desc[UR36][R6.64+0x20] ;  /* 0x0000202406107981 */ /* 0x000f24000c1e1100 */
[----:B----4-:R-:W-:-:S05]  /*9f50*/  PRMT R3, R16, 0x8880, RZ ;  /* 0x0000888010037816 */ /* 0x010fca00000000ff */
[----:B------:R-:W-:-:S07]  /*9f60*/  IMAD R2, R3, R18, RZ ;  /* 0x0000001203027224 */ /* 0x000fce00078e02ff */
.L_x_255:
[----:B------:R-:W-:Y:S05]  /*9f70*/  BSYNC B1 ;  /* 0x0000000000017941 */ /* 0x000fea0003800000 */
.L_x_254:
[----:B------:R-:W-:Y:S01]  /*9f80*/  @!P4 IMAD R3, R136, R17, R2 ;  /* 0x000000118803c224 */ /* 0x000fe200078e0202 */
[----:B------:R-:W-:Y:S04]  /*9f90*/  BSSY B1, `(.L_x_256) ;  /* 0x0000006000017945 */ /* 0x000fe80003800000 */
[----:B------:R1:W-:Y:S01]  /*9fa0*/  @!P4 STG.E.U8 desc[UR36][R8.64+0x20], R3 ;  /* 0x000020030800c986 */ /* 0x0003e2000c101124 */
[----:B------:R-:W-:Y:S05]  /*9fb0*/  @P5 BRA `(.L_x_257) ;  /* 0x00000000000c5947 */ /* 0x000fea0003800000 */
[----:B------:R-:W1:Y:S02]  /*9fc0*/  LDG.E.U8 R16, desc[UR36][R6.64+0x21] ;  /* 0x0000212406107981 */ /* 0x000e64000c1e1100 */
[----:B-1----:R-:W-:-:S05]  /*9fd0*/  PRMT R3, R16, 0x8880, RZ ;  /* 0x0000888010037816 */ /* 0x002fca00000000ff */
[----:B------:R-:W-:-:S07]  /*9fe0*/  IMAD R2, R3, R18, RZ ;  /* 0x0000001203027224 */ /* 0x000fce00078e02ff */
.L_x_257:
[----:B------:R-:W-:Y:S05]  /*9ff0*/  BSYNC B1 ;  /* 0x0000000000017941 */ /* 0x000fea0003800000 */
.L_x_256:
        /* <DEDUP_REMOVED lines=8> */
.L_x_259:
[----:B------:R-:W-:Y:S05]  /*a080*/  BSYNC B1 ;  /* 0x0000000000017941 */ /* 0x000fea0003800000 */
.L_x_258:
        /* <DEDUP_REMOVED lines=13> */
.L_x_261:
[----:B------:R-:W-:Y:S05]  /*a160*/  BSYNC B1 ;  /* 0x0000000000017941 */ /* 0x000fea0003800000 */
.L_x_260:
[----:B------:R-:W-:Y:S01]  /*a170*/  @!P2 IMAD R139, R139, R17, R2 ;  /* 0x000000118b8ba224 */ /* 0x000fe200078e0202 */
[----:B------:R-:W-:Y:S04]  /*a180*/  BSSY B1, `(.L_x_262) ;  /* 0x0000006000017945 */ /* 0x000fe80003800000 */
[----:B------:R1:W-:Y:S01]  /*a190*/  @!P2 STG.E.U8 desc[UR36][R124.64+0x21], R139 ;  /* 0x0000218b7c00a986 */ /* 0x0003e2000c101124 */
[----:B------:R-:W-:Y:S05]  /*a1a0*/  @P6 BRA `(.L_x_263) ;  /* 0x00000000000c6947 */ /* 0x000fea0003800000 */
[----:B------:R-:W0:Y:S02]  /*a1b0*/  LDG.E.U8 R16, desc[UR36][R6.64+0x28] ;  /* 0x0000282406107981 */ /* 0x000e24000c1e1100 */
[----:B0-----:R-:W-:-:S05]  /*a1c0*/  PRMT R3, R16, 0x8880, RZ ;  /* 0x0000888010037816 */ /* 0x001fca00000000ff */
[----:B------:R-:W-:-:S07]  /*a1d0*/  IMAD R2, R3, R18, RZ ;  /* 0x0000001203027224 */ /* 0x000fce00078e02ff */
.L_x_263:
[----:B------:R-:W-:Y:S05]  /*a1e0*/  BSYNC B1 ;  /* 0x0000000000017941 */ /* 0x000fea0003800000 */
.L_x_262:
[----:B0-----:R-:W-:Y:S01]  /*a1f0*/  @!P6 IMAD R3, R140, R17, R2 ;  /* 0x000000118c03e224 */ /* 0x001fe200078e0202 */
[----:B------:R-:W-:Y:S04]  /*a200*/  BSSY B1, `(.L_x_264) ;  /* 0x0000006000017945 */ /* 0x000fe80003800000 */
[----:B------:R0:W-:Y:S01]  /*a210*/  @!P6 STG.E.U8 desc[UR36][R8.64+0x28], R3 ;  /* 0x000028030800e986 */ /* 0x0001e2000c101124 */
[----:B------:R-:W-:Y:S05]  /*a220*/  @P3 BRA `(.L_x_265) ;  /* 0x00000000000c3947 */ /* 0x000fea0003800000 */
[----:B------:R-:W0:Y:S02]  /*a230*/  LDG.E.U8 R16, desc[UR36][R6.64+0x29] ;  /* 0x0000292406107981 */ /* 0x000e24000c1e1100 */
[----:B0-----:R-:W-:-:S05]  /*a240*/  PRMT R3, R16, 0x8880, RZ ;  /* 0x0000888010037816 */ /* 0x001fca00000000ff */
[----:B------:R-:W-:-:S07]  /*a250*/  IMAD R2, R3, R18, RZ ;  /* 0x0000001203027224 */ /* 0x000fce00078e02ff */
.L_x_265:
[----:B------:R-:W-:Y:S05]  /*a260*/  BSYNC B1 ;  /* 0x0000000000017941 */ /* 0x000fea0003800000 */
.L_x_264:
[----:B------:R-:W-:Y:S01]  /*a270*/  @!P3 IMAD R141, R141, R17, R2 ;  /* 0x000000118d8db224 */ /* 0x000fe200078e0202 */
[----:B------:R-:W-:Y:S01]  /*a280*/  BSSY B1, `(.L_x_266) ;  /* 0x000000a000017945 */ /* 0x000fe20003800000 */
[----:B------:R-:W-:Y:S02]  /*a290*/  ISETP.LT.OR P2, PT, R0, 0x31, !P1 ;  /* 0x000000310000780c */ /* 0x000fe40004f41670 */
[C---:B-1----:R-:W-:Y:S01]  /*a2a0*/  @!P5 IADD3 R124, P6, R8.reuse, UR45, RZ ;  /* 0x0000002d087cdc10 */ /* 0x042fe2000ffde0ff */
[----:B------:R1:W-:Y:S01]  /*a2b0*/  @!P3 STG.E.U8 desc[UR36][R8.64+0x29], R141 ;  /* 0x0000298d0800b986 */ /* 0x0003e2000c101124 */
[----:B------:R-:W-:-:S04]  /*a2c0*/  @!P4 IADD3 R122, P3, R8, UR45, RZ ;  /* 0x0000002d087acc10 */ /* 0x000fc8000ff7e0ff */
[----:B------:R-:W-:Y:S01]  /*a2d0*/  @!P4 IADD3.X R123, R9, UR44, RZ, P3, !PT ;  /* 0x0000002c097bcc10 */ /* 0x000fe20009ffe4ff */
[----:B------:R-:W-:Y:S08]  /*a2e0*/  @P4 BRA `(.L_x_267) ;  /* 0x00000000000c4947 */ /* 0x000ff00003800000 */
[----:B------:R-:W0:Y:S02]  /*a2f0*/  LDG.E.U8 R16, desc[UR36][R120.64+0x28] ;  /* 0x0000282478107981 */ /* 0x000e24000c1e1100 */
[----:B0-----:R-:W-:-:S05]  /*a300*/  PRMT R3, R16, 0x8880, RZ ;  /* 0x0000888010037816 */ /* 0x001fca00000000ff */
[----:B------:R-:W-:-:S07]  /*a310*/  IMAD R2, R3, R18, RZ ;  /* 0x0000001203027224 */ /* 0x000fce00078e02ff */
.L_x_267:
[----:B------:R-:W-:Y:S05]  /*a320*/  BSYNC B1 ;  /* 0x0000000000017941 */ /* 0x000fea0003800000 */
.L_x_266:
        /* <DEDUP_REMOVED lines=8> */
.L_x_269:
[----:B------:R-:W-:Y:S05]  /*a3b0*/  BSYNC B1 ;  /* 0x0000000000017941 */ /* 0x000fea0003800000 */
.L_x_268:
        /* <DEDUP_REMOVED lines=8> */
[----:B------:R-:W5:Y:S02]  /*a440*/  LDG.E.U8 R16, desc[UR36][R6.64+0x30] ;  /* 0x0000302406107981 */ /* 0x000f64000c1e1100 */
[----:B-----5:R-:W-:-:S05]  /*a450*/  PRMT R3, R16, 0x8880, RZ ;  /* 0x0000888010037816 */ /* 0x020fca00000000ff */
[----:B------:R-:W-:-:S07]  /*a460*/  IMAD R2, R3, R18, RZ ;  /* 0x0000001203027224 */ /* 0x000fce00078e02ff */
.L_x_271:
[----:B------:R-:W-:Y:S05]  /*a470*/  BSYNC B1 ;  /* 0x0000000000017941 */ /* 0x000fea0003800000 */
.L_x_270:
[----:B------:R-:W-:Y:S01]  /*a480*/  @!P4 IMAD R3, R144, R17, R2 ;  /* 0x000000119003c224 */ /* 0x000fe200078e0202 */
[----:B------:R-:W-:Y:S04]  /*a490*/  BSSY B1, `(.L_x_272) ;  /* 0x0000006000017945 */ /* 0x000fe80003800000 */
[----:B------:R0:W-:Y:S01]  /*a4a0*/  @!P4 STG.E.U8 desc[UR36][R8.64+0x30], R3 ;  /* 0x000030030800c986 */ /* 0x0001e2000c101124 */
[----:B------:R-:W-:Y:S05]  /*a4b0*/  @P5 BRA `(.L_x_273) ;  /* 0x00000000000c5947 */ /* 0x000fea0003800000 */
[----:B------:R-:W0:Y:S02]  /*a4c0*/  LDG.E.U8 R16, desc[UR36][R6.64+0x31] ;  /* 0x0000312406107981 */ /* 0x000e24000c1e1100 */
[----:B0-----:R-:W-:-:S05]  /*a4d0*/  PRMT R3, R16, 0x8880, RZ ;  /* 0x0000888010037816 */ /* 0x001fca00000000ff */
[----:B------:R-:W-:-:S07]  /*a4e0*/  IMAD R2, R3, R18, RZ ;  /* 0x0000001203027224 */ /* 0x000fce00078e02ff */
.L_x_273:
[----:B------:R-:W-:Y:S05]  /*a4f0*/  BSYNC B1 ;  /* 0x0000000000017941 */ /* 0x000fea0003800000 */
.L_x_272:
[----:B------:R-:W-:Y:S01]  /*a500*/  @!P5 IMAD R145, R145, R17, R2 ;  /* 0x000000119191d224 */ /* 0x000fe200078e0202 */
[----:B------:R-:W-:Y:S01]  /*a510*/  BSSY B1, `(.L_x_274) ;  /* 0x0000007000017945 */ /* 0x000fe20003800000 */
[----:B------:R-:W-:-:S03]  /*a520*/  @!P2 IADD3.X R123, R9, UR44, RZ, P6, !PT ;  /* 0x0000002c097bac10 */ /* 0x000fc6000b7fe4ff */
[----:B------:R0:W-:Y:S01]  /*a530*/  @!P5 STG.E.U8 desc[UR36][R8.64+0x31], R145 ;  /* 0x000031910800d986 */ /* 0x0001e2000c101124 */
[----:B------:R-:W-:Y:S05]  /*a540*/  @P2 BRA `(.L_x_275) ;  /* 0x00000000000c2947 */ /* 0x000fea0003800000 */
[----:B------:R-:W0:Y:S02]  /*a550*/  LDG.E.U8 R16, desc[UR36][R120.64+0x30] ;  /* 0x0000302478107981 */ /* 0x000e24000c1e1100 */
[----:B0-----:R-:W-:-:S05]  /*a560*/  PRMT R3, R16, 0x8880, RZ ;  /* 0x0000888010037816 */ /* 0x001fca00000000ff */
[----:B------:R-:W-:-:S07]  /*a570*/  IMAD R2, R3, R18, RZ ;  /* 0x0000001203027224 */ /* 0x000fce00078e02ff */
.L_x_275:
[----:B------:R-:W-:Y:S05]  /*a580*/  BSYNC B1 ;  /* 0x0000000000017941 */ /* 0x000fea0003800000 */
.L_x_274:
        /* <DEDUP_REMOVED lines=13> */
.L_x_277:
[----:B------:R-:W-:Y:S05]  /*a660*/  BSYNC B1 ;  /* 0x0000000000017941 */ /* 0x000fea0003800000 */
.L_x_276:
[----:B------:R-:W-:Y:S01]  /*a670*/  @!P3 IMAD R147, R147, R17, R2 ;  /* 0x000000119393b224 */ /* 0x000fe200078e0202 */
[----:B------:R-:W-:Y:S04]  /*a680*/  BSSY B1, `(.L_x_278) ;  /* 0x0000006000017945 */ /* 0x000fe80003800000 */
[----:B------:R0:W-:Y:S01]  /*a690*/  @!P3 STG.E.U8 desc[UR36][R124.64+0x31], R147 ;  /* 0x000031937c00b986 */ /* 0x0001e2000c101124 */
[----:B------:R-:W-:Y:S05]  /*a6a0*/  @P6 BRA `(.L_x_279) ;  /* 0x00000000000c6947 */ /* 0x000fea0003800000 */
[----:B------:R-:W0:Y:S02]  /*a6b0*/  LDG.E.U8 R16, desc[UR36][R6.64+0x38] ;  /* 0x0000382406107981 */ /* 0x000e24000c1e1100 */
[----:B0-----:R-:W-:-:S05]  /*a6c0*/  PRMT R3, R16, 0x8880, RZ ;  /* 0x0000888010037816 */ /* 0x001fca00000000ff */
[----:B------:R-:W-:-:S07]  /*a6d0*/  IMAD R2, R3, R18, RZ ;  /* 0x0000001203027224 */ /* 0x000fce00078e02ff */
.L_x_279:
[----:B------:R-:W-:Y:S05]  /*a6e0*/  BSYNC B1 ;  /* 0x0000000000017941 */ /* 0x000fea0003800000 */
.L_x_278:
[----:B0-----:R-:W-:Y:S01]  /*a6f0*/  @!P6 IMAD R3, R148, R17, R2 ;  /* 0x000000119403e224 */ /* 0x001fe200078e0202 */
[----:B------:R-:W-:Y:S04]  /*a700*/  BSSY B1, `(.L_x_280) ;  /* 0x0000006000017945 */ /* 0x000fe80003800000 */
[----:B------:R0:W-:Y:S01]  /*a710*/  @!P6 STG.E.U8 desc[UR36][R8.64+0x38], R3 ;  /* 0x000038030800e986 */ /* 0x0001e2000c101124 */
[----:B------:R-:W-:Y:S05]  /*a720*/  @P2 BRA `(.L_x_281) ;  /* 0x00000000000c2947 */ /* 0x000fea0003800000 */
[----:B------:R-:W0:Y:S02]  /*a730*/  LDG.E.U8 R16, desc[UR36][R6.64+0x39] ;  /* 0x0000392406107981 */ /* 0x000e24000c1e1100 */
[----:B0-----:R-:W-:-:S05]  /*a740*/  PRMT R3, R16, 0x8880, RZ ;  /* 0x0000888010037816 */ /* 0x001fca00000000ff */
[----:B------:R-:W-:-:S07]  /*a750*/  IMAD R2, R3, R18, RZ ;  /* 0x0000001203027224 */ /* 0x000fce00078e02ff */
.L_x_281:
[----:B------:R-:W-:Y:S05]  /*a760*/  BSYNC B1 ;  /* 0x0000000000017941 */ /* 0x000fea0003800000 */
.L_x_280:
[----:B------:R-:W-:Y:S01]  /*a770*/  @!P2 IMAD R149, R149, R17, R2 ;  /* 0x000000119595a224 */ /* 0x000fe200078e0202 */
        /* <DEDUP_REMOVED lines=10> */
.L_x_283:
[----:B------:R-:W-:Y:S05]  /*a820*/  BSYNC B1 ;  /* 0x0000000000017941 */ /* 0x000fea0003800000 */
.L_x_282:
        /* <DEDUP_REMOVED lines=8> */
.L_x_285:
[----:B------:R-:W-:Y:S05]  /*a8b0*/  BSYNC B1 ;  /* 0x0000000000017941 */ /* 0x000fea0003800000 */
.L_x_284:
        /* <DEDUP_REMOVED lines=11> */
.L_x_287:
[----:B------:R-:W-:Y:S05]  /*a970*/  BSYNC B1 ;  /* 0x0000000000017941 */ /* 0x000fea0003800000 */
.L_x_286:
[----:B------:R-:W-:Y:S01]  /*a980*/  @!P4 IMAD R3, R152, R17, R2 ;  /* 0x000000119803c224 */ /* 0x000fe200078e0202 */
[----:B------:R-:W-:Y:S04]  /*a990*/  BSSY B1, `(.L_x_288) ;  /* 0x0000006000017945 */ /* 0x000fe80003800000 */
[----:B------:R0:W-:Y:S01]  /*a9a0*/  @!P4 STG.E.U8 desc[UR36][R8.64+0x40], R3 ;  /* 0x000040030800c986 */ /* 0x0001e2000c101124 */
[----:B------:R-:W-:Y:S05]  /*a9b0*/  @P5 BRA `(.L_x_289) ;  /* 0x00000000000c5947 */ /* 0x000fea0003800000 */
[----:B------:R-:W0:Y:S02]  /*a9c0*/  LDG.E.U8 R16, desc[UR36][R6.64+0x41] ;  /* 0x0000412406107981 */ /* 0x000e24000c1e1100 */
[----:B0-----:R-:W-:-:S05]  /*a9d0*/  PRMT R3, R16, 0x8880, RZ ;  /* 0x0000888010037816 */ /* 0x001fca00000000ff */
[----:B------:R-:W-:-:S07]  /*a9e0*/  IMAD R2, R3, R18, RZ ;  /* 0x0000001203027224 */ /* 0x000fce00078e02ff */
.L_x_289:
[----:B------:R-:W-:Y:S05]  /*a9f0*/  BSYNC B1 ;  /* 0x0000000000017941 */ /* 0x000fea0003800000 */
.L_x_288:
        /* <DEDUP_REMOVED lines=8> */
.L_x_291:
[----:B------:R-:W-:Y:S05]  /*aa80*/  BSYNC B1 ;  /* 0x0000000000017941 */ /* 0x000fea0003800000 */
.L_x_290:
        /* <DEDUP_REMOVED lines=13> */
.L_x_293:
[----:B------:R-:W-:Y:S05]  /*ab60*/  BSYNC B1 ;  /* 0x0000000000017941 */ /* 0x000fea0003800000 */
.L_x_292:
[----:B------:R-:W-:Y:S01]  /*ab70*/  @!P2 IMAD R155, R155, R17, R2 ;  /* 0x000000119b9ba224 */ /* 0x000fe200078e0202 */
[----:B------:R-:W-:Y:S04]  /*ab80*/  BSSY B1, `(.L_x_294) ;  /* 0x0000006000017945 */ /* 0x000fe80003800000 */
[----:B------:R0:W-:Y:S01]  /*ab90*/  @!P2 STG.E.U8 desc[UR36][R124.64+0x41], R155 ;  /* 0x0000419b7c00a986 */ /* 0x0001e2000c101124 */
[----:B------:R-:W-:Y:S05]  /*aba0*/  @P6 BRA `(.L_x_295) ;  /* 0x00000000000c6947 */ /* 0x000fea0003800000 */
[----:B------:R-:W0:Y:S02]  /*abb0*/  LDG.E.U8 R16, desc[UR36][R6.64+0x48] ;  /* 0x0000482406107981 */ /* 0x000e24000c1e1100 */
[----:B0-----:R-:W-:-:S05]  /*abc0*/  PRMT R3, R16, 0x8880, RZ ;  /* 0x0000888010037816 */ /* 0x001fca00000000ff */
[----:B------:R-:W-:-:S07]  /*abd0*/  IMAD R2, R3, R18, RZ ;  /* 0x0000001203027224 */ /* 0x000fce00078e02ff */
.L_x_295:
[----:B------:R-:W-:Y:S05]  /*abe0*/  BSYNC B1 ;  /* 0x0000000000017941 */ /* 0x000fea0003800000 */
.L_x_294:
[----:B0-----:R-:W-:Y:S01]  /*abf0*/  @!P6 IMAD R3, R156, R17, R2 ;  /* 0x000000119c03e224 */ /* 0x001fe200078e0202 */
[----:B------:R-:W-:Y:S04]  /*ac00*/  BSSY B1, `(.L_x_296) ;  /* 0x0000006000017945 */ /* 0x000fe80003800000 */
[----:B------:R0:W-:Y:S01]  /*ac10*/  @!P6 STG.E.U8 desc[UR36][R8.64+0x48], R3 ;  /* 0x000048030800e986 */ /* 0x0001e2000c101124 */
[----:B------:R-:W-:Y:S05]  /*ac20*/  @P3 BRA `(.L_x_297) ;  /* 0x00000000000c3947 */ /* 0x000fea0003800000 */
[----:B------:R-:W0:Y:S02]  /*ac30*/  LDG.E.U8 R16, desc[UR36][R6.64+0x49] ;  /* 0x0000492406107981 */ /* 0x000e24000c1e1100 */
[----:B0-----:R-:W-:-:S05]  /*ac40*/  PRMT R3, R16, 0x8880, RZ ;  /* 0x0000888010037816 */ /* 0x001fca00000000ff */
[----:B------:R-:W-:-:S07]  /*ac50*/  IMAD R2, R3, R18, RZ ;  /* 0x0000001203027224 */ /* 0x000fce00078e02ff */
.L_x_297:
[----:B------:R-:W-:Y:S05]  /*ac60*/  BSYNC B1 ;  /* 0x0000000000017941 */ /* 0x000fea0003800000 */
.L_x_296:
        /* <DEDUP_REMOVED lines=11> */
.L_x_299:
[----:B------:R-:W-:Y:S05]  /*ad20*/  BSYNC B1 ;  /* 0x0000000000017941 */ /* 0x000fea0003800000 */
.L_x_298:
        /* <DEDUP_REMOVED lines=8> */
.L_x_301:
[----:B------:R-:W-:Y:S05]  /*adb0*/  BSYNC B1 ;  /* 0x0000000000017941 */ /* 0x000fea0003800000 */
.L_x_300:
        /* <DEDUP_REMOVED lines=11> */
.L_x_303:
[----:B------:R-:W-:Y:S05]  /*ae70*/  BSYNC B1 ;  /* 0x0000000000017941 */ /* 0x000fea0003800000 */
.L_x_302:
[----:B------:R-:W-:Y:S01]  /*ae80*/  @!P4 IMAD R3, R160, R17, R2 ;  /* 0x00000011a003c224 */ /* 0x000fe200078e0202 */
[----:B------:R-:W-:Y:S04]  /*ae90*/  BSSY B1, `(.L_x_304) ;  /* 0x0000006000017945 */ /* 0x000fe80003800000 */
[----:B------:R0:W-:Y:S01]  /*aea0*/  @!P4 STG.E.U8 desc[UR36][R8.64+0x50], R3 ;  /* 0x000050030800c986 */ /* 0x0001e2000c101124 */
[----:B------:R-:W-:Y:S05]  /*aeb0*/  @P5 BRA `(.L_x_305) ;  /* 0x00000000000c5947 */ /* 0x000fea0003800000 */
[----:B------:R-:W0:Y:S02]  /*aec0*/  LDG.E.U8 R16, desc[UR36][R6.64+0x51] ;  /* 0x0000512406107981 */ /* 0x000e24000c1e1100 */
[----:B0-----:R-:W-:-:S05]  /*aed0*/  PRMT R3, R16, 0x8880, RZ ;  /* 0x0000888010037816 */ /* 0x001fca00000000ff */
[----:B------:R-:W-:-:S07]  /*aee0*/  IMAD R2, R3, R18, RZ ;  /* 0x0000001203027224 */ /* 0x000fce00078e02ff */
.L_x_305:
[----:B------:R-:W-:Y:S05]  /*aef0*/  BSYNC B1 ;  /* 0x0000000000017941 */ /* 0x000fea0003800000 */
.L_x_304:
        /* <DEDUP_REMOVED lines=8> */
.L_x_307:
[----:B------:R-:W-:Y:S05]  /*af80*/  BSYNC B1 ;  /* 0x0000000000017941 */ /* 0x000fea0003800000 */
.L_x_306:
        /* <DEDUP_REMOVED lines=13> */
.L_x_309:
[----:B------:R-:W-:Y:S05]  /*b060*/  BSYNC B1 ;  /* 0x0000000000017941 */ /* 0x000fea0003800000 */
.L_x_308:
[----:B------:R-:W-:Y:S01]  /*b070*/  @!P3 IMAD R163, R163, R17, R2 ;  /* 0x00000011a3a3b224 */ /* 0x000fe200078e0202 */
[----:B------:R-:W-:Y:S04]  /*b080*/  BSSY B1, `(.L_x_310) ;  /* 0x0000006000017945 */ /* 0x000fe80003800000 */
[----:B------:R0:W-:Y:S01]  /*b090*/  @!P3 STG.E.U8 desc[UR36][R124.64+0x51], R163 ;  /* 0x000051a37c00b986 */ /* 0x0001e2000c101124 */
[----:B------:R-:W-:Y:S05]  /*b0a0*/  @P6 BRA `(.L_x_311) ;  /* 0x00000000000c6947 */ /* 0x000fea0003800000 */
[----:B------:R-:W0:Y:S02]  /*b0b0*/  LDG.E.U8 R16, desc[UR36][R6.64+0x58] ;  /* 0x0000582406107981 */ /* 0x000e24000c1e1100 */
[----:B0-----:R-:W-:-:S05]  /*b0c0*/  PRMT R3, R16, 0x8880, RZ ;  /* 0x0000888010037816 */ /* 0x001fca00000000ff */
[----:B------:R-:W-:-:S07]  /*b0d0*/  IMAD R2, R3, R18, RZ ;  /* 0x0000001203027224 */ /* 0x000fce00078e02ff */
.L_x_311:
[----:B------:R-:W-:Y:S05]  /*b0e0*/  BSYNC B1 ;  /* 0x0000000000017941 */ /* 0x000fea0003800000 */
.L_x_310:
[----:B0-----:R-:W-:Y:S01]  /*b0f0*/  @!P6 IMAD R3, R164, R17, R2 ;  /* 0x00000011a403e224 */ /* 0x001fe200078e0202 */
[----:B------:R-:W-:Y:S04]  /*b100*/  BSSY B1, `(.L_x_312) ;  /* 0x0000006000017945 */ /* 0x000fe80003800000 */
[----:B------:R0:W-:Y:S01]  /*b110*/  @!P6 STG.E.U8 desc[UR36][R8.64+0x58], R3 ;  /* 0x000058030800e986 */ /* 0x0001e2000c101124 */
[----:B------:R-:W-:Y:S05]  /*b120*/  @P2 BRA `(.L_x_313) ;  /* 0x00000000000c2947 */ /* 0x000fea0003800000 */
[----:B------:R-:W0:Y:S02]  /*b130*/  LDG.E.U8 R16, desc[UR36][R6.64+0x59] ;  /* 0x0000592406107981 */ /* 0x000e24000c1e1100 */
[----:B0-----:R-:W-:-:S05]  /*b140*/  PRMT R3, R16, 0x8880, RZ ;  /* 0x0000888010037816 */ /* 0x001fca00000000ff */
[----:B------:R-:W-:-:S07]  /*b150*/  IMAD R2, R3, R18, RZ ;  /* 0x0000001203027224 */ /* 0x000fce00078e02ff */
.L_x_313:
[----:B------:R-:W-:Y:S05]  /*b160*/  BSYNC B1 ;  /* 0x0000000000017941 */ /* 0x000fea0003800000 */
.L_x_312:
        /* <DEDUP_REMOVED lines=11> */
.L_x_315:
[----:B------:R-:W-:Y:S05]  /*b220*/  BSYNC B1 ;  /* 0x0000000000017941 */ /* 0x000fea0003800000 */
.L_x_314:
        /* <DEDUP_REMOVED lines=8> */
.L_x_317:
[----:B------:R-:W-:Y:S05]  /*b2b0*/  BSYNC B1 ;  /* 0x0000000000017941 */ /* 0x000fea0003800000 */
.L_x_316:
        /* <DEDUP_REMOVED lines=11> */
.L_x_319:
[----:B------:R-:W-:Y:S05]  /*b370*/  BSYNC B1 ;  /* 0x0000000000017941 */ /* 0x000fea0003800000 */
.L_x_318:
[----:B------:R-:W-:Y:S01]  /*b380*/  @!P4 IMAD R3, R168, R17, R2 ;  /* 0x00000011a803c224 */ /* 0x000fe200078e0202 */
[----:B------:R-:W-:Y:S04]  /*b390*/  BSSY B1, `(.L_x_320) ;  /* 0x0000006000017945 */ /* 0x000fe80003800000 */
[----:B------:R0:W-:Y:S01]  /*b3a0*/  @!P4 STG.E.U8 desc[UR36][R8.64+0x60], R3 ;  /* 0x000060030800c986 */ /* 0x0001e2000c101124 */
[----:B------:R-:W-:Y:S05]  /*b3b0*/  @P5 BRA `(.L_x_321) ;  /* 0x00000000000c5947 */ /* 0x000fea0003800000 */
[----:B------:R-:W0:Y:S02]  /*b3c0*/  LDG.E.U8 R16, desc[UR36][R6.64+0x61] ;  /* 0x0000612406107981 */ /* 0x000e24000c1e1100 */
[----:B0-----:R-:W-:-:S05]  /*b3d0*/  PRMT R3, R16, 0x8880, RZ ;  /* 0x0000888010037816 */ /* 0x001fca00000000ff */
[----:B------:R-:W-:-:S07]  /*b3e0*/  IMAD R2, R3, R18, RZ ;  /* 0x0000001203027224 */ /* 0x000fce00078e02ff */
.L_x_321:
[----:B------:R-:W-:Y:S05]  /*b3f0*/  BSYNC B1 ;  /* 0x0000000000017941 */ /* 0x000fea0003800000 */
.L_x_320:
        /* <DEDUP_REMOVED lines=8> */
.L_x_323:
[----:B------:R-:W-:Y:S05]  /*b480*/  BSYNC B1 ;  /* 0x0000000000017941 */ /* 0x000fea0003800000 */
.L_x_322:
        /* <DEDUP_REMOVED lines=13> */
.L_x_325:
[----:B------:R-:W-:Y:S05]  /*b560*/  BSYNC B1 ;  /* 0x0000000000017941 */ /* 0x000fea0003800000 */
.L_x_324:
[----:B------:R-:W-:Y:S01]  /*b570*/  @!P2 IMAD R171, R171, R17, R2 ;  /* 0x00000011ababa224 */ /* 0x000fe200078e0202 */
[----:B------:R-:W-:Y:S04]  /*b580*/  BSSY B1, `(.L_x_326) ;  /* 0x0000006000017945 */ /* 0x000fe80003800000 */
[----:B------:R0:W-:Y:S01]  /*b590*/  @!P2 STG.E.U8 desc[UR36][R124.64+0x61], R171 ;  /* 0x000061ab7c00a986 */ /* 0x0001e2000c101124 */
[----:B------:R-:W-:Y:S05]  /*b5a0*/  @P6 BRA `(.L_x_327) ;  /* 0x00000000000c6947 */ /* 0x000fea0003800000 */
[----:B------:R-:W0:Y:S02]  /*b5b0*/  LDG.E.U8 R16, desc[UR36][R6.64+0x68] ;  /* 0x0000682406107981 */ /* 0x000e24000c1e1100 */
[----:B0-----:R-:W-:-:S05]  /*b5c0*/  PRMT R3, R16, 0x8880, RZ ;  /* 0x0000888010037816 */ /* 0x001fca00000000ff */
[----:B------:R-:W-:-:S07]  /*b5d0*/  IMAD R2, R3, R18, RZ ;  /* 0x0000001203027224 */ /* 0x000fce00078e02ff */
.L_x_327:
[----:B------:R-:W-:Y:S05]  /*b5e0*/  BSYNC B1 ;  /* 0x0000000000017941 */ /* 0x000fea0003800000 */
.L_x_326:
[----:B0-----:R-:W-:Y:S01]  /*b5f0*/  @!P6 IMAD R3, R172, R17, R2 ;  /* 0x00000011ac03e224 */ /* 0x001fe200078e0202 */
[----:B------:R-:W-:Y:S04]  /*b600*/  BSSY B1, `(.L_x_328) ;  /* 0x0000006000017945 */ /* 0x000fe80003800000 */
[----:B------:R0:W-:Y:S01]  /*b610*/  @!P6 STG.E.U8 desc[UR36][R8.64+0x68], R3 ;  /* 0x000068030800e986 */ /* 0x0001e2000c101124 */
[----:B------:R-:W-:Y:S05]  /*b620*/  @P3 BRA `(.L_x_329) ;  /* 0x00000000000c3947 */ /* 0x000fea0003800000 */
[----:B------:R-:W0:Y:S02]  /*b630*/  LDG.E.U8 R16, desc[UR36][R6.64+0x69] ;  /* 0x0000692406107981 */ /* 0x000e24000c1e1100 */
[----:B0-----:R-:W-:-:S05]  /*b640*/  PRMT R3, R16, 0x8880, RZ ;  /* 0x0000888010037816 */ /* 0x001fca00000000ff */
[----:B------:R-:W-:-:S07]  /*b650*/  IMAD R2, R3, R18, RZ ;  /* 0x0000001203027224 */ /* 0x000fce00078e02ff */
.L_x_329:
[----:B------:R-:W-:Y:S05]  /*b660*/  BSYNC B1 ;  /* 0x0000000000017941 */ /* 0x000fea0003800000 */
.L_x_328:
        /* <DEDUP_REMOVED lines=11> */
.L_x_331:
[----:B------:R-:W-:Y:S05]  /*b720*/  BSYNC B1 ;  /* 0x0000000000017941 */ /* 0x000fea0003800000 */
.L_x_330:
        /* <DEDUP_REMOVED lines=8> */
.L_x_333:
[----:B------:R-:W-:Y:S05]  /*b7b0*/  BSYNC B1 ;  /* 0x0000000000017941 */ /* 0x000fea0003800000 */
.L_x_332:
        /* <DEDUP_REMOVED lines=11> */
.L_x_335:
[----:B------:R-:W-:Y:S05]  /*b870*/  BSYNC B1 ;  /* 0x0000000000017941 */ /* 0x000fea0003800000 */
.L_x_334:
[----:B------:R-:W-:Y:S01]  /*b880*/  @!P4 IMAD R3, R176, R17, R2 ;  /* 0x00000011b003c224 */ /* 0x000fe200078e0202 */
[----:B------:R-:W-:Y:S04]  /*b890*/  BSSY B1, `(.L_x_336) ;  /* 0x0000006000017945 */ /* 0x000fe80003800000 */
[----:B------:R0:W-:Y:S01]  /*b8a0*/  @!P4 STG.E.U8 desc[UR36][R8.64+0x70], R3 ;  /* 0x000070030800c986 */ /* 0x0001e2000c101124 */
[----:B------:R-:W-:Y:S05]  /*b8b0*/  @P5 BRA `(.L_x_337) ;  /* 0x00000000000c5947 */ /* 0x000fea0003800000 */
[----:B------:R-:W0:Y:S02]  /*b8c0*/  LDG.E.U8 R16, desc[UR36][R6.64+0x71] ;  /* 0x0000712406107981 */ /* 0x000e24000c1e1100 */
[----:B0-----:R-:W-:-:S05]  /*b8d0*/  PRMT R3, R16, 0x8880, RZ ;  /* 0x0000888010037816 */ /* 0x001fca00000000ff */
[----:B------:R-:W-:-:S07]  /*b8e0*/  IMAD R2, R3, R18, RZ ;  /* 0x0000001203027224 */ /* 0x000fce00078e02ff */
.L_x_337:
[----:B------:R-:W-:Y:S05]  /*b8f0*/  BSYNC B1 ;  /* 0x0000000000017941 */ /* 0x000fea0003800000 */
.L_x_336:
        /* <DEDUP_REMOVED lines=8> */
.L_x_339:
[----:B------:R-:W-:Y:S05]  /*b980*/  BSYNC B1 ;  /* 0x0000000000017941 */ /* 0x000fea0003800000 */
.L_x_338:
        /* <DEDUP_REMOVED lines=13> */
.L_x_341:
[----:B------:R-:W-:Y:S05]  /*ba60*/  BSYNC B1 ;  /* 0x0000000000017941 */ /* 0x000fea0003800000 */
.L_x_340:
[----:B------:R-:W-:Y:S01]  /*ba70*/  @!P3 IMAD R179, R179, R17, R2 ;  /* 0x00000011b3b3b224 */ /* 0x000fe200078e0202 */
[----:B------:R-:W-:Y:S04]  /*ba80*/  BSSY B1, `(.L_x_342) ;  /* 0x0000006000017945 */ /* 0x000fe80003800000 */
[----:B------:R0:W-:Y:S01]  /*ba90*/  @!P3 STG.E.U8 desc[UR36][R124.64+0x71], R179 ;  /* 0x000071b37c00b986 */ /* 0x0001e2000c101124 */
[----:B------:R-:W-:Y:S05]  /*baa0*/  @P6 BRA `(.L_x_343) ;  /* 0x00000000000c6947 */ /* 0x000fea0003800000 */
[----:B------:R-:W0:Y:S02]  /*bab0*/  LDG.E.U8 R16, desc[UR36][R6.64+0x78] ;  /* 0x0000782406107981 */ /* 0x000e24000c1e1100 */
[----:B0-----:R-:W-:-:S05]  /*bac0*/  PRMT R3, R16, 0x8880, RZ ;  /* 0x0000888010037816 */ /* 0x001fca00000000ff */
[----:B------:R-:W-:-:S07]  /*bad0*/  IMAD R2, R3, R18, RZ ;  /* 0x0000001203027224 */ /* 0x000fce00078e02ff */
.L_x_343:
[----:B------:R-:W-:Y:S05]  /*bae0*/  BSYNC B1 ;  /* 0x0000000000017941 */ /* 0x000fea0003800000 */
.L_x_342:
[----:B0-----:R-:W-:Y:S01]  /*baf0*/  @!P6 IMAD R3, R180, R17, R2 ;  /* 0x00000011b403e224 */ /* 0x001fe200078e0202 */
[----:B------:R-:W-:Y:S04]  /*bb00*/  BSSY B1, `(.L_x_344) ;  /* 0x0000006000017945 */ /* 0x000fe80003800000 */
[----:B------:R0:W-:Y:S01]  /*bb10*/  @!P6 STG.E.U8 desc[UR36][R8.64+0x78], R3 ;  /* 0x000078030800e986 */ /* 0x0001e2000c101124 */
[----:B------:R-:W-:Y:S05]  /*bb20*/  @P2 BRA `(.L_x_345) ;  /* 0x00000000000c2947 */ /* 0x000fea0003800000 */
[----:B------:R-:W0:Y:S02]  /*bb30*/  LDG.E.U8 R16, desc[UR36][R6.64+0x79] ;  /* 0x0000792406107981 */ /* 0x000e24000c1e1100 */
[----:B0-----:R-:W-:-:S05]  /*bb40*/  PRMT R3, R16, 0x8880, RZ ;  /* 0x0000888010037816 */ /* 0x001fca00000000ff */
[----:B------:R-:W-:-:S07]  /*bb50*/  IMAD R2, R3, R18, RZ ;  /* 0x0000001203027224 */ /* 0x000fce00078e02ff */
.L_x_345:
[----:B------:R-:W-:Y:S05]  /*bb60*/  BSYNC B1 ;  /* 0x0000000000017941 */ /* 0x000fea0003800000 */
.L_x_344:
        /* <DEDUP_REMOVED lines=11> */
.L_x_347:
[----:B------:R-:W-:Y:S05]  /*bc20*/  BSYNC B1 ;  /* 0x0000000000017941 */ /* 0x000fea0003800000 */
.L_x_346:
        /* <DEDUP_REMOVED lines=8> */
.L_x_349:
[----:B------:R-:W-:Y:S05]  /*bcb0*/  BSYNC B1 ;  /* 0x0000000000017941 */ /* 0x000fea0003800000 */
.L_x_348:
        /* <DEDUP_REMOVED lines=11> */
.L_x_351:
[----:B------:R-:W-:Y:S05]  /*bd70*/  BSYNC B1 ;  /* 0x0000000000017941 */ /* 0x000fea0003800000 */
.L_x_350:
[----:B------:R-:W-:Y:S01]  /*bd80*/  @!P4 IMAD R3, R184, R17, R2 ;  /* 0x00000011b803c224 */ /* 0x000fe200078e0202 */
[----:B------:R-:W-:Y:S04]  /*bd90*/  BSSY B1, `(.L_x_352) ;  /* 0x0000006000017945 */ /* 0x000fe80003800000 */
[----:B------:R0:W-:Y:S01]  /*bda0*/  @!P4 STG.E.U8 desc[UR36][R8.64+0x80], R3 ;  /* 0x000080030800c986 */ /* 0x0001e2000c101124 */
[----:B------:R-:W-:Y:S05]  /*bdb0*/  @P5 BRA `(.L_x_353) ;  /* 0x00000000000c5947 */ /* 0x000fea0003800000 */
[----:B------:R-:W0:Y:S02]  /*bdc0*/  LDG.E.U8 R16, desc[UR36][R6.64+0x81] ;  /* 0x0000812406107981 */ /* 0x000e24000c1e1100 */
[----:B0-----:R-:W-:-:S05]  /*bdd0*/  PRMT R3, R16, 0x8880, RZ ;  /* 0x0000888010037816 */ /* 0x001fca00000000ff */
[----:B------:R-:W-:-:S07]  /*bde0*/  IMAD R2, R3, R18, RZ ;  /* 0x0000001203027224 */ /* 0x000fce00078e02ff */
.L_x_353:
[----:B------:R-:W-:Y:S05]  /*bdf0*/  BSYNC B1 ;  /* 0x0000000000017941 */ /* 0x000fea0003800000 */
.L_x_352:
        /* <DEDUP_REMOVED lines=8> */
.L_x_355:
[----:B------:R-:W-:Y:S05]  /*be80*/  BSYNC B1 ;  /* 0x0000000000017941 */ /* 0x000fea0003800000 */
.L_x_354:
        /* <DEDUP_REMOVED lines=13> */
.L_x_357:
[----:B------:R-:W-:Y:S05]  /*bf60*/  BSYNC B1 ;  /* 0x0000000000017941 */ /* 0x000fea0003800000 */
.L_x_356:
[----:B------:R-:W-:Y:S01]  /*bf70*/  @!P2 IMAD R187, R187, R17, R2 ;  /* 0x00000011bbbba224 */ /* 0x000fe200078e0202 */
[----:B------:R-:W-:Y:S04]  /*bf80*/  BSSY B1, `(.L_x_358) ;  /* 0x0000006000017945 */ /* 0x000fe80003800000 */
[----:B------:R0:W-:Y:S01]  /*bf90*/  @!P2 STG.E.U8 desc[UR36][R124.64+0x81], R187 ;  /* 0x000081bb7c00a986 */ /* 0x0001e2000c101124 */
[----:B------:R-:W-:Y:S05]  /*bfa0*/  @P6 BRA `(.L_x_359) ;  /* 0x00000000000c6947 */ /* 0x000fea0003800000 */
[----:B------:R-:W0:Y:S02]  /*bfb0*/  LDG.E.U8 R16, desc[UR36][R6.64+0x88] ;  /* 0x0000882406107981 */ /* 0x000e24000c1e1100 */
[----:B0-----:R-:W-:-:S05]  /*bfc0*/  PRMT R3, R16, 0x8880, RZ ;  /* 0x0000888010037816 */ /* 0x001fca00000000ff */
[----:B------:R-:W-:-:S07]  /*bfd0*/  IMAD R2, R3, R18, RZ ;  /* 0x0000001203027224 */ /* 0x000fce00078e02ff */
.L_x_359:
[----:B------:R-:W-:Y:S05]  /*bfe0*/  BSYNC B1 ;  /* 0x0000000000017941 */ /* 0x000fea0003800000 */
.L_x_358:
[----:B0-----:R-:W-:Y:S01]  /*bff0*/  @!P6 IMAD R3, R188, R17, R2 ;  /* 0x00000011bc03e224 */ /* 0x001fe200078e0202 */
[----:B------:R-:W-:Y:S04]  /*c000*/  BSSY B1, `(.L_x_360) ;  /* 0x0000006000017945 */ /* 0x000fe80003800000 */
[----:B------:R0:W-:Y:S01]  /*c010*/  @!P6 STG.E.U8 desc[UR36][R8.64+0x88], R3 ;  /* 0x000088030800e986 */ /* 0x0001e2000c101124 */
[----:B------:R-:W-:Y:S05]  /*c020*/  @P3 BRA `(.L_x_361) ;  /* 0x00000000000c3947 */ /* 0x000fea0003800000 */
[----:B------:R-:W0:Y:S02]  /*c030*/  LDG.E.U8 R16, desc[UR36][R6.64+0x89] ;  /* 0x0000892406107981 */ /* 0x000e24000c1e1100 */
[----:B0-----:R-:W-:-:S05]  /*c040*/  PRMT R3, R16, 0x8880, RZ ;  /* 0x0000888010037816 */ /* 0x001fca00000000ff */
[----:B------:R-:W-:-:S07]  /*c050*/  IMAD R2, R3, R18, RZ ;  /* 0x0000001203027224 */ /* 0x000fce00078e02ff */
.L_x_361:
[----:B------:R-:W-:Y:S05]  /*c060*/  BSYNC B1 ;  /* 0x0000000000017941 */ /* 0x000fea0003800000 */
.L_x_360:
        /* <DEDUP_REMOVED lines=11> */
.L_x_363:
[----:B------:R-:W-:Y:S05]  /*c120*/  BSYNC B1 ;  /* 0x0000000000017941 */ /* 0x000fea0003800000 */
.L_x_362:
        /* <DEDUP_REMOVED lines=8> */
.L_x_365:
[----:B------:R-:W-:Y:S05]  /*c1b0*/  BSYNC B1 ;  /* 0x0000000000017941 */ /* 0x000fea0003800000 */
.L_x_364:
        /* <DEDUP_REMOVED lines=11> */
.L_x_367:
[----:B------:R-:W-:Y:S05]  /*c270*/  BSYNC B1 ;  /* 0x0000000000017941 */ /* 0x000fea0003800000 */
.L_x_366:
[----:B------:R-:W-:Y:S01]  /*c280*/  @!P4 IMAD R3, R192, R17, R2 ;  /* 0x00000011c003c224 */ /* 0x000fe200078e0202 */
[----:B------:R-:W-:Y:S04]  /*c290*/  BSSY B1, `(.L_x_368) ;  /* 0x0000006000017945 */ /* 0x000fe80003800000 */
[----:B------:R0:W-:Y:S01]  /*c2a0*/  @!P4 STG.E.U8 desc[UR36][R8.64+0x90], R3 ;  /* 0x000090030800c986 */ /* 0x0001e2000c101124 */
[----:B------:R-:W-:Y:S05]  /*c2b0*/  @P5 BRA `(.L_x_369) ;  /* 0x00000000000c5947 */ /* 0x000fea0003800000 */
[----:B------:R-:W0:Y:S02]  /*c2c0*/  LDG.E.U8 R16, desc[UR36][R6.64+0x91] ;  /* 0x0000912406107981 */ /* 0x000e24000c1e1100 */
[----:B0-----:R-:W-:-:S05]  /*c2d0*/  PRMT R3, R16, 0x8880, RZ ;  /* 0x0000888010037816 */ /* 0x001fca00000000ff */
[----:B------:R-:W-:-:S07]  /*c2e0*/  IMAD R2, R3, R18, RZ ;  /* 0x0000001203027224 */ /* 0x000fce00078e02ff */
.L_x_369:
[----:B------:R-:W-:Y:S05]  /*c2f0*/  BSYNC B1 ;  /* 0x0000000000017941 */ /* 0x000fea0003800000 */
.L_x_368:
        /* <DEDUP_REMOVED lines=8> */
.L_x_371:
[----:B------:R-:W-:Y:S05]  /*c380*/  BSYNC B1 ;  /* 0x0000000000017941 */ /* 0x000fea0003800000 */
.L_x_370:
        /* <DEDUP_REMOVED lines=13> */
.L_x_373:
[----:B------:R-:W-:Y:S05]  /*c460*/  BSYNC B1 ;  /* 0x0000000000017941 */ /* 0x000fea0003800000 */
.L_x_372:
[----:B------:R-:W-:Y:S01]  /*c470*/  @!P3 IMAD R195, R195, R17, R2 ;  /* 0x00000011c3c3b224 */ /* 0x000fe200078e0202 */
[----:B------:R-:W-:Y:S04]  /*c480*/  BSSY B1, `(.L_x_374) ;  /* 0x0000006000017945 */ /* 0x000fe80003800000 */
[----:B------:R0:W-:Y:S01]  /*c490*/  @!P3 STG.E.U8 desc[UR36][R124.64+0x91], R195 ;  /* 0x000091c37c00b986 */ /* 0x0001e2000c101124 */
[----:B------:R-:W-:Y:S05]  /*c4a0*/  @P6 BRA `(.L_x_375) ;  /* 0x00000000000c6947 */ /* 0x000fea0003800000 */
[----:B------:R-:W0:Y:S02]  /*c4b0*/  LDG.E.U8 R16, desc[UR36][R6.64+0x98] ;  /* 0x0000982406107981 */ /* 0x000e24000c1e1100 */
[----:B0-----:R-:W-:-:S05]  /*c4c0*/  PRMT R3, R16, 0x8880, RZ ;  /* 0x0000888010037816 */ /* 0x001fca00000000ff */
[----:B------:R-:W-:-:S07]  /*c4d0*/  IMAD R2, R3, R18, RZ ;  /* 0x0000001203027224 */ /* 0x000fce00078e02ff */
.L_x_375:
[----:B------:R-:W-:Y:S05]  /*c4e0*/  BSYNC B1 ;  /* 0x0000000000017941 */ /* 0x000fea0003800000 */
.L_x_374:
[----:B0-----:R-:W-:Y:S01]  /*c4f0*/  @!P6 IMAD R3, R196, R17, R2 ;  /* 0x00000011c403e224 */ /* 0x001fe200078e0202 */
[----:B------:R-:W-:Y:S04]  /*c500*/  BSSY B1, `(.L_x_376) ;  /* 0x0000006000017945 */ /* 0x000fe80003800000 */
[----:B------:R0:W-:Y:S01]  /*c510*/  @!P6 STG.E.U8 desc[UR36][R8.64+0x98], R3 ;  /* 0x000098030800e986 */ /* 0x0001e2000c101124 */
[----:B------:R-:W-:Y:S05]  /*c520*/  @P2 BRA `(.L_x_377) ;  /* 0x00000000000c2947 */ /* 0x000fea0003800000 */
[----:B------:R-:W0:Y:S02]  /*c530*/  LDG.E.U8 R16, desc[UR36][R6.64+0x99] ;  /* 0x0000992406107981 */ /* 0x000e24000c1e1100 */
[----:B0-----:R-:W-:-:S05]  /*c540*/  PRMT R3, R16, 0x8880, RZ ;  /* 0x0000888010037816 */ /* 0x001fca00000000ff */
[----:B------:R-:W-:-:S07]  /*c550*/  IMAD R2, R3, R18, RZ ;  /* 0x0000001203027224 */ /* 0x000fce00078e02ff */
.L_x_377:
[----:B------:R-:W-:Y:S05]  /*c560*/  BSYNC B1 ;  /* 0x0000000000017941 */ /* 0x000fea0003800000 */
.L_x_376:
        /* <DEDUP_REMOVED lines=11> */
.L_x_379:
[----:B------:R-:W-:Y:S05]  /*c620*/  BSYNC B1 ;  /* 0x0000000000017941 */ /* 0x000fea0003800000 */
.L_x_378:
        /* <DEDUP_REMOVED lines=8> */
.L_x_381:
[----:B------:R-:W-:Y:S05]  /*c6b0*/  BSYNC B1 ;  /* 0x0000000000017941 */ /* 0x000fea0003800000 */
.L_x_380:
        /* <DEDUP_REMOVED lines=11> */
.L_x_383:
[----:B------:R-:W-:Y:S05]  /*c770*/  BSYNC B1 ;  /* 0x0000000000017941 */ /* 0x000fea0003800000 */
.L_x_382:
[----:B------:R-:W-:Y:S01]  /*c780*/  @!P4 IMAD R3, R200, R17, R2 ;  /* 0x00000011c803c224 */ /* 0x000fe200078e0202 */
[----:B------:R-:W-:Y:S04]  /*c790*/  BSSY B1, `(.L_x_384) ;  /* 0x0000006000017945 */ /* 0x000fe80003800000 */
[----:B------:R0:W-:Y:S01]  /*c7a0*/  @!P4 STG.E.U8 desc[UR36][R8.64+0xa0], R3 ;  /* 0x0000a0030800c986 */ /* 0x0001e2000c101124 */
[----:B------:R-:W-:Y:S05]  /*c7b0*/  @P5 BRA `(.L_x_385) ;  /* 0x00000000000c5947 */ /* 0x000fea0003800000 */
[----:B------:R-:W0:Y:S02]  /*c7c0*/  LDG.E.U8 R16, desc[UR36][R6.64+0xa1] ;  /* 0x0000a12406107981 */ /* 0x000e24000c1e1100 */
[----:B0-----:R-:W-:-:S05]  /*c7d0*/  PRMT R3, R16, 0x8880, RZ ;  /* 0x0000888010037816 */ /* 0x001fca00000000ff */
[----:B------:R-:W-:-:S07]  /*c7e0*/  IMAD R2, R3, R18, RZ ;  /* 0x0000001203027224 */ /* 0x000fce00078e02ff */
.L_x_385:
[----:B------:R-:W-:Y:S05]  /*c7f0*/  BSYNC B1 ;  /* 0x0000000000017941 */ /* 0x000fea0003800000 */
.L_x_384:
        /* <DEDUP_REMOVED lines=8> */
.L_x_387:
[----:B------:R-:W-:Y:S05]  /*c880*/  BSYNC B1 ;  /* 0x0000000000017941 */ /* 0x000fea0003800000 */
.L_x_386:
        /* <DEDUP_REMOVED lines=13> */
.L_x_389:
[----:B------:R-:W-:Y:S05]  /*c960*/  BSYNC B1 ;  /* 0x0000000000017941 */ /* 0x000fea0003800000 */
.L_x_388:
[----:B------:R-:W-:Y:S01]  /*c970*/  @!P2 IMAD R203, R203, R17, R2 ;  /* 0x00000011cbcba224 */ /* 0x000fe200078e0202 */
[----:B------:R-:W-:Y:S04]  /*c980*/  BSSY B1, `(.L_x_390) ;  /* 0x0000006000017945 */ /* 0x000fe80003800000 */
[----:B------:R0:W-:Y:S01]  /*c990*/  @!P2 STG.E.U8 desc[UR36][R124.64+0xa1], R203 ;  /* 0x0000a1cb7c00a986 */ /* 0x0001e2000c101124 */
[----:B------:R-:W-:Y:S05]  /*c9a0*/  @P6 BRA `(.L_x_391) ;  /* 0x00000000000c6947 */ /* 0x000fea0003800000 */
[----:B------:R-:W0:Y:S02]  /*c9b0*/  LDG.E.U8 R16, desc[UR36][R6.64+0xa8] ;  /* 0x0000a82406107981 */ /* 0x000e24000c1e1100 */
[----:B0-----:R-:W-:-:S05]  /*c9c0*/  PRMT R3, R16, 0x8880, RZ ;  /* 0x0000888010037816 */ /* 0x001fca00000000ff */
[----:B------:R-:W-:-:S07]  /*c9d0*/  IMAD R2, R3, R18, RZ ;  /* 0x0000001203027224 */ /* 0x000fce00078e02ff */
.L_x_391:
[----:B------:R-:W-:Y:S05]  /*c9e0*/  BSYNC B1 ;  /* 0x0000000000017941 */ /* 0x000fea0003800000 */
.L_x_390:
[----:B0-----:R-:W-:Y:S01]  /*c9f0*/  @!P6 IMAD R3, R204, R17, R2 ;  /* 0x00000011cc03e224 */ /* 0x001fe200078e0202 */
[----:B------:R-:W-:Y:S04]  /*ca00*/  BSSY B1, `(.L_x_392) ;  /* 0x0000006000017945 */ /* 0x000fe80003800000 */
[----:B------:R0:W-:Y:S01]  /*ca10*/  @!P6 STG.E.U8 desc[UR36][R8.64+0xa8], R3 ;  /* 0x0000a8030800e986 */ /* 0x0001e2000c101124 */
[----:B------:R-:W-:Y:S05]  /*ca20*/  @P3 BRA `(.L_x_393) ;  /* 0x00000000000c3947 */ /* 0x000fea0003800000 */
[----:B------:R-:W0:Y:S02]  /*ca30*/  LDG.E.U8 R16, desc[UR36][R6.64+0xa9] ;  /* 0x0000a92406107981 */ /* 0x000e24000c1e1100 */
[----:B0-----:R-:W-:-:S05]  /*ca40*/  PRMT R3, R16, 0x8880, RZ ;  /* 0x0000888010037816 */ /* 0x001fca00000000ff */
[----:B------:R-:W-:-:S07]  /*ca50*/  IMAD R2, R3, R18, RZ ;  /* 0x0000001203027224 */ /* 0x000fce00078e02ff */
.L_x_393:
[----:B------:R-:W-:Y:S05]  /*ca60*/  BSYNC B1 ;  /* 0x0000000000017941 */ /* 0x000fea0003800000 */
.L_x_392:
        /* <DEDUP_REMOVED lines=11> */
.L_x_395:
[----:B------:R-:W-:Y:S05]  /*cb20*/  BSYNC B1 ;  /* 0x0000000000017941 */ /* 0x000fea0003800000 */
.L_x_394:
        /* <DEDUP_REMOVED lines=8> */
.L_x_397:
[----:B------:R-:W-:Y:S05]  /*cbb0*/  BSYNC B1 ;  /* 0x0000000000017941 */ /* 0x000fea0003800000 */
.L_x_396:
[C---:B------:R-:W-:Y:S01]  /*cbc0*/  ISETP.LT.OR P3, PT, R0.reuse, 0xb1, !P0 ;  /* 0x000000b10000780c */ /* 0x040fe20004761670 */
[----:B------:R-:W-:Y:S01]  /*cbd0*/  @!P5 IMAD R207, R207, R17, R2 ;  /* 0x00000011cfcfd224 */ /* 0x000fe200078e0202 */
[----:B------:R-:W-:Y:S01]  /*cbe0*/  BSSY B1, `(.L_x_398) ;  /* 0x0000009000017945 */ /* 0x000fe20003800000 */
[----:B------:R-:W-:Y:S02]  /*cbf0*/  ISETP.LT.OR P4, PT, R0, 0xb2, !P0 ;  /* 0x000000b20000780c */ /* 0x000fe40004781670 */
[----:B------:R-:W-:Y:S01]  /*cc00*/  @!P2 IADD3 R126, P6, R8, UR45, RZ ;  /* 0x0000002d087eac10 */ /* 0x000fe2000ffde0ff */
[----:B------:R0:W-:Y:S01]  /*cc10*/  @!P5 STG.E.U8 desc[UR36][R124.64+0xa9], R207 ;  /* 0x0000a9cf7c00d986 */ /* 0x0001e2000c101124 */
[----:B------:R-:W-:-:S06]  /*cc20*/  ISETP.LT.OR P5, PT, R0, 0xb2, !P1 ;  /* 0x000000b20000780c */ /* 0x000fcc0004fa1670 */
[----:B------:R-:W-:Y:S07]  /*cc30*/  @P3 BRA `(.L_x_399) ;  /* 0x00000000000c3947 */ /* 0x000fee0003800000 */
[----:B------:R-:W0:Y:S02]  /*cc40*/  LDG.E.U8 R16, desc[UR36][R6.64+0xb0] ;  /* 0x0000b02406107981 */ /* 0x000e24000c1e1100 */
[----:B0-----:R-:W-:-:S05]  /*cc50*/  PRMT R3, R16, 0x8880, RZ ;  /* 0x0000888010037816 */ /* 0x001fca00000000ff */
[----:B------:R-:W-:-:S07]  /*cc60*/  IMAD R2, R3, R18, RZ ;  /* 0x0000001203027224 */ /* 0x000fce00078e02ff */
.L_x_399:
[----:B------:R-:W-:Y:S05]  /*cc70*/  BSYNC B1 ;  /* 0x0000000000017941 */ /* 0x000fea0003800000 */
.L_x_398:
[----:B0-----:R-:W-:Y:S01]  /*cc80*/  @!P3 IMAD R3, R208, R17, R2 ;  /* 0x00000011d003b224 */ /* 0x001fe200078e0202 */
[----:B------:R-:W-:Y:S04]  /*cc90*/  BSSY B1, `(.L_x_400) ;  /* 0x0000006000017945 */ /* 0x000fe80003800000 */
[----:B------:R0:W-:Y:S01]  /*cca0*/  @!P3 STG.E.U8 desc[UR36][R8.64+0xb0], R3 ;  /* 0x0000b0030800b986 */ /* 0x0001e2000c101124 */
[----:B------:R-:W-:Y:S05]  /*ccb0*/  @P4 BRA `(.L_x_401) ;  /* 0x00000000000c4947 */ /* 0x000fea0003800000 */
[----:B------:R-:W0:Y:S02]  /*ccc0*/  LDG.E.U8 R16, desc[UR36][R6.64+0xb1] ;  /* 0x0000b12406107981 */ /* 0x000e24000c1e1100 */
[----:B0-----:R-:W-:-:S05]  /*ccd0*/  PRMT R3, R16, 0x8880, RZ ;  /* 0x0000888010037816 */ /* 0x001fca00000000ff */
[----:B------:R-:W-:-:S07]  /*cce0*/  IMAD R2, R3, R18, RZ ;  /* 0x0000001203027224 */ /* 0x000fce00078e02ff */
.L_x_401:
[----:B------:R-:W-:Y:S05]  /*ccf0*/  BSYNC B1 ;  /* 0x0000000000017941 */ /* 0x000fea0003800000 */
.L_x_400:
[----:B------:R-:W-:Y:S01]  /*cd00*/  @!P4 IMAD R209, R209, R17, R2 ;  /* 0x00000011d1d1c224 */ /* 0x000fe200078e0202 */
[----:B------:R-:W-:Y:S01]  /*cd10*/  BSSY B1, `(.L_x_402) ;  /* 0x0000008000017945 */ /* 0x000fe20003800000 */
[----:B------:R-:W-:Y:S01]  /*cd20*/  IMAD.U32 R123, RZ, RZ, UR12 ;  /* 0x0000000cff7b7e24 */ /* 0x000fe2000f8e00ff */
[----:B------:R-:W-:Y:S02]  /*cd30*/  @!P2 IADD3.X R127, R9, UR44, RZ, P6, !PT ;  /* 0x0000002c097fac10 */ /* 0x000fe4000b7fe4ff */
[----:B------:R0:W-:Y:S01]  /*cd40*/  @!P4 STG.E.U8 desc[UR36][R8.64+0xb1], R209 ;  /* 0x0000b1d10800c986 */ /* 0x0001e2000c101124 */
[----:B------:R-:W-:Y:S05]  /*cd50*/  @P2 BRA `(.L_x_403) ;  /* 0x00000000000c2947 */ /* 0x000fea0003800000 */
[----:B------:R-:W0:Y:S02]  /*cd60*/  LDG.E.U8 R16, desc[UR36][R120.64+0xb0] ;  /* 0x0000b02478107981 */ /* 0x000e24000c1e1100 */
[----:B0-----:R-:W-:-:S05]  /*cd70*/  PRMT R3, R16, 0x8880, RZ ;  /* 0x0000888010037816 */ /* 0x001fca00000000ff */
[----:B------:R-:W-:-:S07]  /*cd80*/  IMAD R2, R3, R18, RZ ;  /* 0x0000001203027224 */ /* 0x000fce00078e02ff */
.L_x_403:
[----:B------:R-:W-:Y:S05]  /*cd90*/  BSYNC B1 ;  /* 0x0000000000017941 */ /* 0x000fea0003800000 */
.L_x_402:
[----:B0-----:R-:W-:Y:S01]  /*cda0*/  @!P2 IMAD R3, R210, R17, R2 ;  /* 0x00000011d203a224 */ /* 0x001fe200078e0202 */
[----:B------:R-:W-:Y:S01]  /*cdb0*/  @!P5 IADD3 R124, P6, R8, UR45, RZ ;  /* 0x0000002d087cdc10 */ /* 0x000fe2000ffde0ff */
[----:B------:R-:W-:Y:S01]  /*cdc0*/  BSSY B1, `(.L_x_404) ;  /* 0x000000c000017945 */ /* 0x000fe20003800000 */
[----:B------:R-:W-:Y:S02]  /*cdd0*/  LEA R122, P4, R123, R4, 0x8 ;  /* 0x000000047b7a7211 */ /* 0x000fe400078840ff */
[----:B------:R0:W-:Y:S01]  /*cde0*/  @!P2 STG.E.U8 desc[UR36][R126.64+0xb0], R3 ;  /* 0x0000b0037e00a986 */ /* 0x0001e2000c101124 */
[----:B------:R-:W-:Y:S02]  /*cdf0*/  ISETP.LT.OR P2, PT, R0, 0xb9, !P0 ;  /* 0x000000b90000780c */ /* 0x000fe40004741670 */
[----:B------:R-:W-:Y:S02]  /*ce00*/  @!P5 IADD3.X R125, R9, UR44, RZ, P6, !PT ;  /* 0x0000002c097ddc10 */ /* 0x000fe4000b7fe4ff */
[----:B--2---:R-:W-:-:S02]  /*ce10*/  IADD3 R129, P3, R15, 0x100, RZ ;  /* 0x000001000f817810 */ /* 0x004fc40007f7e0ff */
[C---:B------:R-:W-:Y:S02]  /*ce20*/  ISETP.LT.OR P0, PT, R0.reuse, 0xba, !P0 ;  /* 0x000000ba0000780c */ /* 0x040fe40004701670 */
[----:B------:R-:W-:Y:S01]  /*ce30*/  ISETP.LT.OR P6, PT, R0, 0xb9, !P1 ;  /* 0x000000b90000780c */ /* 0x000fe20004fc1670 */
[----:B------:R-:W-:-:S12]  /*ce40*/  @P5 BRA `(.L_x_405) ;  /* 0x00000000000c5947 */ /* 0x000fd80003800000 */
[----:B------:R-:W0:Y:S02]  /*ce50*/  LDG.E.U8 R16, desc[UR36][R120.64+0xb1] ;  /* 0x0000b12478107981 */ /* 0x000e24000c1e1100 */
[----:B0-----:R-:W-:-:S05]  /*ce60*/  PRMT R3, R16, 0x8880, RZ ;  /* 0x0000888010037816 */ /* 0x001fca00000000ff */
[----:B------:R-:W-:-:S07]  /*ce70*/  IMAD R2, R3, R18, RZ ;  /* 0x0000001203027224 */ /* 0x000fce00078e02ff */
.L_x_405:
[----:B------:R-:W-:Y:S05]  /*ce80*/  BSYNC B1 ;  /* 0x0000000000017941 */ /* 0x000fea0003800000 */
.L_x_404:
[----:B------:R-:W-:Y:S01]  /*ce90*/  @!P5 IMAD R211, R211, R17, R2 ;  /* 0x00000011d3d3d224 */ /* 0x000fe200078e0202 */
[----:B------:R-:W-:Y:S04]  /*cea0*/  BSSY B1, `(.L_x_406) ;  /* 0x0000006000017945 */ /* 0x000fe80003800000 */
[----:B------:R2:W-:Y:S01]  /*ceb0*/  @!P5 STG.E.U8 desc[UR36][R124.64+0xb1], R211 ;  /* 0x0000b1d37c00d986 */ /* 0x0005e2000c101124 */
[----:B------:R-:W-:Y:S05]  /*cec0*/  @P2 BRA `(.L_x_407) ;  /* 0x00000000000c2947 */ /* 0x000fea0003800000 */
[----:B------:R-:W0:Y:S02]  /*ced0*/  LDG.E.U8 R16, desc[UR36][R6.64+0xb8] ;  /* 0x0000b82406107981 */ /* 0x000e24000c1e1100 */
[----:B0-----:R-:W-:-:S05]  /*cee0*/  PRMT R3, R16, 0x8880, RZ ;  /* 0x0000888010037816 */ /* 0x001fca00000000ff */
[----:B------:R-:W-:-:S07]  /*cef0*/  IMAD R2, R3, R18, RZ ;  /* 0x0000001203027224 */ /* 0x000fce00078e02ff */
.L_x_407:
[----:B------:R-:W-:Y:S05]  /*cf00*/  BSYNC B1 ;  /* 0x0000000000017941 */ /* 0x000fea0003800000 */
.L_x_406:
[----:B0-----:R-:W-:Y:S01]  /*cf10*/  @!P2 IMAD R3, R212, R17, R2 ;  /* 0x00000011d403a224 */ /* 0x001fe200078e0202 */
[----:B------:R-:W-:Y:S04]  /*cf20*/  BSSY B1, `(.L_x_408) ;  /* 0x0000006000017945 */ /* 0x000fe80003800000 */
[----:B------:R0:W-:Y:S01]  /*cf30*/  @!P2 STG.E.U8 desc[UR36][R8.64+0xb8], R3 ;  /* 0x0000b8030800a986 */ /* 0x0001e2000c101124 */
[----:B------:R-:W-:Y:S05]  /*cf40*/  @P0 BRA `(.L_x_409) ;  /* 0x00000000000c0947 */ /* 0x000fea0003800000 */
[----:B------:R-:W0:Y:S02]  /*cf50*/  LDG.E.U8 R16, desc[UR36][R6.64+0xb9] ;  /* 0x0000b92406107981 */ /* 0x000e24000c1e1100 */
[----:B0-----:R-:W-:-:S05]  /*cf60*/  PRMT R3, R16, 0x8880, RZ ;  /* 0x0000888010037816 */ /* 0x001fca00000000ff */
[----:B------:R-:W-:-:S07]  /*cf70*/  IMAD R2, R3, R18, RZ ;  /* 0x0000001203027224 */ /* 0x000fce00078e02ff */
.L_x_409:
[----:B------:R-:W-:Y:S05]  /*cf80*/  BSYNC B1 ;  /* 0x0000000000017941 */ /* 0x000fea0003800000 */
.L_x_408:
[----:B------:R-:W-:Y:S01]  /*cf90*/  @!P0 IMAD R213, R213, R17, R2 ;  /* 0x00000011d5d58224 */ /* 0x000fe200078e0202 */
[----:B--2---:R-:W-:Y:S01]  /*cfa0*/  @!P6 IADD3 R124, P2, R8, UR45, RZ ;  /* 0x0000002d087cec10 */ /* 0x004fe2000ff5e0ff */
[----:B------:R-:W-:Y:S01]  /*cfb0*/  @!P0 IMAD.MOV.U32 R6, RZ, RZ, R8 ;  /* 0x000000ffff068224 */ /* 0x000fe200078e0008 */
[----:B------:R-:W-:Y:S01]  /*cfc0*/  BSSY B1, `(.L_x_410) ;  /* 0x000000b000017945 */ /* 0x000fe20003800000 */
[----:B------:R-:W-:Y:S01]  /*cfd0*/  @!P0 IMAD.MOV.U32 R7, RZ, RZ, R9 ;  /* 0x000000ffff078224 */ /* 0x000fe200078e0009 */
[----:B------:R-:W-:Y:S01]  /*cfe0*/  ISETP.LT.OR P1, PT, R0, 0xba, !P1 ;  /* 0x000000ba0000780c */ /* 0x000fe20004f21670 */
[----:B0-----:R-:W-:Y:S01]  /*cff0*/  IMAD.X R3, RZ, RZ, UR7, P3 ;  /* 0x00000007ff037e24 */ /* 0x001fe200098e06ff */
[----:B------:R-:W-:Y:S02]  /*d000*/  @!P6 IADD3.X R125, R9, UR44, RZ, P2, !PT ;  /* 0x0000002c097dec10 */ /* 0x000fe400097fe4ff */
[----:B------:R0:W-:Y:S01]  /*d010*/  @!P0 STG.E.U8 desc[UR36][R6.64+0xb9], R213 ;  /* 0x0000b9d506008986 */ /* 0x0001e2000c101124 */
[----:B------:R-:W-:Y:S01]  /*d020*/  IMAD R126, R3, R10, RZ ;  /* 0x0000000a037e7224 */ /* 0x000fe200078e02ff */
[----:B------:R-:W-:Y:S07]  /*d030*/  @P6 BRA `(.L_x_411) ;  /* 0x00000000000c6947 */ /* 0x000fee0003800000 */
[----:B------:R-:W2:Y:S02]  /*d040*/  LDG.E.U8 R16, desc[UR36][R120.64+0xb8] ;  /* 0x0000b82478107981 */ /* 0x000ea4000c1e1100 */
[----:B--2---:R-:W-:-:S05]  /*d050*/  PRMT R3, R16, 0x8880, RZ ;  /* 0x0000888010037816 */ /* 0x004fca00000000ff */
[----:B------:R-:W-:-:S07]  /*d060*/  IMAD R2, R3, R18, RZ ;  /* 0x0000001203027224 */ /* 0x000fce00078e02ff */
.L_x_411:
[----:B------:R-:W-:Y:S05]  /*d070*/  BSYNC B1 ;  /* 0x0000000000017941 */ /* 0x000fea0003800000 */
.L_x_410:
[----:B------:R-:W-:Y:S01]  /*d080*/  @!P6 IMAD R3, R214, R17, R2 ;  /* 0x00000011d603e224 */ /* 0x000fe200078e0202 */
[----:B------:R-:W-:Y:S01]  /*d090*/  BSSY B1, `(.L_x_412) ;  /* 0x0000007000017945 */ /* 0x000fe20003800000 */
[----:B------:R-:W-:-:S03]  /*d0a0*/  IMAD R15, R129, R11, R126 ;  /* 0x0000000b810f7224 */ /* 0x000fc600078e027e */
[----:B------:R2:W-:Y:S01]  /*d0b0*/  @!P6 STG.E.U8 desc[UR36][R124.64+0xb8], R3 ;  /* 0x0000b8037c00e986 */ /* 0x0005e2000c101124 */
[----:B------:R-:W-:Y:S05]  /*d0c0*/  @P1 BRA `(.L_x_413) ;  /* 0x00000000000c1947 */ /* 0x000fea0003800000 */
[----:B------:R-:W2:Y:S02]  /*d0d0*/  LDG.E.U8 R16, desc[UR36][R120.64+0xb9] ;  /* 0x0000b92478107981 */ /* 0x000ea4000c1e1100 */
[----:B--2---:R-:W-:-:S05]  /*d0e0*/  PRMT R3, R16, 0x8880, RZ ;  /* 0x0000888010037816 */ /* 0x004fca00000000ff */
[----:B------:R-:W-:-:S07]  /*d0f0*/  IMAD R2, R3, R18, RZ ;  /* 0x0000001203027224 */ /* 0x000fce00078e02ff */
.L_x_413:
[----:B------:R-:W-:Y:S05]  /*d100*/  BSYNC B1 ;  /* 0x0000000000017941 */ /* 0x000fea0003800000 */
.L_x_412:
[----:B-1-34-:R-:W-:Y:S01]  /*d110*/  @!P1 IADD3 R8, P5, R8, UR45, RZ ;  /* 0x0000002d08089c10 */ /* 0x01afe2000ffbe0ff */
[----:B------:R-:W-:Y:S01]  /*d120*/  @!P1 IMAD R215, R215, R17, R2 ;  /* 0x00000011d7d79224 */ /* 0x000fe200078e0202 */
[----:B------:R-:W-:Y:S01]  /*d130*/  ISETP.GE.AND P0, PT, R14, 0x101, PT ;  /* 0x000001010e00780c */ /* 0x000fe20003f06270 */
[----:B0-----:R-:W-:Y:S01]  /*d140*/  IMAD.WIDE.U32 R6, R129, R10, R20 ;  /* 0x0000000a81067225 */ /* 0x001fe200078e0014 */
[----:B------:R-:W-:Y:S01]  /*d150*/  @!P1 IADD3.X R9, R9, UR44, RZ, P5, !PT ;  /* 0x0000002c09099c10 */ /* 0x000fe2000affe4ff */
[----:B------:R-:W-:Y:S01]  /*d160*/  BSSY B1, `(.L_x_414) ;  /* 0x000000d000017945 */ /* 0x000fe20003800000 */
[----:B------:R-:W-:Y:S01]  /*d170*/  ISETP.LT.OR P2, PT, R0, 0x1, !P0 ;  /* 0x000000010000780c */ /* 0x000fe20004741670 */
[----:B--2---:R-:W-:Y:S01]  /*d180*/  IMAD.U32 R3, RZ, RZ, UR12 ;  /* 0x0000000cff037e24 */ /* 0x004fe2000f8e00ff */
[----:B------:R-:W-:Y:S01]  /*d190*/  IADD3 R6, P3, R6, R12, RZ ;  /* 0x0000000c06067210 */ /* 0x000fe20007f7e0ff */
[----:B------:R0:W-:Y:S01]  /*d1a0*/  @!P1 STG.E.U8 desc[UR36][R8.64+0xb9], R215 ;  /* 0x0000b9d708009986 */ /* 0x0001e2000c101124 */
[----:B------:R-:W-:-:S02]  /*d1b0*/  IMAD.U32 R4, RZ, RZ, UR13 ;  /* 0x0000000dff047e24 */ /* 0x000fc4000f8e00ff */
[----:B------:R-:W-:Y:S01]  /*d1c0*/  IADD3.X R7, R13, R7, R15, P3, !PT ;  /* 0x000000070d077210 */ /* 0x000fe20001ffe40f */
[----:B------:R-:W-:Y:S02]  /*d1d0*/  IMAD.WIDE.U32 R10, R129, R10, R216 ;  /* 0x0000000a810a7225 */ /* 0x000fe400078e00d8 */
[----:B------:R-:W-:-:S04]  /*d1e0*/  LEA.HI.X R123, R3, R5, R4, 0x8, P4 ;  /* 0x00000005037b7211 */ /* 0x000fc800020f4404 */
[----:B------:R-:W-:Y:S05]  /*d1f0*/  @P2 BRA `(.L_x_415) ;  /* 0x00000000000c2947 */ /* 0x000fea0003800000 */
[----:B------:R-:W2:Y:S02]  /*d200*/  LDG.E.U8 R16, desc[UR36][R6.64] ;  /* 0x0000002406107981 */ /* 0x000ea4000c1e1100 */
[----:B--2---:R-:W-:-:S05]  /*d210*/  PRMT R3, R16, 0x8880, RZ ;  /* 0x0000888010037816 */ /* 0x004fca00000000ff */
[----:B------:R-:W-:-:S07]  /*d220*/  IMAD R2, R3, R18, RZ ;  /* 0x0000001203027224 */ /* 0x000fce00078e02ff */
.L_x_415:
[----:B------:R-:W-:Y:S05]  /*d230*/  BSYNC B1 ;  /* 0x0000000000017941 */ /* 0x000fea0003800000 */
.L_x_414:
[----:B------:R-:W-:Y:S01]  /*d240*/  ISETP.LT.OR P6, PT, R0, 0x2, !P0 ;  /* 0x000000020000780c */ /* 0x000fe200047c1670 */
[----:B------:R-:W-:Y:S01]  /*d250*/  @!P2 IMAD R3, R24, R17, R2 ;  /* 0x000000111803a224 */ /* 0x000fe200078e0202 */
[----:B------:R-:W-:Y:S01]  /*d260*/  ISETP.GE.AND P1, PT, R14, 0x109, PT ;  /* 0x000001090e00780c */ /* 0x000fe20003f26270 */
[----:B------:R-:W-:Y:S01]  /*d270*/  BSSY B1, `(.L_x_416) ;  /* 0x000000a000017945 */ /* 0x000fe20003800000 */
[----:B------:R-:W-:Y:S01]  /*d280*/  IADD3 R12, P5, P4, R22, R12, R10 ;  /* 0x0000000c160c7210 */ /* 0x000fe20007cbe00a */
[----:B------:R-:W-:Y:S01]  /*d290*/  IMAD.IADD R10, R15, 0x1, R11 ;  /* 0x000000010f0a7824 */ /* 0x000fe200078e020b */
[----:B------:R1:W-:Y:S01]  /*d2a0*/  @!P2 STG.E.U8 desc[UR36][R122.64], R3 ;  /* 0x000000037a00a986 */ /* 0x0003e2000c101124 */
[C---:B------:R-:W-:Y:S02]  /*d2b0*/  ISETP.LT.OR P3, PT, R0.reuse, 0x1, !P1 ;  /* 0x000000010000780c */ /* 0x040fe40004f61670 */
[----:B------:R-:W-:-:S04]  /*d2c0*/  ISETP.LT.OR P2, PT, R0, 0x2, !P1 ;  /* 0x000000020000780c */ /* 0x000fc80004f41670 */
[----:B------:R-:W-:Y:S09]  /*d2d0*/  @P6 BRA `(.L_x_417) ;  /* 0x00000000000c6947 */ /* 0x000ff20003800000 */
[----:B------:R-:W1:Y:S02]  /*d2e0*/  LDG.E.U8 R16, desc[UR36][R6.64+0x1] ;  /* 0x0000012406107981 */ /* 0x000e64000c1e1100 */
[----:B-1----:R-:W-:-:S05]  /*d2f0*/  PRMT R3, R16, 0x8880, RZ ;  /* 0x0000888010037816 */ /* 0x002fca00000000ff */
[----:B------:R-:W-:-:S07]  /*d300*/  IMAD R2, R3, R18, RZ ;  /* 0x0000001203027224 */ /* 0x000fce00078e02ff */
.L_x_417:
[----:B------:R-:W-:Y:S05]  /*d310*/  BSYNC B1 ;  /* 0x0000000000017941 */ /* 0x000fea0003800000 */
.L_x_416:
[----:B------:R-:W-:Y:S01]  /*d320*/  @!P6 IMAD R25, R25, R17, R2 ;  /* 0x000000111919e224 */ /* 0x000fe200078e0202 */
[----:B------:R-:W-:Y:S01]  /*d330*/  IADD3.X R13, R21, R13, R10, P5, P4 ;  /* 0x0000000d150d7210 */ /* 0x000fe20002fe840a */
[----:B0-----:R-:W-:Y:S01]  /*d340*/  @!P6 IMAD.MOV.U32 R8, RZ, RZ, R122 ;  /* 0x000000ffff08e224 */ /* 0x001fe200078e007a */
[----:B------:R-:W-:Y:S01]  /*d350*/  @!P3 IADD3 R4, P4, R122, UR45, RZ ;  /* 0x0000002d7a04bc10 */ /* 0x000fe2000ff9e0ff */
[----:B------:R-:W-:Y:S01]  /*d360*/  @!P6 IMAD.MOV.U32 R9, RZ, RZ, R123 ;  /* 0x000000ffff09e224 */ /* 0x000fe200078e007b */
[----:B------:R-:W-:Y:S02]  /*d370*/  BSSY B1, `(.L_x_418) ;  /* 0x0000007000017945 */ /* 0x000fe40003800000 */
[----:B------:R-:W-:Y:S02]  /*d380*/  @!P3 IADD3.X R5, R123, UR44, RZ, P4, !PT ;  /* 0x0000002c7b05bc10 */ /* 0x000fe4000a7fe4ff */
[----:B------:R0:W-:Y:S01]  /*d390*/  @!P6 STG.E.U8 desc[UR36][R8.64+0x1], R25 ;  /* 0x000001190800e986 */ /* 0x0001e2000c101124 */
[----:B------:R-:W-:Y:S06]  /*d3a0*/  @P3 BRA `(.L_x_419) ;  /* 0x00000000000c3947 */ /* 0x000fec0003800000 */
[----:B------:R-:W1:Y:S02]  /*d3b0*/  LDG.E.U8 R16, desc[UR36][R12.64] ;  /* 0x000000240c107981 */ /* 0x000e64000c1e1100 */
[----:B-1----:R-:W-:-:S05]  /*d3c0*/  PRMT R3, R16, 0x8880, RZ ;  /* 0x0000888010037816 */ /* 0x002fca00000000ff */
[----:B------:R-:W-:-:S07]  /*d3d0*/  IMAD R2, R3, R18, RZ ;  /* 0x0000001203027224 */ /* 0x000fce00078e02ff */
.L_x_419:
[----:B------:R-:W-:Y:S05]  /*d3e0*/  BSYNC B1 ;  /* 0x0000000000017941 */ /* 0x000fea0003800000 */
.L_x_418:
        /* <DEDUP_REMOVED lines=13> */
.L_x_421:
[----:B------:R-:W-:Y:S05]  /*d4c0*/  BSYNC B1 ;  /* 0x0000000000017941 */ /* 0x000fea0003800000 */
.L_x_420:
[----:B------:R-:W-:Y:S01]  /*d4d0*/  @!P2 IMAD R27, R27, R17, R2 ;  /* 0x000000111b1ba224 */ /* 0x000fe200078e0202 */
[----:B------:R-:W-:Y:S04]  /*d4e0*/  BSSY B1, `(.L_x_422) ;  /* 0x0000006000017945 */ /* 0x000fe80003800000 */
[----:B------:R1:W-:Y:S01]  /*d4f0*/  @!P2 STG.E.U8 desc[UR36][R8.64+0x1], R27 ;  /* 0x0000011b0800a986 */ /* 0x0003e2000c101124 */
[----:B------:R-:W-:Y:S05]  /*d500*/  @P6 BRA `(.L_x_423) ;  /* 0x00000000000c6947 */ /* 0x000fea0003800000 */
[----:B------:R-:W0:Y:S02]  /*d510*/  LDG.E.U8 R16, desc[UR36][R6.64+0x8] ;  /* 0x0000082406107981 */ /* 0x000e24000c1e1100 */
[----:B0-----:R-:W-:-:S05]  /*d520*/  PRMT R3, R16, 0x8880, RZ ;  /* 0x0000888010037816 */ /* 0x001fca00000000ff */
[----:B------:R-:W-:-:S07]  /*d530*/  IMAD R2, R3, R18, RZ ;  /* 0x0000001203027224 */ /* 0x000fce00078e02ff */
.L_x_423:
[----:B------:R-:W-:Y:S05]  /*d540*/  BSYNC B1 ;  /* 0x0000000000017941 */ /* 0x000fea0003800000 */
.L_x_422:
[----:B0-----:R-:W-:Y:S01]  /*d550*/  @!P6 IMAD R3, R28, R17, R2 ;  /* 0x000000111c03e224 */ /* 0x001fe200078e0202 */
[----:B------:R-:W-:Y:S01]  /*d560*/  BSSY B1, `(.L_x_424) ;  /* 0x0000008000017945 */ /* 0x000fe20003800000 */
[----:B------:R-:W-:Y:S02]  /*d570*/  @!P6 IMAD.MOV.U32 R4, RZ, RZ, R122 ;  /* 0x000000ffff04e224 */ /* 0x000fe400078e007a */
[----:B------:R-:W-:-:S05]  /*d580*/  @!P6 IMAD.MOV.U32 R5, RZ, RZ, R123 ;  /* 0x000000ffff05e224 */ /* 0x000fca00078e007b */
[----:B------:R0:W-:Y:S01]  /*d590*/  @!P6 STG.E.U8 desc[UR36][R4.64+0x8], R3 ;  /* 0x000008030400e986 */ /* 0x0001e2000c101124 */
[----:B------:R-:W-:Y:S05]  /*d5a0*/  @P3 BRA `(.L_x_425) ;  /* 0x00000000000c3947 */ /* 0x000fea0003800000 */
[----:B------:R-:W0:Y:S02]  /*d5b0*/  LDG.E.U8 R16, desc[UR36][R6.64+0x9] ;  /* 0x0000092406107981 */ /* 0x000e24000c1e1100 */
[----:B0-----:R-:W-:-:S05]  /*d5c0*/  PRMT R3, R16, 0x8880, RZ ;  /* 0x0000888010037816 */ /* 0x001fca00000000ff */
[----:B------:R-:W-:-:S07]  /*d5d0*/  IMAD R2, R3, R18, RZ ;  /* 0x0000001203027224 */ /* 0x000fce00078e02ff */
.L_x_425:
[----:B------:R-:W-:Y:S05]  /*d5e0*/  BSYNC B1 ;  /* 0x0000000000017941 */ /* 0x000fea0003800000 */
.L_x_424:
[----:B------:R-:W-:Y:S01]  /*d5f0*/  @!P3 IMAD R29, R29, R17, R2 ;  /* 0x000000111d1db224 */ /* 0x000fe200078e0202 */
[----:B------:R-:W-:Y:S01]  /*d600*/  BSSY B1, `(.L_x_426) ;  /* 0x000000c000017945 */ /* 0x000fe20003800000 */
[----:B0-----:R-:W-:Y:S01]  /*d610*/  @!P3 IMAD.MOV.U32 R4, RZ, RZ, R122 ;  /* 0x000000ffff04b224 */ /* 0x001fe200078e007a */
[----:B------:R-:W-:Y:S01]  /*d620*/  ISETP.LT.OR P2, PT, R0, 0x11, !P1 ;  /* 0x000000110000780c */ /* 0x000fe20004f41670 */
[----:B------:R-:W-:Y:S01]  /*d630*/  @!P3 IMAD.MOV.U32 R5, RZ, RZ, R123 ;  /* 0x000000ffff05b224 */ /* 0x000fe200078e007b */
[----:B------:R-:W-:-:S04]  /*d640*/  @!P5 IADD3 R10, P6, R122, UR45, RZ ;  /* 0x0000002d7a0adc10 */ /* 0x000fc8000ffde0ff */
[----:B------:R0:W-:Y:S01]  /*d650*/  @!P3 STG.E.U8 desc[UR36][R4.64+0x9], R29 ;  /* 0x0000091d0400b986 */ /* 0x0001e2000c101124 */
[----:B-1----:R-:W-:-:S04]  /*d660*/  @!P4 IADD3 R8, P3, R122, UR45, RZ ;  /* 0x0000002d7a08cc10 */ /* 0x002fc8000ff7e0ff */
[----:B------:R-:W-:Y:S01]  /*d670*/  @!P4 IADD3.X R9, R123, UR44, RZ, P3, !PT ;  /* 0x0000002c7b09cc10 */ /* 0x000fe20009ffe4ff */
[----:B------:R-:W-:Y:S08]  /*d680*/  @P4 BRA `(.L_x_427) ;  /* 0x00000000000c4947 */ /* 0x000ff00003800000 */
[----:B------:R-:W2:Y:S02]  /*d690*/  LDG.E.U8 R16, desc[UR36][R12.64+0x8] ;  /* 0x000008240c107981 */ /* 0x000ea4000c1e1100 */
[----:B--2---:R-:W-:-:S05]  /*d6a0*/  PRMT R3, R16, 0x8880, RZ ;  /* 0x0000888010037816 */ /* 0x004fca00000000ff */
[----:B------:R-:W-:-:S07]  /*d6b0*/  IMAD R2, R3, R18, RZ ;  /* 0x0000001203027224 */ /* 0x000fce00078e02ff */
.L_x_427:
[----:B------:R-:W-:Y:S05]  /*d6c0*/  BSYNC B1 ;  /* 0x0000000000017941 */ /* 0x000fea0003800000 */
.L_x_426:
        /* <DEDUP_REMOVED lines=8> */
.L_x_429:
[----:B------:R-:W-:Y:S05]  /*d750*/  BSYNC B1 ;  /* 0x0000000000017941 */ /* 0x000fea0003800000 */
.L_x_428:
[C---:B------:R-:W-:Y:S01]  /*d760*/  ISETP.LT.OR P4, PT, R0.reuse, 0x11, !P0 ;  /* 0x000000110000780c */ /* 0x040fe20004781670 */
[----:B------:R-:W-:Y:S01]  /*d770*/  @!P5 IMAD R31, R31, R17, R2 ;  /* 0x000000111f1fd224 */ /* 0x000fe200078e0202 */
[----:B------:R-:W-:Y:S01]  /*d780*/  BSSY B1, `(.L_x_430) ;  /* 0x0000009000017945 */ /* 0x000fe20003800000 */
[----:B------:R-:W-:Y:S02]  /*d790*/  ISETP.LT.OR P3, PT, R0, 0x12, !P1 ;  /* 0x000000120000780c */ /* 0x000fe40004f61670 */
[----:B-1----:R-:W-:Y:S01]  /*d7a0*/  @!P2 IADD3 R8, P6, R122, UR45, RZ ;  /* 0x0000002d7a08ac10 */ /* 0x002fe2000ffde0ff */
[----:B------:R1:W-:Y:S01]  /*d7b0*/  @!P5 STG.E.U8 desc[UR36][R10.64+0x9], R31 ;  /* 0x0000091f0a00d986 */ /* 0x0003e2000c101124 */
[----:B------:R-:W-:-:S06]  /*d7c0*/  ISETP.LT.OR P5, PT, R0, 0x12, !P0 ;  /* 0x000000120000780c */ /* 0x000fcc00047a1670 */
[----:B------:R-:W-:Y:S07]  /*d7d0*/  @P4 BRA `(.L_x_431) ;  /* 0x00000000000c4947 */ /* 0x000fee0003800000 */
[----:B------:R-:W2:Y:S02]  /*d7e0*/  LDG.E.U8 R16, desc[UR36][R6.64+0x10] ;  /* 0x0000102406107981 */ /* 0x000ea4000c1e1100 */
[----:B--2---:R-:W-:-:S05]  /*d7f0*/  PRMT R3, R16, 0x8880, RZ ;  /* 0x0000888010037816 */ /* 0x004fca00000000ff */
[----:B------:R-:W-:-:S07]  /*d800*/  IMAD R2, R3, R18, RZ ;  /* 0x0000001203027224 */ /* 0x000fce00078e02ff */
.L_x_431:
[----:B------:R-:W-:Y:S05]  /*d810*/  BSYNC B1 ;  /* 0x0000000000017941 */ /* 0x000fea0003800000 */
.L_x_430:
[----:B------:R-:W-:Y:S01]  /*d820*/  @!P4 IMAD R3, R32, R17, R2 ;  /* 0x000000112003c224 */ /* 0x000fe200078e0202 */
[----:B------:R-:W-:Y:S01]  /*d830*/  BSSY B1, `(.L_x_432) ;  /* 0x0000008000017945 */ /* 0x000fe20003800000 */
[----:B0-----:R-:W-:Y:S02]  /*d840*/  @!P4 IMAD.MOV.U32 R4, RZ, RZ, R122 ;  /* 0x000000ffff04c224 */ /* 0x001fe400078e007a */
[----:B------:R-:W-:-:S05]  /*d850*/  @!P4 IMAD.MOV.U32 R5, RZ, RZ, R123 ;  /* 0x000000ffff05c224 */ /* 0x000fca00078e007b */
[----:B------:R0:W-:Y:S01]  /*d860*/  @!P4 STG.E.U8 desc[UR36][R4.64+0x10], R3 ;  /* 0x000010030400c986 */ /* 0x0001e2000c101124 */
[----:B------:R-:W-:Y:S05]  /*d870*/  @P5 BRA `(.L_x_433) ;  /* 0x00000000000c5947 */ /* 0x000fea0003800000 */
[----:B------:R-:W0:Y:S02]  /*d880*/  LDG.E.U8 R16, desc[UR36][R6.64+0x11] ;  /* 0x0000112406107981 */ /* 0x000e24000c1e1100 */
[----:B0-----:R-:W-:-:S05]  /*d890*/  PRMT R3, R16, 0x8880, RZ ;  /* 0x0000888010037816 */ /* 0x001fca00000000ff */
[----:B------:R-:W-:-:S07]  /*d8a0*/  IMAD R2, R3, R18, RZ ;  /* 0x0000001203027224 */ /* 0x000fce00078e02ff */
.L_x_433:
[----:B------:R-:W-:Y:S05]  /*d8b0*/  BSYNC B1 ;  /* 0x0000000000017941 */ /* 0x000fea0003800000 */
.L_x_432:
[----:B------:R-:W-:Y:S01]  /*d8c0*/  @!P5 IMAD R33, R33, R17, R2 ;  /* 0x000000112121d224 */ /* 0x000fe200078e0202 */
[----:B------:R-:W-:Y:S01]  /*d8d0*/  BSSY B1, `(.L_x_434) ;  /* 0x0000009000017945 */ /* 0x000fe20003800000 */
[----:B0-----:R-:W-:Y:S01]  /*d8e0*/  @!P5 IMAD.MOV.U32 R4, RZ, RZ, R122 ;  /* 0x000000ffff04d224 */ /* 0x001fe200078e007a */
[----:B------:R-:W-:Y:S01]  /*d8f0*/  @!P2 IADD3.X R9, R123, UR44, RZ, P6, !PT ;  /* 0x0000002c7b09ac10 */ /* 0x000fe2000b7fe4ff */
[----:B------:R-:W-:-:S05]  /*d900*/  @!P5 IMAD.MOV.U32 R5, RZ, RZ, R123 ;  /* 0x000000ffff05d224 */ /* 0x000fca00078e007b */
[----:B------:R0:W-:Y:S01]  /*d910*/  @!P5 STG.E.U8 desc[UR36][R4.64+0x11], R33 ;  /* 0x000011210400d986 */ /* 0x0001e2000c101124 */
[----:B------:R-:W-:Y:S05]  /*d920*/  @P2 BRA `(.L_x_435) ;  /* 0x00000000000c2947 */ /* 0x000fea0003800000 */
[----:B------:R-:W2:Y:S02]  /*d930*/  LDG.E.U8 R16, desc[UR36][R12.64+0x10] ;  /* 0x000010240c107981 */ /* 0x000ea4000c1e1100 */
[----:B--2---:R-:W-:-:S05]  /*d940*/  PRMT R3, R16, 0x8880, RZ ;  /* 0x0000888010037816 */ /* 0x004fca00000000ff */
[----:B------:R-:W-:-:S07]  /*d950*/  IMAD R2, R3, R18, RZ ;  /* 0x0000001203027224 */ /* 0x000fce00078e02ff */
.L_x_435:
[----:B------:R-:W-:Y:S05]  /*d960*/  BSYNC B1 ;  /* 0x0000000000017941 */ /* 0x000fea0003800000 */
.L_x_434:
[----:B------:R-:W-:Y:S01]  /*d970*/  @!P2 IMAD R3, R34, R17, R2 ;  /* 0x000000112203a224 */ /* 0x000fe200078e0202 */
        /* <DEDUP_REMOVED lines=12> */
.L_x_437:
[----:B------:R-:W-:Y:S05]  /*da40*/  BSYNC B1 ;  /* 0x0000000000017941 */ /* 0x000fea0003800000 */
.L_x_436:
[----:B------:R-:W-:Y:S01]  /*da50*/  @!P3 IMAD R35, R35, R17, R2 ;  /* 0x000000112323b224 */ /* 0x000fe200078e0202 */
[----:B------:R-:W-:Y:S04]  /*da60*/  BSSY B1, `(.L_x_438) ;  /* 0x0000006000017945 */ /* 0x000fe80003800000 */
[----:B------:R2:W-:Y:S01]  /*da70*/  @!P3 STG.E.U8 desc[UR36][R4.64+0x11], R35 ;  /* 0x000011230400b986 */ /* 0x0005e2000c101124 */
[----:B------:R-:W-:Y:S05]  /*da80*/  @P6 BRA `(.L_x_439) ;  /* 0x00000000000c6947 */ /* 0x000fea0003800000 */
[----:B------:R-:W0:Y:S02]  /*da90*/  LDG.E.U8 R16, desc[UR36][R6.64+0x18] ;  /* 0x0000182406107981 */ /* 0x000e24000c1e1100 */
[----:B0-----:R-:W-:-:S05]  /*daa0*/  PRMT R3, R16, 0x8880, RZ ;  /* 0x0000888010037816 */ /* 0x001fca00000000ff */
[----:B------:R-:W-:-:S07]  /*dab0*/  IMAD R2, R3, R18, RZ ;  /* 0x0000001203027224 */ /* 0x000fce00078e02ff */
.L_x_439:
[----:B------:R-:W-:Y:S05]  /*dac0*/  BSYNC B1 ;  /* 0x0000000000017941 */ /* 0x000fea0003800000 */
.L_x_438:
[----:B0-----:R-:W-:Y:S01]  /*dad0*/  @!P6 IMAD R3, R36, R17, R2 ;  /* 0x000000112403e224 */ /* 0x001fe200078e0202 */
[----:B------:R-:W-:Y:S01]  /*dae0*/  BSSY B1, `(.L_x_440) ;  /* 0x0000008000017945 */ /* 0x000fe20003800000 */
[----:B--2---:R-:W-:Y:S02]  /*daf0*/  @!P6 IMAD.MOV.U32 R4, RZ, RZ, R122 ;  /* 0x000000ffff04e224 */ /* 0x004fe400078e007a */
[----:B------:R-:W-:-:S05]  /*db00*/  @!P6 IMAD.MOV.U32 R5, RZ, RZ, R123 ;  /* 0x000000ffff05e224 */ /* 0x000fca00078e007b */
[----:B------:R0:W-:Y:S01]  /*db10*/  @!P6 STG.E.U8 desc[UR36][R4.64+0x18], R3 ;  /* 0x000018030400e986 */ /* 0x0001e2000c101124 */
[----:B------:R-:W-:Y:S05]  /*db20*/  @P2 BRA `(.L_x_441) ;  /* 0x00000000000c2947 */ /* 0x000fea0003800000 */
[----:B------:R-:W0:Y:S02]  /*db30*/  LDG.E.U8 R16, desc[UR36][R6.64+0x19] ;  /* 0x0000192406107981 */ /* 0x000e24000c1e1100 */
[----:B0-----:R-:W-:-:S05]  /*db40*/  PRMT R3, R16, 0x8880, RZ ;  /* 0x0000888010037816 */ /* 0x001fca00000000ff */
[----:B------:R-:W-:-:S07]  /*db50*/  IMAD R2, R3, R18, RZ ;  /* 0x0000001203027224 */ /* 0x000fce00078e02ff */
.L_x_441:
[----:B------:R-:W-:Y:S05]  /*db60*/  BSYNC B1 ;  /* 0x0000000000017941 */ /* 0x000fea0003800000 */
.L_x_440:
[----:B------:R-:W-:Y:S01]  /*db70*/  @!P2 IMAD R37, R37, R17, R2 ;  /* 0x000000112525a224 */ /* 0x000fe200078e0202 */
[----:B------:R-:W-:Y:S01]  /*db80*/  BSSY B1, `(.L_x_442) ;  /* 0x000000c000017945 */ /* 0x000fe20003800000 */
[----:B0-----:R-:W-:Y:S01]  /*db90*/  @!P2 IMAD.MOV.U32 R4, RZ, RZ, R122 ;  /* 0x000000ffff04a224 */ /* 0x001fe200078e007a */
[----:B------:R-:W-:Y:S01]  /*dba0*/  ISETP.LT.OR P3, PT, R0, 0x21, !P1 ;  /* 0x000000210000780c */ /* 0x000fe20004f61670 */
[----:B------:R-:W-:Y:S01]  /*dbb0*/  @!P2 IMAD.MOV.U32 R5, RZ, RZ, R123 ;  /* 0x000000ffff05a224 */ /* 0x000fe200078e007b */
[----:B-1----:R-:W-:-:S04]  /*dbc0*/  @!P5 IADD3 R10, P6, R122, UR45, RZ ;  /* 0x0000002d7a0adc10 */ /* 0x002fc8000ffde0ff */
[----:B------:R0:W-:Y:S01]  /*dbd0*/  @!P2 STG.E.U8 desc[UR36][R4.64+0x19], R37 ;  /* 0x000019250400a986 */ /* 0x0001e2000c101124 */
[----:B------:R-:W-:-:S04]  /*dbe0*/  @!P4 IADD3 R8, P2, R122, UR45, RZ ;  /* 0x0000002d7a08cc10 */ /* 0x000fc8000ff5e0ff */
[----:B------:R-:W-:Y:S01]  /*dbf0*/  @!P4 IADD3.X R9, R123, UR44, RZ, P2, !PT ;  /* 0x0000002c7b09cc10 */ /* 0x000fe200097fe4ff */
[----:B------:R-:W-:Y:S08]  /*dc00*/  @P4 BRA `(.L_x_443) ;  /* 0x00000000000c4947 */ /* 0x000ff00003800000 */
[----:B------:R-:W2:Y:S02]  /*dc10*/  LDG.E.U8 R16, desc[UR36][R12.64+0x18] ;  /* 0x000018240c107981 */ /* 0x000ea4000c1e1100 */
[----:B--2---:R-:W-:-:S05]  /*dc20*/  PRMT R3, R16, 0x8880, RZ ;  /* 0x0000888010037816 */ /* 0x004fca00000000ff */
[----:B------:R-:W-:-:S07]  /*dc30*/  IMAD R2, R3, R18, RZ ;  /* 0x0000001203027224 */ /* 0x000fce00078e02ff */
.L_x_443:
[----:B------:R-:W-:Y:S05]  /*dc40*/  BSYNC B1 ;  /* 0x0000000000017941 */ /* 0x000fea0003800000 */
.L_x_442:
        /* <DEDUP_REMOVED lines=8> */
.L_x_445:
[----:B------:R-:W-:Y:S05]  /*dcd0*/  BSYNC B1 ;  /* 0x0000000000017941 */ /* 0x000fea0003800000 */
.L_x_444:
        /* <DEDUP_REMOVED lines=11> */
.L_x_447:
[----:B------:R-:W-:Y:S05]  /*dd90*/  BSYNC B1 ;  /* 0x0000000000017941 */ /* 0x000fea0003800000 */
.L_x_446:
        /* <DEDUP_REMOVED lines=9> */
.L_x_449:
[----:B------:R-:W-:Y:S05]  /*de30*/  BSYNC B1 ;  /* 0x0000000000017941 */ /* 0x000fea0003800000 */
.L_x_448:
        /* <DEDUP_REMOVED lines=10> */
.L_x_451:
[----:B------:R-:W-:Y:S05]  /*dee0*/  BSYNC B1 ;  /* 0x0000000000017941 */ /* 0x000fea0003800000 */
.L_x_450:
        /* <DEDUP_REMOVED lines=13> */
.L_x_453:
[----:B------:R-:W-:Y:S05]  /*dfc0*/  BSYNC B1 ;  /* 0x0000000000017941 */ /* 0x000fea0003800000 */
.L_x_452:
[----:B------:R-:W-:Y:S01]  /*dfd0*/  @!P2 IMAD R43, R43, R17, R2 ;  /* 0x000000112b2ba224 */ /* 0x000fe200078e0202 */
[----:B------:R-:W-:Y:S04]  /*dfe0*/  BSSY B1, `(.L_x_454) ;  /* 0x0000006000017945 */ /* 0x000fe80003800000 */
[----:B------:R2:W-:Y:S01]  /*dff0*/  @!P2 STG.E.U8 desc[UR36][R4.64+0x21], R43 ;  /* 0x0000212b0400a986 */ /* 0x0005e2000c101124 */
[----:B------:R-:W-:Y:S05]  /*e000*/  @P6 BRA `(.L_x_455) ;  /* 0x00000000000c6947 */ /* 0x000fea0003800000 */
[----:B------:R-:W0:Y:S02]  /*e010*/  LDG.E.U8 R16, desc[UR36][R6.64+0x28] ;  /* 0x0000282406107981 */ /* 0x000e24000c1e1100 */
[----:B0-----:R-:W-:-:S05]  /*e020*/  PRMT R3, R16, 0x8880, RZ ;  /* 0x0000888010037816 */ /* 0x001fca00000000ff */
[----:B------:R-:W-:-:S07]  /*e030*/  IMAD R2, R3, R18, RZ ;  /* 0x0000001203027224 */ /* 0x000fce00078e02ff */
.L_x_455:
[----:B------:R-:W-:Y:S05]  /*e040*/  BSYNC B1 ;  /* 0x0000000000017941 */ /* 0x000fea0003800000 */
.L_x_454:
        /* <DEDUP_REMOVED lines=9> */
.L_x_457:
[----:B------:R-:W-:Y:S05]  /*e0e0*/  BSYNC B1 ;  /* 0x0000000000017941 */ /* 0x000fea0003800000 */
.L_x_456:
        /* <DEDUP_REMOVED lines=13> */
.L_x_459:
[----:B------:R-:W-:Y:S05]  /*e1c0*/  BSYNC B1 ;  /* 0x0000000000017941 */ /* 0x000fea0003800000 */
.L_x_458:
        /* <DEDUP_REMOVED lines=8> */
.L_x_461:
[----:B------:R-:W-:Y:S05]  /*e250*/  BSYNC B1 ;  /* 0x0000000000017941 */ /* 0x000fea0003800000 */
.L_x_460:
        /* <DEDUP_REMOVED lines=11> */
.L_x_463:
[----:B------:R-:W-:Y:S05]  /*e310*/  BSYNC B1 ;  /* 0x0000000000017941 */ /* 0x000fea0003800000 */
.L_x_462:
        /* <DEDUP_REMOVED lines=9> */
.L_x_465:
[----:B------:R-:W-:Y:S05]  /*e3b0*/  BSYNC B1 ;  /* 0x0000000000017941 */ /* 0x000fea0003800000 */
.L_x_464:
        /* <DEDUP_REMOVED lines=10> */
.L_x_467:
[----:B------:R-:W-:Y:S05]  /*e460*/  BSYNC B1 ;  /* 0x0000000000017941 */ /* 0x000fea0003800000 */
.L_x_466:
        /* <DEDUP_REMOVED lines=13> */
.L_x_469:
[----:B------:R-:W-:Y:S05]  /*e540*/  BSYNC B1 ;  /* 0x0000000000017941 */ /* 0x000fea0003800000 */
.L_x_468:
[----:B------:R-:W-:Y:S01]  /*e550*/  @!P3 IMAD R51, R51, R17, R2 ;  /* 0x000000113333b224 */ /* 0x000fe200078e0202 */
[----:B------:R-:W-:Y:S04]  /*e560*/  BSSY B1, `(.L_x_470) ;  /* 0x0000006000017945 */ /* 0x000fe80003800000 */
[----:B------:R2:W-:Y:S01]  /*e570*/  @!P3 STG.E.U8 desc[UR36][R4.64+0x31], R51 ;  /* 0x000031330400b986 */ /* 0x0005e2000c101124 */
[----:B------:R-:W-:Y:S05]  /*e580*/  @P6 BRA `(.L_x_471) ;  /* 0x00000000000c6947 */ /* 0x000fea0003800000 */
[----:B------:R-:W0:Y:S02]  /*e590*/  LDG.E.U8 R16, desc[UR36][R6.64+0x38] ;  /* 0x0000382406107981 */ /* 0x000e24000c1e1100 */
[----:B0-----:R-:W-:-:S05]  /*e5a0*/  PRMT R3, R16, 0x8880, RZ ;  /* 0x0000888010037816 */ /* 0x001fca00000000ff */
[----:B------:R-:W-:-:S07]  /*e5b0*/  IMAD R2, R3, R18, RZ ;  /* 0x0000001203027224 */ /* 0x000fce00078e02ff */
.L_x_471:
[----:B------:R-:W-:Y:S05]  /*e5c0*/  BSYNC B1 ;  /* 0x0000000000017941 */ /* 0x000fea0003800000 */
.L_x_470:
        /* <DEDUP_REMOVED lines=9> */
.L_x_473:
[----:B------:R-:W-:Y:S05]  /*e660*/  BSYNC B1 ;  /* 0x0000000000017941 */ /* 0x000fea0003800000 */
.L_x_472:
        /* <DEDUP_REMOVED lines=13> */
.L_x_475:
[----:B------:R-:W-:Y:S05]  /*e740*/  BSYNC B1 ;  /* 0x0000000000017941 */ /* 0x000fea0003800000 */
.L_x_474:
        /* <DEDUP_REMOVED lines=8> */
.L_x_477:
[----:B------:R-:W-:Y:S05]  /*e7d0*/  BSYNC B1 ;  /* 0x0000000000017941 */ /* 0x000fea0003800000 */
.L_x_476:
        /* <DEDUP_REMOVED lines=11> */
.L_x_479:
[----:B------:R-:W-:Y:S05]  /*e890*/  BSYNC B1 ;  /* 0x0000000000017941 */ /* 0x000fea0003800000 */
.L_x_478:
        /* <DEDUP_REMOVED lines=9> */
.L_x_481:
[----:B------:R-:W-:Y:S05]  /*e930*/  BSYNC B1 ;  /* 0x0000000000017941 */ /* 0x000fea0003800000 */
.L_x_480:
        /* <DEDUP_REMOVED lines=10> */
.L_x_483:
[----:B------:R-:W-:Y:S05]  /*e9e0*/  BSYNC B1 ;  /* 0x0000000000017941 */ /* 0x000fea0003800000 */
.L_x_482:
        /* <DEDUP_REMOVED lines=13> */
.L_x_485:
[----:B------:R-:W-:Y:S05]  /*eac0*/  BSYNC B1 ;  /* 0x0000000000017941 */ /* 0x000fea0003800000 */
.L_x_484:
[----:B------:R-:W-:Y:S01]  /*ead0*/  @!P2 IMAD R59, R59, R17, R2 ;  /* 0x000000113b3ba224 */ /* 0x000fe200078e0202 */
[----:B------:R-:W-:Y:S04]  /*eae0*/  BSSY B1, `(.L_x_486) ;  /* 0x0000006000017945 */ /* 0x000fe80003800000 */
[----:B------:R2:W-:Y:S01]  /*eaf0*/  @!P2 STG.E.U8 desc[UR36][R4.64+0x41], R59 ;  /* 0x0000413b0400a986 */ /* 0x0005e2000c101124 */
[----:B------:R-:W-:Y:S05]  /*eb00*/  @P6 BRA `(.L_x_487) ;  /* 0x00000000000c6947 */ /* 0x000fea0003800000 */
[----:B------:R-:W0:Y:S02]  /*eb10*/  LDG.E.U8 R16, desc[UR36][R6.64+0x48] ;  /* 0x0000482406107981 */ /* 0x000e24000c1e1100 */
[----:B0-----:R-:W-:-:S05]  /*eb20*/  PRMT R3, R16, 0x8880, RZ ;  /* 0x0000888010037816 */ /* 0x001fca00000000ff */
[----:B------:R-:W-:-:S07]  /*eb30*/  IMAD R2, R3, R18, RZ ;  /* 0x0000001203027224 */ /* 0x000fce00078e02ff */
.L_x_487:
[----:B------:R-:W-:Y:S05]  /*eb40*/  BSYNC B1 ;  /* 0x0000000000017941 */ /* 0x000fea0003800000 */
.L_x_486:
        /* <DEDUP_REMOVED lines=9> */
.L_x_489:
[----:B------:R-:W-:Y:S05]  /*ebe0*/  BSYNC B1 ;  /* 0x0000000000017941 */ /* 0x000fea0003800000 */
.L_x_488:
        /* <DEDUP_REMOVED lines=13> */
.L_x_491:
[----:B------:R-:W-:Y:S05]  /*ecc0*/  BSYNC B1 ;  /* 0x0000000000017941 */ /* 0x000fea0003800000 */
.L_x_490:
        /* <DEDUP_REMOVED lines=8> */
.L_x_493:
[----:B------:R-:W-:Y:S05]  /*ed50*/  BSYNC B1 ;  /* 0x0000000000017941 */ /* 0x000fea0003800000 */
.L_x_492:
        /* <DEDUP_REMOVED lines=11> */
.L_x_495:
[----:B------:R-:W-:Y:S05]  /*ee10*/  BSYNC B1 ;  /* 0x0000000000017941 */ /* 0x000fea0003800000 */
.L_x_494:
        /* <DEDUP_REMOVED lines=9> */
.L_x_497:
[----:B------:R-:W-:Y:S05]  /*eeb0*/  BSYNC B1 ;  /* 0x0000000000017941 */ /* 0x000fea0003800000 */
.L_x_496:
        /* <DEDUP_REMOVED lines=10> */
.L_x_499:
[----:B------:R-:W-:Y:S05]  /*ef60*/  BSYNC B1 ;  /* 0x0000000000017941 */ /* 0x000fea0003800000 */
.L_x_498:
        /* <DEDUP_REMOVED lines=13> */
.L_x_501:
[----:B------:R-:W-:Y:S05]  /*f040*/  BSYNC B1 ;  /* 0x0000000000017941 */ /* 0x000fea0003800000 */
.L_x_500:
[----:B------:R-:W-:Y:S01]  /*f050*/  @!P4 IMAD R67, R67, R17, R2 ;  /* 0x000000114343c224 */ /* 0x000fe200078e0202 */
[----:B------:R-:W-:Y:S04]  /*f060*/  BSSY B1, `(.L_x_502) ;  /* 0x0000006000017945 */ /* 0x000fe80003800000 */
[----:B------:R2:W-:Y:S01]  /*f070*/  @!P4 STG.E.U8 desc[UR36][R4.64+0x51], R67 ;  /* 0x000051430400c986 */ /* 0x0005e2000c101124 */
[----:B------:R-:W-:Y:S05]  /*f080*/  @P5 BRA `(.L_x_503) ;  /* 0x00000000000c5947 */ /* 0x000fea0003800000 */
[----:B------:R-:W0:Y:S02]  /*f090*/  LDG.E.U8 R16, desc[UR36][R6.64+0x58] ;  /* 0x0000582406107981 */ /* 0x000e24000c1e1100 */
[----:B0-----:R-:W-:-:S05]  /*f0a0*/  PRMT R3, R16, 0x8880, RZ ;  /* 0x0000888010037816 */ /* 0x001fca00000000ff */
[----:B------:R-:W-:-:S07]  /*f0b0*/  IMAD R2, R3, R18, RZ ;  /* 0x0000001203027224 */ /* 0x000fce00078e02ff */
.L_x_503:
[----:B------:R-:W-:Y:S05]  /*f0c0*/  BSYNC B1 ;  /* 0x0000000000017941 */ /* 0x000fea0003800000 */
.L_x_502:
        /* <DEDUP_REMOVED lines=9> */
.L_x_505:
[----:B------:R-:W-:Y:S05]  /*f160*/  BSYNC B1 ;  /* 0x0000000000017941 */ /* 0x000fea0003800000 */
.L_x_504:
        /* <DEDUP_REMOVED lines=13> */
.L_x_507:
[----:B------:R-:W-:Y:S05]  /*f240*/  BSYNC B1 ;  /* 0x0000000000017941 */ /* 0x000fea0003800000 */
.L_x_506:
        /* <DEDUP_REMOVED lines=8> */
.L_x_509:
[----:B------:R-:W-:Y:S05]  /*f2d0*/  BSYNC B1 ;  /* 0x0000000000017941 */ /* 0x000fea0003800000 */
.L_x_508:
[C---:B------:R-:W-:Y:S01]  /*f2e0*/  ISETP.LT.OR P2, PT, R0.reuse, 0x61, !P0 ;  /* 0x000000610000780c */ /* 0x040fe20004741670 */
[----:B------:R-:W-:Y:S01]  /*f2f0*/  @!P6 IMAD R71, R71, R17, R2 ;  /* 0x000000114747e224 */ /* 0x000fe200078e0202 */
[----:B------:R-:W-:Y:S01]  /*f300*/  BSSY B1, `(.L_x_510) ;  /* 0x0000009000017945 */ /* 0x000fe20003800000 */
[C---:B------:R-:W-:Y:S02]  /*f310*/  ISETP.LT.OR P5, PT, R0.reuse, 0x62, !P0 ;  /* 0x000000620000780c */ /* 0x040fe400047a1670 */
[----:B------:R-:W-:Y:S01]  /*f320*/  ISETP.LT.OR P3, PT, R0, 0x62, !P1 ;  /* 0x000000620000780c */ /* 0x000fe20004f61670 */
[----:B------:R2:W-:Y:S01]  /*f330*/  @!P6 STG.E.U8 desc[UR36][R10.64+0x59], R71 ;  /* 0x000059470a00e986 */ /* 0x0005e2000c101124 */
[----:B-1----:R-:W-:-:S06]  /*f340*/  @!P4 IADD3 R8, P6, R122, UR45, RZ ;  /* 0x0000002d7a08cc10 */ /* 0x002fcc000ffde0ff */
[----:B------:R-:W-:Y:S07]  /*f350*/  @P2 BRA `(.L_x_511) ;  /* 0x00000000000c2947 */ /* 0x000fee0003800000 */
[----:B------:R-:W3:Y:S02]  /*f360*/  LDG.E.U8 R16, desc[UR36][R6.64+0x60] ;  /* 0x0000602406107981 */ /* 0x000ee4000c1e1100 */
[----:B---3--:R-:W-:-:S05]  /*f370*/  PRMT R3, R16, 0x8880, RZ ;  /* 0x0000888010037816 */ /* 0x008fca00000000ff */
[----:B------:R-:W-:-:S07]  /*f380*/  IMAD R2, R3, R18, RZ ;  /* 0x0000001203027224 */ /* 0x000fce00078e02ff */
.L_x_511:
[----:B------:R-:W-:Y:S05]  /*f390*/  BSYNC B1 ;  /* 0x0000000000017941 */ /* 0x000fea0003800000 */
.L_x_510:
        /* <DEDUP_REMOVED lines=9> */
.L_x_513:
[----:B------:R-:W-:Y:S05]  /*f430*/  BSYNC B1 ;  /* 0x0000000000017941 */ /* 0x000fea0003800000 */
.L_x_512:
[----:B------:R-:W-:Y:S01]  /*f440*/  @!P5 IMAD R73, R73, R17, R2 ;  /* 0x000000114949d224 */ /* 0x000fe200078e0202 */
[----:B------:R-:W-:Y:S01]  /*f450*/  BSSY B1, `(.L_x_514) ;  /* 0x0000009000017945 */ /* 0x000fe20003800000 */
[----:B0-----:R-:W-:Y:S01]  /*f460*/  @!P5 IMAD.MOV.U32 R4, RZ, RZ, R122 ;  /* 0x000000ffff04d224 */ /* 0x001fe200078e007a */
[----:B------:R-:W-:Y:S01]  /*f470*/  @!P4 IADD3.X R9, R123, UR44, RZ, P6, !PT ;  /* 0x0000002c7b09cc10 */ /* 0x000fe2000b7fe4ff */
[----:B------:R-:W-:-:S05]  /*f480*/  @!P5 IMAD.MOV.U32 R5, RZ, RZ, R123 ;  /* 0x000000ffff05d224 */ /* 0x000fca00078e007b */
[----:B------:R0:W-:Y:S01]  /*f490*/  @!P5 STG.E.U8 desc[UR36][R4.64+0x61], R73 ;  /* 0x000061490400d986 */ /* 0x0001e2000c101124 */
[----:B------:R-:W-:Y:S05]  /*f4a0*/  @P4 BRA `(.L_x_515) ;  /* 0x00000000000c4947 */ /* 0x000fea0003800000 */
[----:B------:R-:W3:Y:S02]  /*f4b0*/  LDG.E.U8 R16, desc[UR36][R12.64+0x60] ;  /* 0x000060240c107981 */ /* 0x000ee4000c1e1100 */
[----:B---3--:R-:W-:-:S05]  /*f4c0*/  PRMT R3, R16, 0x8880, RZ ;  /* 0x0000888010037816 */ /* 0x008fca00000000ff */
[----:B------:R-:W-:-:S07]  /*f4d0*/  IMAD R2, R3, R18, RZ ;  /* 0x0000001203027224 */ /* 0x000fce00078e02ff */
.L_x_515:
[----:B------:R-:W-:Y:S05]  /*f4e0*/  BSYNC B1 ;  /* 0x0000000000017941 */ /* 0x000fea0003800000 */
.L_x_514:
        /* <DEDUP_REMOVED lines=13> */
.L_x_517:
[----:B------:R-:W-:Y:S05]  /*f5c0*/  BSYNC B1 ;  /* 0x0000000000017941 */ /* 0x000fea0003800000 */
.L_x_516:
[----:B------:R-:W-:Y:S01]  /*f5d0*/  @!P3 IMAD R75, R75, R17, R2 ;  /* 0x000000114b4bb224 */ /* 0x000fe200078e0202 */
[----:B------:R-:W-:Y:S04]  /*f5e0*/  BSSY B1, `(.L_x_518) ;  /* 0x0000006000017945 */ /* 0x000fe80003800000 */
[----:B------:R1:W-:Y:S01]  /*f5f0*/  @!P3 STG.E.U8 desc[UR36][R4.64+0x61], R75 ;  /* 0x0000614b0400b986 */ /* 0x0003e2000c101124 */
[----:B------:R-:W-:Y:S05]  /*f600*/  @P2 BRA `(.L_x_519) ;  /* 0x00000000000c2947 */ /* 0x000fea0003800000 */
[----:B------:R-:W0:Y:S02]  /*f610*/  LDG.E.U8 R16, desc[UR36][R6.64+0x68] ;  /* 0x0000682406107981 */ /* 0x000e24000c1e1100 */
[----:B0-----:R-:W-:-:S05]  /*f620*/  PRMT R3, R16, 0x8880, RZ ;  /* 0x0000888010037816 */ /* 0x001fca00000000ff */
[----:B------:R-:W-:-:S07]  /*f630*/  IMAD R2, R3, R18, RZ ;  /* 0x0000001203027224 */ /* 0x000fce00078e02ff */
.L_x_519:
[----:B------:R-:W-:Y:S05]  /*f640*/  BSYNC B1 ;  /* 0x0000000000017941 */ /* 0x000fea0003800000 */
.L_x_518:
[----:B0-----:R-:W-:Y:S01]  /*f650*/  @!P2 IMAD R3, R76, R17, R2 ;  /* 0x000000114c03a224 */ /* 0x001fe200078e0202 */
[----:B------:R-:W-:Y:S01]  /*f660*/  BSSY B1, `(.L_x_520) ;  /* 0x0000008000017945 */ /* 0x000fe20003800000 */
[----:B-1----:R-:W-:Y:S02]  /*f670*/  @!P2 IMAD.MOV.U32 R4, RZ, RZ, R122 ;  /* 0x000000ffff04a224 */ /* 0x002fe400078e007a */
[----:B------:R-:W-:-:S05]  /*f680*/  @!P2 IMAD.MOV.U32 R5, RZ, RZ, R123 ;  /* 0x000000ffff05a224 */ /* 0x000fca00078e007b */
[----:B------:R0:W-:Y:S01]  /*f690*/  @!P2 STG.E.U8 desc[UR36][R4.64+0x68], R3 ;  /* 0x000068030400a986 */ /* 0x0001e2000c101124 */
[----:B------:R-:W-:Y:S05]  /*f6a0*/  @P6 BRA `(.L_x_521) ;  /* 0x00000000000c6947 */ /* 0x000fea0003800000 */
[----:B------:R-:W0:Y:S02]  /*f6b0*/  LDG.E.U8 R16, desc[UR36][R6.64+0x69] ;  /* 0x0000692406107981 */ /* 0x000e24000c1e1100 */
[----:B0-----:R-:W-:-:S05]  /*f6c0*/  PRMT R3, R16, 0x8880, RZ ;  /* 0x0000888010037816 */ /* 0x001fca00000000ff */
[----:B------:R-:W-:-:S07]  /*f6d0*/  IMAD R2, R3, R18, RZ ;  /* 0x0000001203027224 */ /* 0x000fce00078e02ff */
.L_x_521:
[----:B------:R-:W-:Y:S05]  /*f6e0*/  BSYNC B1 ;  /* 0x0000000000017941 */ /* 0x000fea0003800000 */
.L_x_520:
[----:B------:R-:W-:Y:S01]  /*f6f0*/  @!P6 IMAD R77, R77, R17, R2 ;  /* 0x000000114d4de224 */ /* 0x000fe200078e0202 */
[----:B------:R-:W-:Y:S01]  /*f700*/  BSSY B1, `(.L_x_522) ;  /* 0x000000c000017945 */ /* 0x000fe20003800000 */
[----:B0-----:R-:W-:Y:S01]  /*f710*/  @!P6 IMAD.MOV.U32 R4, RZ, RZ, R122 ;  /* 0x000000ffff04e224 */ /* 0x001fe200078e007a */
[----:B------:R-:W-:Y:S01]  /*f720*/  ISETP.LT.OR P2, PT, R0, 0x71, !P1 ;  /* 0x000000710000780c */ /* 0x000fe20004f41670 */
[----:B------:R-:W-:Y:S01]  /*f730*/  @!P6 IMAD.MOV.U32 R5, RZ, RZ, R123 ;  /* 0x000000ffff05e224 */ /* 0x000fe200078e007b */
[----:B--2---:R-:W-:-:S04]  /*f740*/  @!P5 IADD3 R10, P3, R122, UR45, RZ ;  /* 0x0000002d7a0adc10 */ /* 0x004fc8000ff7e0ff */
[----:B------:R0:W-:Y:S01]  /*f750*/  @!P6 STG.E.U8 desc[UR36][R4.64+0x69], R77 ;  /* 0x0000694d0400e986 */ /* 0x0001e2000c101124 */
[----:B------:R-:W-:-:S04]  /*f760*/  @!P4 IADD3 R8, P6, R122, UR45, RZ ;  /* 0x0000002d7a08cc10 */ /* 0x000fc8000ffde0ff */
[----:B------:R-:W-:Y:S01]  /*f770*/  @!P4 IADD3.X R9, R123, UR44, RZ, P6, !PT ;  /* 0x0000002c7b09cc10 */ /* 0x000fe2000b7fe4ff */
[----:B------:R-:W-:Y:S08]  /*f780*/  @P4 BRA `(.L_x_523) ;  /* 0x00000000000c4947 */ /* 0x000ff00003800000 */
[----:B------:R-:W2:Y:S02]  /*f790*/  LDG.E.U8 R16, desc[UR36][R12.64+0x68] ;  /* 0x000068240c107981 */ /* 0x000ea4000c1e1100 */
[----:B--2---:R-:W-:-:S05]  /*f7a0*/  PRMT R3, R16, 0x8880, RZ ;  /* 0x0000888010037816 */ /* 0x004fca00000000ff */
[----:B------:R-:W-:-:S07]  /*f7b0*/  IMAD R2, R3, R18, RZ ;  /* 0x0000001203027224 */ /* 0x000fce00078e02ff */
.L_x_523:
[----:B------:R-:W-:Y:S05]  /*f7c0*/  BSYNC B1 ;  /* 0x0000000000017941 */ /* 0x000fea0003800000 */
.L_x_522:
        /* <DEDUP_REMOVED lines=8> */
.L_x_525:
[----:B------:R-:W-:Y:S05]  /*f850*/  BSYNC B1 ;  /* 0x0000000000017941 */ /* 0x000fea0003800000 */
.L_x_524:
        /* <DEDUP_REMOVED lines=11> */
.L_x_527:
[----:B------:R-:W-:Y:S05]  /*f910*/  BSYNC B1 ;  /* 0x0000000000017941 */ /* 0x000fea0003800000 */
.L_x_526:
        /* <DEDUP_REMOVED lines=9> */
.L_x_529:
[----:B------:R-:W-:Y:S05]  /*f9b0*/  BSYNC B1 ;  /* 0x0000000000017941 */ /* 0x000fea0003800000 */
.L_x_528:
        /* <DEDUP_REMOVED lines=10> */
.L_x_531:
[----:B------:R-:W-:Y:S05]  /*fa60*/  BSYNC B1 ;  /* 0x0000000000017941 */ /* 0x000fea0003800000 */
.L_x_530:
        /* <DEDUP_REMOVED lines=13> */
.L_x_533:
[----:B------:R-:W-:Y:S05]  /*fb40*/  BSYNC B1 ;  /* 0x0000000000017941 */ /* 0x000fea0003800000 */
.L_x_532:
[----:B------:R-:W-:Y:S01]  /*fb50*/  @!P4 IMAD R83, R83, R17, R2 ;  /* 0x000000115353c224 */ /* 0x000fe200078e0202 */
[----:B------:R-:W-:Y:S04]  /*fb60*/  BSSY B1, `(.L_x_534) ;  /* 0x0000006000017945 */ /* 0x000fe80003800000 */
[----:B------:R2:W-:Y:S01]  /*fb70*/  @!P4 STG.E.U8 desc[UR36][R4.64+0x71], R83 ;  /* 0x000071530400c986 */ /* 0x0005e2000c101124 */
[----:B------:R-:W-:Y:S05]  /*fb80*/  @P3 BRA `(.L_x_535) ;  /* 0x00000000000c3947 */ /* 0x000fea0003800000 */
[----:B------:R-:W0:Y:S02]  /*fb90*/  LDG.E.U8 R16, desc[UR36][R6.64+0x78] ;  /* 0x0000782406107981 */ /* 0x000e24000c1e1100 */
[----:B0-----:R-:W-:-:S05]  /*fba0*/  PRMT R3, R16, 0x8880, RZ ;  /* 0x0000888010037816 */ /* 0x001fca00000000ff */
[----:B------:R-:W-:-:S07]  /*fbb0*/  IMAD R2, R3, R18, RZ ;  /* 0x0000001203027224 */ /* 0x000fce00078e02ff */
.L_x_535:
[----:B------:R-:W-:Y:S05]  /*fbc0*/  BSYNC B1 ;  /* 0x0000000000017941 */ /* 0x000fea0003800000 */
.L_x_534:
        /* <DEDUP_REMOVED lines=9> */
.L_x_537:
[----:B------:R-:W-:Y:S05]  /*fc60*/  BSYNC B1 ;  /* 0x0000000000017941 */ /* 0x000fea0003800000 */
.L_x_536:
        /* <DEDUP_REMOVED lines=13> */
.L_x_539:
[----:B------:R-:W-:Y:S05]  /*fd40*/  BSYNC B1 ;  /* 0x0000000000017941 */ /* 0x000fea0003800000 */
.L_x_538:
        /* <DEDUP_REMOVED lines=8> */
.L_x_541:
[----:B------:R-:W-:Y:S05]  /*fdd0*/  BSYNC B1 ;  /* 0x0000000000017941 */ /* 0x000fea0003800000 */
.L_x_540:
        /* <DEDUP_REMOVED lines=11> */
.L_x_543:
[----:B------:R-:W-:Y:S05]  /*fe90*/  BSYNC B1 ;  /* 0x0000000000017941 */ /* 0x000fea0003800000 */
.L_x_542:
        /* <DEDUP_REMOVED lines=9> */
.L_x_545:
[----:B------:R-:W-:Y:S05]  /*ff30*/  BSYNC B1 ;  /* 0x0000000000017941 */ /* 0x000fea0003800000 */
.L_x_544:
        /* <DEDUP_REMOVED lines=10> */
.L_x_547:
[----:B------:R-:W-:Y:S05]  /*ffe0*/  BSYNC B1 ;  /* 0x0000000000017941 */ /* 0x000fea0003800000 */
.L_x_546:
        /* <DEDUP_REMOVED lines=13> */
.L_x_549:
[----:B------:R-:W-:Y:S05]  /*100c0*/  BSYNC B1 ;  /* 0x0000000000017941 */ /* 0x000fea0003800000 */
.L_x_548:
[----:B------:R-:W-:Y:S01]  /*100d0*/  @!P4 IMAD R91, R91, R17, R2 ;  /* 0x000000115b5bc224 */ /* 0x000fe200078e0202 */
[----:B------:R-:W-:Y:S04]  /*100e0*/  BSSY B1, `(.L_x_550) ;  /* 0x0000006000017945 */ /* 0x000fe80003800000 */
[----:B------:R2:W-:Y:S01]  /*100f0*/  @!P4 STG.E.U8 desc[UR36][R4.64+0x81], R91 ;  /* 0x0000815b0400c986 */ /* 0x0005e2000c101124 */
[----:B------:R-:W-:Y:S05]  /*10100*/  @P2 BRA `(.L_x_551) ;  /* 0x00000000000c2947 */ /* 0x000fea0003800000 */
[----:B------:R-:W0:Y:S02]  /*10110*/  LDG.E.U8 R16, desc[UR36][R6.64+0x88] ;  /* 0x0000882406107981 */ /* 0x000e24000c1e1100 */
[----:B0-----:R-:W-:-:S05]  /*10120*/  PRMT R3, R16, 0x8880, RZ ;  /* 0x0000888010037816 */ /* 0x001fca00000000ff */
[----:B------:R-:W-:-:S07]  /*10130*/  IMAD R2, R3, R18, RZ ;  /* 0x0000001203027224 */ /* 0x000fce00078e02ff */
.L_x_551:
[----:B------:R-:W-:Y:S05]  /*10140*/  BSYNC B1 ;  /* 0x0000000000017941 */ /* 0x000fea0003800000 */
.L_x_550:
        /* <DEDUP_REMOVED lines=9> */
.L_x_553:
[----:B------:R-:W-:Y:S05]  /*101e0*/  BSYNC B1 ;  /* 0x0000000000017941 */ /* 0x000fea0003800000 */
.L_x_552:
        /* <DEDUP_REMOVED lines=13> */
.L_x_555:
[----:B------:R-:W-:Y:S05]  /*102c0*/  BSYNC B1 ;  /* 0x0000000000017941 */ /* 0x000fea0003800000 */
.L_x_554:
        /* <DEDUP_REMOVED lines=8> */
.L_x_557:
[----:B------:R-:W-:Y:S05]  /*10350*/  BSYNC B1 ;  /* 0x0000000000017941 */ /* 0x000fea0003800000 */
.L_x_556:
        /* <DEDUP_REMOVED lines=11> */
.L_x_559:
[----:B------:R-:W-:Y:S05]  /*10410*/  BSYNC B1 ;  /* 0x0000000000017941 */ /* 0x000fea0003800000 */
.L_x_558:
        /* <DEDUP_REMOVED lines=9> */
.L_x_561:
[----:B------:R-:W-:Y:S05]  /*104b0*/  BSYNC B1 ;  /* 0x0000000000017941 */ /* 0x000fea0003800000 */
.L_x_560:
        /* <DEDUP_REMOVED lines=10> */
.L_x_563:
[----:B------:R-:W-:Y:S05]  /*10560*/  BSYNC B1 ;  /* 0x0000000000017941 */ /* 0x000fea0003800000 */
.L_x_562:
        /* <DEDUP_REMOVED lines=13> */
.L_x_565:
[----:B------:R-:W-:Y:S05]  /*10640*/  BSYNC B1 ;  /* 0x0000000000017941 */ /* 0x000fea0003800000 */
.L_x_564:
[----:B------:R-:W-:Y:S01]  /*10650*/  @!P4 IMAD R99, R99, R17, R2 ;  /* 0x000000116363c224 */ /* 0x000fe200078e0202 */
[----:B------:R-:W-:Y:S04]  /*10660*/  BSSY B1, `(.L_x_566) ;  /* 0x0000006000017945 */ /* 0x000fe80003800000 */
[----:B------:R2:W-:Y:S01]  /*10670*/  @!P4 STG.E.U8 desc[UR36][R4.64+0x91], R99 ;  /* 0x000091630400c986 */ /* 0x0005e2000c101124 */
[----:B------:R-:W-:Y:S05]  /*10680*/  @P3 BRA `(.L_x_567) ;  /* 0x00000000000c3947 */ /* 0x000fea0003800000 */
[----:B------:R-:W0:Y:S02]  /*10690*/  LDG.E.U8 R16, desc[UR36][R6.64+0x98] ;  /* 0x0000982406107981 */ /* 0x000e24000c1e1100 */
[----:B0-----:R-:W-:-:S05]  /*106a0*/  PRMT R3, R16, 0x8880, RZ ;  /* 0x0000888010037816 */ /* 0x001fca00000000ff */
[----:B------:R-:W-:-:S07]  /*106b0*/  IMAD R2, R3, R18, RZ ;  /* 0x0000001203027224 */ /* 0x000fce00078e02ff */
.L_x_567:
[----:B------:R-:W-:Y:S05]  /*106c0*/  BSYNC B1 ;  /* 0x0000000000017941 */ /* 0x000fea0003800000 */
.L_x_566:
        /* <DEDUP_REMOVED lines=9> */
.L_x_569:
[----:B------:R-:W-:Y:S05]  /*10760*/  BSYNC B1 ;  /* 0x0000000000017941 */ /* 0x000fea0003800000 */
.L_x_568:
        /* <DEDUP_REMOVED lines=13> */
.L_x_571:
[----:B------:R-:W-:Y:S05]  /*10840*/  BSYNC B1 ;  /* 0x0000000000017941 */ /* 0x000fea0003800000 */
.L_x_570:
        /* <DEDUP_REMOVED lines=8> */
.L_x_573:
[----:B------:R-:W-:Y:S05]  /*108d0*/  BSYNC B1 ;  /* 0x0000000000017941 */ /* 0x000fea0003800000 */
.L_x_572:
        /* <DEDUP_REMOVED lines=11> */
.L_x_575:
[----:B------:R-:W-:Y:S05]  /*10990*/  BSYNC B1 ;  /* 0x0000000000017941 */ /* 0x000fea0003800000 */
.L_x_574:
        /* <DEDUP_REMOVED lines=9> */
.L_x_577:
[----:B------:R-:W-:Y:S05]  /*10a30*/  BSYNC B1 ;  /* 0x0000000000017941 */ /* 0x000fea0003800000 */
.L_x_576:
        /* <DEDUP_REMOVED lines=10> */
.L_x_579:
[----:B------:R-:W-:Y:S05]  /*10ae0*/  BSYNC B1 ;  /* 0x0000000000017941 */ /* 0x000fea0003800000 */
.L_x_578:
        /* <DEDUP_REMOVED lines=13> */
.L_x_581:
[----:B------:R-:W-:Y:S05]  /*10bc0*/  BSYNC B1 ;  /* 0x0000000000017941 */ /* 0x000fea0003800000 */
.L_x_580:
[----:B------:R-:W-:Y:S01]  /*10bd0*/  @!P4 IMAD R107, R107, R17, R2 ;  /* 0x000000116b6bc224 */ /* 0x000fe200078e0202 */
[----:B------:R-:W-:Y:S04]  /*10be0*/  BSSY B1, `(.L_x_582) ;  /* 0x0000006000017945 */ /* 0x000fe80003800000 */
[----:B------:R2:W-:Y:S01]  /*10bf0*/  @!P4 STG.E.U8 desc[UR36][R4.64+0xa1], R107 ;  /* 0x0000a16b0400c986 */ /* 0x0005e2000c101124 */
[----:B------:R-:W-:Y:S05]  /*10c00*/  @P2 BRA `(.L_x_583) ;  /* 0x00000000000c2947 */ /* 0x000fea0003800000 */
[----:B------:R-:W0:Y:S02]  /*10c10*/  LDG.E.U8 R16, desc[UR36][R6.64+0xa8] ;  /* 0x0000a82406107981 */ /* 0x000e24000c1e1100 */
[----:B0-----:R-:W-:-:S05]  /*10c20*/  PRMT R3, R16, 0x8880, RZ ;  /* 0x0000888010037816 */ /* 0x001fca00000000ff */
[----:B------:R-:W-:-:S07]  /*10c30*/  IMAD R2, R3, R18, RZ ;  /* 0x0000001203027224 */ /* 0x000fce00078e02ff */
.L_x_583:
[----:B------:R-:W-:Y:S05]  /*10c40*/  BSYNC B1 ;  /* 0x0000000000017941 */ /* 0x000fea0003800000 */
.L_x_582:
        /* <DEDUP_REMOVED lines=9> */
.L_x_585:
[----:B------:R-:W-:Y:S05]  /*10ce0*/  BSYNC B1 ;  /* 0x0000000000017941 */ /* 0x000fea0003800000 */
.L_x_584:
[----:B------:R-:W-:Y:S01]  /*10cf0*/  @!P6 IMAD R109, R109, R17, R2 ;  /* 0x000000116d6de224 */ /* 0x000fe200078e0202 */
[----:B------:R-:W-:Y:S01]  /*10d00*/  @!P3 IADD3 R8, P4, R122, UR45, RZ ;  /* 0x0000002d7a08bc10 */ /* 0x000fe2000ff9e0ff */
[----:B0-----:R-:W-:Y:S01]  /*10d10*/  @!P6 IMAD.MOV.U32 R4, RZ, RZ, R122 ;  /* 0x000000ffff04e224 */ /* 0x001fe200078e007a */
[----:B------:R-:W-:Y:S01]  /*10d20*/  BSSY B1, `(.L_x_586) ;  /* 0x000000b000017945 */ /* 0x000fe20003800000 */
[----:B------:R-:W-:Y:S01]  /*10d30*/  @!P6 IMAD.MOV.U32 R5, RZ, RZ, R123 ;  /* 0x000000ffff05e224 */ /* 0x000fe200078e007b */
[----:B------:R-:W-:Y:S02]  /*10d40*/  @!P3 IADD3.X R9, R123, UR44, RZ, P4, !PT ;  /* 0x0000002c7b09bc10 */ /* 0x000fe4000a7fe4ff */
[C---:B------:R-:W-:Y:S02]  /*10d50*/  ISETP.LT.OR P2, PT, R0.reuse, 0xb1, !P1 ;  /* 0x000000b10000780c */ /* 0x040fe40004f41670 */
[----:B------:R0:W-:Y:S01]  /*10d60*/  @!P6 STG.E.U8 desc[UR36][R4.64+0xa9], R109 ;  /* 0x0000a96d0400e986 */ /* 0x0001e2000c101124 */
[----:B------:R-:W-:-:S02]  /*10d70*/  ISETP.LT.OR P6, PT, R0, 0xb1, !P0 ;  /* 0x000000b10000780c */ /* 0x000fc400047c1670 */
[----:B-1----:R-:W-:Y:S01]  /*10d80*/  @!P5 IADD3 R10, P4, R122, UR45, RZ ;  /* 0x0000002d7a0adc10 */ /* 0x002fe2000ff9e0ff */
[----:B------:R-:W-:-:S12]  /*10d90*/  @P3 BRA `(.L_x_587) ;  /* 0x00000000000c3947 */ /* 0x000fd80003800000 */
[----:B------:R-:W2:Y:S02]  /*10da0*/  LDG.E.U8 R16, desc[UR36][R12.64+0xa8] ;  /* 0x0000a8240c107981 */ /* 0x000ea4000c1e1100 */
[----:B--2---:R-:W-:-:S05]  /*10db0*/  PRMT R3, R16, 0x8880, RZ ;  /* 0x0000888010037816 */ /* 0x004fca00000000ff */
[----:B------:R-:W-:-:S07]  /*10dc0*/  IMAD R2, R3, R18, RZ ;  /* 0x0000001203027224 */ /* 0x000fce00078e02ff */
.L_x_587:
[----:B------:R-:W-:Y:S05]  /*10dd0*/  BSYNC B1 ;  /* 0x0000000000017941 */ /* 0x000fea0003800000 */
.L_x_586:
        /* <DEDUP_REMOVED lines=8> */
.L_x_589:
[----:B------:R-:W-:Y:S05]  /*10e60*/  BSYNC B1 ;  /* 0x0000000000017941 */ /* 0x000fea0003800000 */
.L_x_588:
[----:B------:R-:W-:Y:S01]  /*10e70*/  @!P5 IMAD R111, R111, R17, R2 ;  /* 0x000000116f6fd224 */ /* 0x000fe200078e0202 */
[----:B------:R-:W-:Y:S04]  /*10e80*/  BSSY B1, `(.L_x_590) ;  /* 0x0000006000017945 */ /* 0x000fe80003800000 */
[----:B------:R2:W-:Y:S01]  /*10e90*/  @!P5 STG.E.U8 desc[UR36][R10.64+0xa9], R111 ;  /* 0x0000a96f0a00d986 */ /* 0x0005e2000c101124 */
[----:B------:R-:W-:Y:S05]  /*10ea0*/  @P6 BRA `(.L_x_591) ;  /* 0x00000000000c6947 */ /* 0x000fea0003800000 */
[----:B------:R-:W1:Y:S02]  /*10eb0*/  LDG.E.U8 R16, desc[UR36][R6.64+0xb0] ;  /* 0x0000b02406107981 */ /* 0x000e64000c1e1100 */
[----:B-1----:R-:W-:-:S05]  /*10ec0*/  PRMT R3, R16, 0x8880, RZ ;  /* 0x0000888010037816 */ /* 0x002fca00000000ff */
[----:B------:R-:W-:-:S07]  /*10ed0*/  IMAD R2, R3, R18, RZ ;  /* 0x0000001203027224 */ /* 0x000fce00078e02ff */
.L_x_591:
[----:B------:R-:W-:Y:S05]  /*10ee0*/  BSYNC B1 ;  /* 0x0000000000017941 */ /* 0x000fea0003800000 */
.L_x_590:
[----:B------:R-:W-:Y:S01]  /*10ef0*/  ISETP.LT.OR P5, PT, R0, 0xb2, !P0 ;  /* 0x000000b20000780c */ /* 0x000fe200047a1670 */
[----:B-1----:R-:W-:Y:S01]  /*10f00*/  @!P6 IMAD R3, R112, R17, R2 ;  /* 0x000000117003e224 */ /* 0x002fe200078e0202 */
[----:B------:R-:W-:Y:S01]  /*10f10*/  BSSY B1, `(.L_x_592) ;  /* 0x000000b000017945 */ /* 0x000fe20003800000 */
[----:B0-----:R-:W-:Y:S01]  /*10f20*/  @!P6 IMAD.MOV.U32 R4, RZ, RZ, R122 ;  /* 0x000000ffff04e224 */ /* 0x001fe200078e007a */
[C---:B------:R-:W-:Y:S01]  /*10f30*/  ISETP.LT.OR P4, PT, R0.reuse, 0xb2, !P1 ;  /* 0x000000b20000780c */ /* 0x040fe20004f81670 */
[----:B------:R-:W-:Y:S01]  /*10f40*/  @!P6 IMAD.MOV.U32 R5, RZ, RZ, R123 ;  /* 0x000000ffff05e224 */ /* 0x000fe200078e007b */
[----:B------:R-:W-:-:S04]  /*10f50*/  ISETP.LT.OR P3, PT, R0, 0xb9, !P1 ;  /* 0x000000b90000780c */ /* 0x000fc80004f61670 */
[----:B------:R0:W-:Y:S01]  /*10f60*/  @!P6 STG.E.U8 desc[UR36][R4.64+0xb0], R3 ;  /* 0x0000b0030400e986 */ /* 0x0001e2000c101124 */
[----:B------:R-:W-:Y:S02]  /*10f70*/  @!P2 IADD3 R8, P6, R122, UR45, RZ ;  /* 0x0000002d7a08ac10 */ /* 0x000fe4000ffde0ff */
[----:B------:R-:W-:Y:S11]  /*10f80*/  @P5 BRA `(.L_x_593) ;  /* 0x00000000000c5947 */ /* 0x000ff60003800000 */
[----:B------:R-:W0:Y:S02]  /*10f90*/  LDG.E.U8 R16, desc[UR36][R6.64+0xb1] ;  /* 0x0000b12406107981 */ /* 0x000e24000c1e1100 */
[----:B0-----:R-:W-:-:S05]  /*10fa0*/  PRMT R3, R16, 0x8880, RZ ;  /* 0x0000888010037816 */ /* 0x001fca00000000ff */
[----:B------:R-:W-:-:S07]  /*10fb0*/  IMAD R2, R3, R18, RZ ;  /* 0x0000001203027224 */ /* 0x000fce00078e02ff */
.L_x_593:
[----:B------:R-:W-:Y:S05]  /*10fc0*/  BSYNC B1 ;  /* 0x0000000000017941 */ /* 0x000fea0003800000 */
.L_x_592:
        /* <DEDUP_REMOVED lines=10> */
.L_x_595:
[----:B------:R-:W-:Y:S05]  /*11070*/  BSYNC B1 ;  /* 0x0000000000017941 */ /* 0x000fea0003800000 */
.L_x_594:
[----:B------:R-:W-:Y:S01]  /*11080*/  @!P2 IMAD R3, R114, R17, R2 ;  /* 0x000000117203a224 */ /* 0x000fe200078e0202 */
[----:B------:R-:W-:Y:S01]  /*11090*/  BSSY B1, `(.L_x_596) ;  /* 0x000000b000017945 */ /* 0x000fe20003800000 */
[C---:B------:R-:W-:Y:S02]  /*110a0*/  ISETP.LT.OR P5, PT, R0.reuse, 0xb9, !P0 ;  /* 0x000000b90000780c */ /* 0x040fe400047a1670 */
[----:B------:R-:W-:Y:S01]  /*110b0*/  ISETP.LT.OR P0, PT, R0, 0xba, !P0 ;  /* 0x000000ba0000780c */ /* 0x000fe20004701670 */
[----:B------:R1:W-:Y:S01]  /*110c0*/  @!P2 STG.E.U8 desc[UR36][R8.64+0xb0], R3 ;  /* 0x0000b0030800a986 */ /* 0x0003e2000c101124 */
[C---:B0-----:R-:W-:Y:S02]  /*110d0*/  @!P4 IADD3 R4, P2, R122.reuse, UR45, RZ ;  /* 0x0000002d7a04cc10 */ /* 0x041fe4000ff5e0ff */
[----:B--2---:R-:W-:Y:S02]  /*110e0*/  @!P3 IADD3 R10, P6, R122, UR45, RZ ;  /* 0x0000002d7a0abc10 */ /* 0x004fe4000ffde0ff */
[----:B------:R-:W-:Y:S01]  /*110f0*/  @!P4 IADD3.X R5, R123, UR44, RZ, P2, !PT ;  /* 0x0000002c7b05cc10 */ /* 0x000fe200097fe4ff */
[----:B------:R-:W-:Y:S10]  /*11100*/  @P4 BRA `(.L_x_597) ;  /* 0x00000000000c4947 */ /* 0x000ff40003800000 */
[----:B------:R-:W1:Y:S02]  /*11110*/  LDG.E.U8 R16, desc[UR36][R12.64+0xb1] ;  /* 0x0000b1240c107981 */ /* 0x000e64000c1e1100 */
[----:B-1----:R-:W-:-:S05]  /*11120*/  PRMT R3, R16, 0x8880, RZ ;  /* 0x0000888010037816 */ /* 0x002fca00000000ff */
[----:B------:R-:W-:-:S07]  /*11130*/  IMAD R2, R3, R18, RZ ;  /* 0x0000001203027224 */ /* 0x000fce00078e02ff */
.L_x_597:
[----:B------:R-:W-:Y:S05]  /*11140*/  BSYNC B1 ;  /* 0x0000000000017941 */ /* 0x000fea0003800000 */
.L_x_596:
[----:B------:R-:W-:Y:S01]  /*11150*/  @!P4 IMAD R115, R115, R17, R2 ;  /* 0x000000117373c224 */ /* 0x000fe200078e0202 */
[----:B------:R-:W-:Y:S04]  /*11160*/  BSSY B1, `(.L_x_598) ;  /* 0x0000006000017945 */ /* 0x000fe80003800000 */
[----:B------:R0:W-:Y:S01]  /*11170*/  @!P4 STG.E.U8 desc[UR36][R4.64+0xb1], R115 ;  /* 0x0000b1730400c986 */ /* 0x0001e2000c101124 */
[----:B------:R-:W-:Y:S05]  /*11180*/  @P5 BRA `(.L_x_599) ;  /* 0x00000000000c5947 */ /* 0x000fea0003800000 */
[----:B------:R-:W1:Y:S02]  /*11190*/  LDG.E.U8 R16, desc[UR36][R6.64+0xb8] ;  /* 0x0000b82406107981 */ /* 0x000e64000c1e1100 */
[----:B-1----:R-:W-:-:S05]  /*111a0*/  PRMT R3, R16, 0x8880, RZ ;  /* 0x0000888010037816 */ /* 0x002fca00000000ff */
[----:B------:R-:W-:-:S07]  /*111b0*/  IMAD R2, R3, R18, RZ ;  /* 0x0000001203027224 */ /* 0x000fce00078e02ff */
.L_x_599:
[----:B------:R-:W-:Y:S05]  /*111c0*/  BSYNC B1 ;  /* 0x0000000000017941 */ /* 0x000fea0003800000 */
.L_x_598:
[----:B-1----:R-:W-:Y:S01]  /*111d0*/  @!P5 IMAD R3, R116, R17, R2 ;  /* 0x000000117403d224 */ /* 0x002fe200078e0202 */
        /* <DEDUP_REMOVED lines=8> */
.L_x_601:
[----:B------:R-:W-:Y:S05]  /*11260*/  BSYNC B1 ;  /* 0x0000000000017941 */ /* 0x000fea0003800000 */
.L_x_600:
        /* <DEDUP_REMOVED lines=10> */
.L_x_603:
[----:B------:R-:W-:Y:S05]  /*11310*/  BSYNC B1 ;  /* 0x0000000000017941 */ /* 0x000fea0003800000 */
.L_x_602:
[----:B------:R-:W-:Y:S01]  /*11320*/  @!P3 IMAD R3, R118, R17, R2 ;  /* 0x000000117603b224 */ /* 0x000fe200078e0202 */
[----:B------:R-:W-:Y:S01]  /*11330*/  ISETP.LT.OR P1, PT, R0, 0xba, !P1 ;  /* 0x000000ba0000780c */ /* 0x000fe20004f21670 */
[----:B------:R-:W-:Y:S03]  /*11340*/  BSSY B1, `(.L_x_604) ;  /* 0x0000006000017945 */ /* 0x000fe60003800000 */
[----:B------:R1:W-:Y:S09]  /*11350*/  @!P3 STG.E.U8 desc[UR36][R10.64+0xb8], R3 ;  /* 0x0000b8030a00b986 */ /* 0x0003f2000c101124 */
[----:B------:R-:W-:Y:S05]  /*11360*/  @P1 BRA `(.L_x_605) ;  /* 0x00000000000c1947 */ /* 0x000fea0003800000 */
[----:B------:R-:W1:Y:S02]  /*11370*/  LDG.E.U8 R16, desc[UR36][R12.64+0xb9] ;  /* 0x0000b9240c107981 */ /* 0x000e64000c1e1100 */
[----:B-1----:R-:W-:-:S05]  /*11380*/  PRMT R3, R16, 0x8880, RZ ;  /* 0x0000888010037816 */ /* 0x002fca00000000ff */
[----:B------:R-:W-:-:S07]  /*11390*/  IMAD R2, R3, R18, RZ ;  /* 0x0000001203027224 */ /* 0x000fce00078e02ff */
.L_x_605:
[----:B------:R-:W-:Y:S05]  /*113a0*/  BSYNC B1 ;  /* 0x0000000000017941 */ /* 0x000fea0003800000 */
.L_x_604:
[----:B------:R-:W-:Y:S01]  /*113b0*/  IMAD R119, R119, R17, R2 ;  /* 0x0000001177777224 */ /* 0x000fe200078e0202 */
[----:B------:R-:W-:Y:S06]  /*113c0*/  @P1 BRA `(.L_x_606) ;  /* 0x0000004c00d81947 */ /* 0x000fec0003800000 */
[----:B------:R-:W-:-:S04]  /*113d0*/  IADD3 R2, P0, R122, UR45, RZ ;  /* 0x0000002d7a027c10 */ /* 0x000fc8000ff1e0ff */
[----:B-1----:R-:W-:-:S05]  /*113e0*/  IADD3.X R3, R123, UR44, RZ, P0, !PT ;  /* 0x0000002c7b037c10 */ /* 0x002fca00087fe4ff */
[----:B------:R2:W-:Y:S01]  /*113f0*/  STG.E.U8 desc[UR36][R2.64+0xb9], R119 ;  /* 0x0000b97702007986 */ /* 0x0005e2000c101124 */
[----:B------:R-:W-:Y:S05]  /*11400*/  BRA `(.L_x_606) ;  /* 0x0000004c00c87947 */ /* 0x000fea0003800000 */
.L_x_29:
[----:B------:R-:W2:Y:S01]  /*11410*/  LDL.LU R4, [R1] ;  /* 0x0000000001047983 */ /* 0x000ea20000300800 */
[----:B------:R-:W-:-:S03]  /*11420*/  ULDC.64 UR4, c[0x0][0x5c0] ;  /* 0x0001700000047ab9 */ /* 0x000fc60000000a00 */
[----:B------:R-:W3:Y:S04]  /*11430*/  LDL.LU R5, [R1+0x4] ;  /* 0x0000040001057983 */ /* 0x000ee80000300800 */
[----:B------:R-:W4:Y:S04]  /*11440*/  LDL.LU R7, [R1+0x60] ;  /* 0x0000600001077983 */ /* 0x000f280000300800 */
[----:B------:R-:W5:Y:S04]  /*11450*/  LDL.LU R235, [R1+0x104] ;  /* 0x0001040001eb7983 */ /* 0x000f680000300800 */
        /* <DEDUP_REMOVED lines=21> */
[----:B------:R-:W5:Y:S01]  /*115b0*/  LDL.LU R219, [R1+0x15c] ;  /* 0x00015c0001db7983 */ /* 0x000f620000300800 */
[----:B------:R-:W-:-:S03]  /*115c0*/  IADD3 R2, P2, R2, UR4, RZ ;  /* 0x0000000402027c10 */ /* 0x000fc6000ff5e0ff */
[----:B------:R-:W5:Y:S04]  /*115d0*/  LDL.LU R218, [R1+0x160] ;  /* 0x0001600001da7983 */ /* 0x000f680000300800 */
[----:B------:R-:W5:Y:S04]  /*115e0*/  LDL.LU R217, [R1+0x164] ;  /* 0x0001640001d97983 */ /* 0x000f680000300800 */
[----:B------:R-:W5:Y:S04]  /*115f0*/  LDL.LU R216, [R1+0x168] ;  /* 0x0001680001d87983 */ /* 0x000f680000300800 */
[----:B------:R-:W5:Y:S01]  /*11600*/  LDL.LU R23, [R1+0x16c] ;  /* 0x00016c0001177983 */ /* 0x000f620000300800 */
[----:B------:R-:W-:-:S03]  /*11610*/  IADD3.X R3, R6, UR5, RZ, P2, !PT ;  /* 0x0000000506037c10 */ /* 0x000fc600097fe4ff */
[----:B------:R-:W5:Y:S04]  /*11620*/  LDL.LU R22, [R1+0x170] ;  /* 0x0001700001167983 */ /* 0x000f680000300800 */
[----:B------:R-:W5:Y:S04]  /*11630*/  LDL.LU R20, [R1+0x174] ;  /* 0x0001740001147983 */ /* 0x000f680000300800 */
[----:B------:R-:W5:Y:S04]  /*11640*/  LDL.LU R12, [R1+0x178] ;  /* 0x00017800010c7983 */ /* 0x000f680000300800 */
[----:B------:R-:W5:Y:S01]  /*11650*/  LDL.LU R10, [R1+0x17c] ;  /* 0x00017c00010a7983 */ /* 0x000f620000300800 */
[----:B------:R-:W-:-:S03]  /*11660*/  ISETP.GE.AND P1, PT, R14, 0x1, PT ;  /* 0x000000010e00780c */ /* 0x000fc60003f26270 */
[----:B------:R-:W4:Y:S01]  /*11670*/  LDL.LU R6, [R1+0x8] ;  /* 0x0000080001067983 */ /* 0x000f220000300800 */
[----:B------:R-:W-:-:S13]  /*11680*/  ISETP.LT.OR P0, PT, R0, 0x1, !P1 ;  /* 0x000000010000780c */ /* 0x000fda0004f01670 */
[----:B--2---:R-:W-:-:S05]  /*11690*/  @!P0 IMAD R4, R4, R17, RZ ;  /* 0x0000001104048224 */ /* 0x004fca00078e02ff */
[----:B------:R3:W-:Y:S01]  /*116a0*/  @!P0 STG.E.U8 desc[UR36][R2.64], R4 ;  /* 0x0000000402008986 */ /* 0x0007e2000c101124 */
[----:B------:R-:W-:-:S13]  /*116b0*/  ISETP.LT.OR P0, PT, R0, 0x2, !P1 ;  /* 0x000000020000780c */ /* 0x000fda0004f01670 */
[----:B---3--:R-:W-:-:S05]  /*116c0*/  @!P0 IMAD R4, R5, R17, RZ ;  /* 0x0000001105048224 */ /* 0x008fca00078e02ff */
[----:B------:R0:W-:Y:S01]  /*116d0*/  @!P0 STG.E.U8 desc[UR36][R2.64+0x1], R4 ;  /* 0x0000010402008986 */ /* 0x0001e2000c101124 */
[----:B------:R-:W-:-:S04]  /*116e0*/  ISETP.GE.AND P0, PT, R14, 0x9, PT ;  /* 0x000000090e00780c */ /* 0x000fc80003f06270 */
[----:B------:R-:W-:-:S13]  /*116f0*/  ISETP.LT.OR P2, PT, R0, 0x1, !P0 ;  /* 0x000000010000780c */ /* 0x000fda0004741670 */
[----:B0-----:R-:W-:-:S04]  /*11700*/  @!P2 IADD3 R4, P3, R2, UR45, RZ ;  /* 0x0000002d0204ac10 */ /* 0x001fc8000ff7e0ff */
[----:B------:R-:W-:Y:S01]  /*11710*/  @!P2 IADD3.X R5, R3, UR44, RZ, P3, !PT ;  /* 0x0000002c0305ac10 */ /* 0x000fe20009ffe4ff */
[----:B----4-:R-:W-:-:S05]  /*11720*/  @!P2 IMAD R6, R6, R17, RZ ;  /* 0x000000110606a224 */ /* 0x010fca00078e02ff */
[----:B------:R0:W-:Y:S04]  /*11730*/  @!P2 STG.E.U8 desc[UR36][R4.64], R6 ;  /* 0x000000060400a986 */ /* 0x0001e8000c101124 */
[----:B0-----:R-:W2:Y:S01]  /*11740*/  LDL.LU R6, [R1+0xc] ;  /* 0x00000c0001067983 */ /* 0x001ea20000300800 */
[----:B------:R-:W-:-:S13]  /*11750*/  ISETP.LT.OR P2, PT, R0, 0x2, !P0 ;  /* 0x000000020000780c */ /* 0x000fda0004741670 */
[----:B------:R-:W-:-:S04]  /*11760*/  @!P2 IADD3 R4, P4, R2, UR45, RZ ;  /* 0x0000002d0204ac10 */ /* 0x000fc8000ff9e0ff */
[----:B------:R-:W-:Y:S01]  /*11770*/  @!P2 IADD3.X R5, R3, UR44, RZ, P4, !PT ;  /* 0x0000002c0305ac10 */ /* 0x000fe2000a7fe4ff */
[----:B--2---:R-:W-:-:S05]  /*11780*/  @!P2 IMAD R6, R6, R17, RZ ;  /* 0x000000110606a224 */ /* 0x004fca00078e02ff */
[----:B------:R0:W-:Y:S04]  /*11790*/  @!P2 STG.E.U8 desc[UR36][R4.64+0x1], R6 ;  /* 0x000001060400a986 */ /* 0x0001e8000c101124 */
[----:B0-----:R-:W2:Y:S04]  /*117a0*/  LDL.LU R4, [R1+0x10] ;  /* 0x0000100001047983 */ /* 0x001ea80000300800 */
[----:B------:R-:W3:Y:S04]  /*117b0*/  LDL.LU R5, [R1+0x14] ;  /* 0x0000140001057983 */ /* 0x000ee80000300800 */
[----:B------:R-:W4:Y:S01]  /*117c0*/  LDL.LU R6, [R1+0x18] ;  /* 0x0000180001067983 */ /* 0x000f220000300800 */
[----:B------:R-:W-:-:S02]  /*117d0*/  ISETP.LT.OR P3, PT, R0, 0x9, !P1 ;  /* 0x000000090000780c */ /* 0x000fc40004f61670 */
[----:B------:R-:W-:-:S11]  /*117e0*/  ISETP.LT.OR P2, PT, R0, 0xa, !P1 ;  /* 0x0000000a0000780c */ /* 0x000fd60004f41670 */
[----:B--2---:R-:W-:-:S05]  /*117f0*/  @!P3 IMAD R4, R4, R17, RZ ;  /* 0x000000110404b224 */ /* 0x004fca00078e02ff */
[----:B------:R3:W-:Y:S01]  /*11800*/  @!P3 STG.E.U8 desc[UR36][R2.64+0x8], R4 ;  /* 0x000008040200b986 */ /* 0x0007e2000c101124 */
[----:B------:R-:W-:Y:S01]  /*11810*/  ISETP.LT.OR P3, PT, R0, 0x9, !P0 ;  /* 0x000000090000780c */ /* 0x000fe20004761670 */
[----:B---3--:R-:W-:-:S05]  /*11820*/  @!P2 IMAD R4, R5, R17, RZ ;  /* 0x000000110504a224 */ /* 0x008fca00078e02ff */
[----:B------:R0:W-:Y:S07]  /*11830*/  @!P2 STG.E.U8 desc[UR36][R2.64+0x9], R4 ;  /* 0x000009040200a986 */ /* 0x0001ee000c101124 */
[----:B----4-:R-:W-:Y:S01]  /*11840*/  @!P3 IMAD R6, R6, R17, RZ ;  /* 0x000000110606b224 */ /* 0x010fe200078e02ff */
[----:B0-----:R-:W-:-:S04]  /*11850*/  @!P3 IADD3 R4, P4, R2, UR45, RZ ;  /* 0x0000002d0204bc10 */ /* 0x001fc8000ff9e0ff */
[----:B------:R-:W-:-:S05]  /*11860*/  @!P3 IADD3.X R5, R3, UR44, RZ, P4, !PT ;  /* 0x0000002c0305bc10 */ /* 0x000fca000a7fe4ff */
        /* <DEDUP_REMOVED lines=71> */
[C---:B------:R-:W-:Y:S02]  /*11ce0*/  ISETP.LT.OR P4, PT, R0.reuse, 0x2a, !P1 ;  /* 0x0000002a0000780c */ /* 0x040fe40004f81670 */
[----:B------:R-:W-:-:S09]  /*11cf0*/  ISETP.LT.OR P2, PT, R0, 0x29, !P0 ;  /* 0x000000290000780c */ /* 0x000fd20004741670 */
[----:B--2---:R-:W-:-:S05]  /*11d00*/  @!P3 IMAD R4, R4, R17, RZ ;  /* 0x000000110404b224 */ /* 0x004fca00078e02ff */
[----:B------:R3:W-:Y:S02]  /*11d10*/  @!P3 STG.E.U8 desc[UR36][R2.64+0x28], R4 ;  /* 0x000028040200b986 */ /* 0x0007e4000c101124 */
[----:B---3--:R-:W-:-:S05]  /*11d20*/  @!P4 IMAD R4, R5, R17, RZ ;  /* 0x000000110504c224 */ /* 0x008fca00078e02ff */
[----:B------:R0:W-:Y:S01]  /*11d30*/  @!P4 STG.E.U8 desc[UR36][R2.64+0x29], R4 ;  /* 0x000029040200c986 */ /* 0x0001e2000c101124 */
        /* <DEDUP_REMOVED lines=11> */
[----:B------:R-:W3:Y:S01]  /*11df0*/  LDL.LU R5, [R1+0x68] ;  /* 0x0000680001057983 */ /* 0x000ee20000300800 */
[C---:B------:R-:W-:Y:S02]  /*11e00*/  ISETP.LT.OR P6, PT, R0.reuse, 0x31, !P1 ;  /* 0x000000310000780c */ /* 0x040fe40004fc1670 */
[----:B------:R-:W-:-:S02]  /*11e10*/  ISETP.LT.OR P3, PT, R0, 0x31, !P0 ;  /* 0x000000310000780c */ /* 0x000fc40004761670 */
[----:B------:R-:W-:-:S09]  /*11e20*/  ISETP.LT.OR P2, PT, R0, 0x32, !P1 ;  /* 0x000000320000780c */ /* 0x000fd20004f41670 */
[----:B------:R-:W-:-:S05]  /*11e30*/  @!P6 IMAD R7, R7, R17, RZ ;  /* 0x000000110707e224 */ /* 0x000fca00078e02ff */
[----:B------:R0:W-:Y:S01]  /*11e40*/  @!P6 STG.E.U8 desc[UR36][R2.64+0x30], R7 ;  /* 0x000030070200e986 */ /* 0x0001e2000c101124 */
[----:B------:R-:W-:-:S04]  /*11e50*/  @!P3 IADD3 R6, P6, R2, UR45, RZ ;  /* 0x0000002d0206bc10 */ /* 0x000fc8000ffde0ff */
[----:B0-----:R-:W-:Y:S01]  /*11e60*/  @!P3 IADD3.X R7, R3, UR44, RZ, P6, !PT ;  /* 0x0000002c0307bc10 */ /* 0x001fe2000b7fe4ff */
[-C--:B--2---:R-:W-:Y:S02]  /*11e70*/  @!P2 IMAD R4, R4, R17.reuse, RZ ;  /* 0x000000110404a224 */ /* 0x084fe400078e02ff */
[----:B---3--:R-:W-:-:S03]  /*11e80*/  @!P3 IMAD R5, R5, R17, RZ ;  /* 0x000000110505b224 */ /* 0x008fc600078e02ff */
[----:B------:R-:W-:Y:S04]  /*11e90*/  @!P2 STG.E.U8 desc[UR36][R2.64+0x31], R4 ;  /* 0x000031040200a986 */ /* 0x000fe8000c101124 */
[----:B------:R0:W-:Y:S04]  /*11ea0*/  @!P3 STG.E.U8 desc[UR36][R6.64+0x30], R5 ;  /* 0x000030050600b986 */ /* 0x0001e8000c101124 */
[----:B0-----:R-:W2:Y:S01]  /*11eb0*/  LDL.LU R6, [R1+0x6c] ;  /* 0x00006c0001067983 */ /* 0x001ea20000300800 */
[----:B------:R-:W-:-:S03]  /*11ec0*/  ISETP.LT.OR P4, PT, R0, 0x32, !P0 ;  /* 0x000000320000780c */ /* 0x000fc60004781670 */
[----:B------:R-:W3:Y:S10]  /*11ed0*/  LDL.LU R7, [R1+0x70] ;  /* 0x0000700001077983 */ /* 0x000ef40000300800 */
[----:B------:R-:W-:-:S04]  /*11ee0*/  @!P4 IADD3 R4, P6, R2, UR45, RZ ;  /* 0x0000002d0204cc10 */ /* 0x000fc8000ffde0ff */
[----:B------:R-:W-:Y:S01]  /*11ef0*/  @!P4 IADD3.X R5, R3, UR44, RZ, P6, !PT ;  /* 0x0000002c0305cc10 */ /* 0x000fe2000b7fe4ff */
[----:B--2---:R-:W-:-:S05]  /*11f00*/  @!P4 IMAD R6, R6, R17, RZ ;  /* 0x000000110606c224 */ /* 0x004fca00078e02ff */
[----:B------:R0:W-:Y:S04]  /*11f10*/  @!P4 STG.E.U8 desc[UR36][R4.64+0x31], R6 ;  /* 0x000031060400c986 */ /* 0x0001e8000c101124 */
[----:B0-----:R-:W2:Y:S04]  /*11f20*/  LDL.LU R6, [R1+0x78] ;  /* 0x0000780001067983 */ /* 0x001ea80000300800 */
[----:B------:R-:W4:Y:S01]  /*11f30*/  LDL.LU R5, [R1+0x74] ;  /* 0x0000740001057983 */ /* 0x000f220000300800 */
[C---:B------:R-:W-:Y:S02]  /*11f40*/  ISETP.LT.OR P5, PT, R0.reuse, 0x39, !P1 ;  /* 0x000000390000780c */ /* 0x040fe40004fa1670 */
[----:B------:R-:W-:-:S02]  /*11f50*/  ISETP.LT.OR P2, PT, R0, 0x39, !P0 ;  /* 0x000000390000780c */ /* 0x000fc40004741670 */
[----:B------:R-:W-:-:S09]  /*11f60*/  ISETP.LT.OR P3, PT, R0, 0x3a, !P1 ;  /* 0x0000003a0000780c */ /* 0x000fd20004f61670 */
[----:B---3--:R-:W-:Y:S02]  /*11f70*/  @!P5 IMAD R7, R7, R17, RZ ;  /* 0x000000110707d224 */ /* 0x008fe400078e02ff */
[----:B------:R-:W-:-:S03]  /*11f80*/  @!P2 IADD3 R4, P6, R2, UR45, RZ ;  /* 0x0000002d0204ac10 */ /* 0x000fc6000ffde0ff */
[----:B------:R4:W-:Y:S01]  /*11f90*/  @!P5 STG.E.U8 desc[UR36][R2.64+0x38], R7 ;  /* 0x000038070200d986 */ /* 0x0009e2000c101124 */
[-C--:B--2---:R-:W-:Y:S02]  /*11fa0*/  @!P2 IMAD R6, R6, R17.reuse, RZ ;  /* 0x000000110606a224 */ /* 0x084fe400078e02ff */
[----:B----4-:R-:W-:Y:S01]  /*11fb0*/  @!P3 IMAD R7, R5, R17, RZ ;  /* 0x000000110507b224 */ /* 0x010fe200078e02ff */
[----:B------:R-:W-:-:S04]  /*11fc0*/  @!P2 IADD3.X R5, R3, UR44, RZ, P6, !PT ;  /* 0x0000002c0305ac10 */ /* 0x000fc8000b7fe4ff */
[----:B------:R0:W-:Y:S04]  /*11fd0*/  @!P3 STG.E.U8 desc[UR36][R2.64+0x39], R7 ;  /* 0x000039070200b986 */ /* 0x0001e8000c101124 */
[----:B------:R1:W-:Y:S04]  /*11fe0*/  @!P2 STG.E.U8 desc[UR36][R4.64+0x38], R6 ;  /* 0x000038060400a986 */ /* 0x0003e8000c101124 */
[----:B0-----:R-:W2:Y:S04]  /*11ff0*/  LDL.LU R7, [R1+0x80] ;  /* 0x0000800001077983 */ /* 0x001ea80000300800 */
[----:B-1----:R-:W3:Y:S01]  /*12000*/  LDL.LU R6, [R1+0x7c] ;  /* 0x00007c0001067983 */ /* 0x002ee20000300800 */
[----:B------:R-:W-:-:S13]  /*12010*/  ISETP.LT.OR P4, PT, R0, 0x3a, !P0 ;  /* 0x0000003a0000780c */ /* 0x000fda0004781670 */
[----:B------:R-:W-:-:S04]  /*12020*/  @!P4 IADD3 R4, P5, R2, UR45, RZ ;  /* 0x0000002d0204cc10 */ /* 0x000fc8000ffbe0ff */
[----:B------:R-:W-:Y:S01]  /*12030*/  @!P4 IADD3.X R5, R3, UR44, RZ, P5, !PT ;  /* 0x0000002c0305cc10 */ /* 0x000fe2000affe4ff */
[----:B---3--:R-:W-:-:S05]  /*12040*/  @!P4 IMAD R6, R6, R17, RZ ;  /* 0x000000110606c224 */ /* 0x008fca00078e02ff */
[----:B------:R0:W-:Y:S04]  /*12050*/  @!P4 STG.E.U8 desc[UR36][R4.64+0x39], R6 ;  /* 0x000039060400c986 */ /* 0x0001e8000c101124 */
[----:B0-----:R-:W3:Y:S04]  /*12060*/  LDL.LU R4, [R1+0x84] ;  /* 0x0000840001047983 */ /* 0x001ee80000300800 */
[----:B------:R-:W4:Y:S01]  /*12070*/  LDL.LU R5, [R1+0x88] ;  /* 0x0000880001057983 */ /* 0x000f220000300800 */
[C---:B------:R-:W-:Y:S02]  /*12080*/  ISETP.LT.OR P6, PT, R0.reuse, 0x41, !P1 ;  /* 0x000000410000780c */ /* 0x040fe40004fc1670 */
[----:B------:R-:W-:-:S02]  /*12090*/  ISETP.LT.OR P3, PT, R0, 0x41, !P0 ;  /* 0x000000410000780c */ /* 0x000fc40004761670 */
[----:B------:R-:W-:-:S09]  /*120a0*/  ISETP.LT.OR P2, PT, R0, 0x42, !P1 ;  /* 0x000000420000780c */ /* 0x000fd20004f41670 */
[----:B--2---:R-:W-:-:S05]  /*120b0*/  @!P6 IMAD R7, R7, R17, RZ ;  /* 0x000000110707e224 */ /* 0x004fca00078e02ff */
[----:B------:R0:W-:Y:S01]  /*120c0*/  @!P6 STG.E.U8 desc[UR36][R2.64+0x40], R7 ;  /* 0x000040070200e986 */ /* 0x0001e2000c101124 */
[----:B------:R-:W-:-:S04]  /*120d0*/  @!P3 IADD3 R6, P6, R2, UR45, RZ ;  /* 0x0000002d0206bc10 */ /* 0x000fc8000ffde0ff */
[----:B0-----:R-:W-:Y:S01]  /*120e0*/  @!P3 IADD3.X R7, R3, UR44, RZ, P6, !PT ;  /* 0x0000002c0307bc10 */ /* 0x001fe2000b7fe4ff */
[-C--:B---3--:R-:W-:Y:S02]  /*120f0*/  @!P2 IMAD R4, R4, R17.reuse, RZ ;  /* 0x000000110404a224 */ /* 0x088fe400078e02ff */
[----:B----4-:R-:W-:-:S03]  /*12100*/  @!P3 IMAD R5, R5, R17, RZ ;  /* 0x000000110505b224 */ /* 0x010fc600078e02ff */
        /* <DEDUP_REMOVED lines=144> */
[----:B------:R-:W-:-:S02]  /*12a10*/  ISETP.LT.OR P4, PT, R0, 0x7a, !P0 ;  /* 0x0000007a0000780c */ /* 0x000fc40004781670 */
[C---:B------:R-:W-:Y:S02]  /*12a20*/  ISETP.LT.OR P6, PT, R0.reuse, 0x81, !P1 ;  /* 0x000000810000780c */ /* 0x040fe40004fc1670 */
[C---:B------:R-:W-:Y:S02]  /*12a30*/  ISETP.LT.OR P3, PT, R0.reuse, 0x81, !P0 ;  /* 0x000000810000780c */ /* 0x040fe40004761670 */
[----:B------:R-:W-:-:S07]  /*12a40*/  ISETP.LT.OR P2, PT, R0, 0x82, !P1 ;  /* 0x000000820000780c */ /* 0x000fce0004f41670 */
[----:B------:R-:W-:-:S04]  /*12a50*/  @!P4 IADD3 R4, P5, R2, UR45, RZ ;  /* 0x0000002d0204cc10 */ /* 0x000fc8000ffbe0ff */
[----:B------:R-:W-:Y:S02]  /*12a60*/  @!P4 IADD3.X R5, R3, UR44, RZ, P5, !PT ;  /* 0x0000002c0305cc10 */ /* 0x000fe4000affe4ff */
[----:B------:R-:W-:-:S13]  /*12a70*/  ISETP.LT.OR P5, PT, R0, 0x82, !P0 ;  /* 0x000000820000780c */ /* 0x000fda00047a1670 */
[-C--:B-----5:R-:W-:Y:S01]  /*12a80*/  @!P5 IMAD R9, R9, R17.reuse, RZ ;  /* 0x000000110909d224 */ /* 0x0a0fe200078e02ff */
[----:B------:R-:W-:Y:S01]  /*12a90*/  USHF.L.U64.HI UR4, UR12, 0x7, UR13 ;  /* 0x000000070c047899 */ /* 0x000fe2000801020d */
[-C--:B--2---:R-:W-:Y:S02]  /*12aa0*/  @!P4 IMAD R7, R7, R17.reuse, RZ ;  /* 0x000000110707c224 */ /* 0x084fe400078e02ff */
[----:B---3--:R-:W-:-:S03]  /*12ab0*/  @!P6 IMAD R6, R6, R17, RZ ;  /* 0x000000110606e224 */ /* 0x008fc600078e02ff */
[----:B------:R0:W-:Y:S04]  /*12ac0*/  @!P4 STG.E.U8 desc[UR36][R4.64+0x79], R7 ;  /* 0x000079070400c986 */ /* 0x0001e8000c101124 */
[----:B------:R1:W-:Y:S01]  /*12ad0*/  @!P6 STG.E.U8 desc[UR36][R2.64+0x80], R6 ;  /* 0x000080060200e986 */ /* 0x0003e2000c101124 */
[-C--:B0-----:R-:W-:Y:S01]  /*12ae0*/  @!P2 IMAD R4, R235, R17.reuse, RZ ;  /* 0x00000011eb04a224 */ /* 0x081fe200078e02ff */
[----:B-1----:R-:W-:Y:S01]  /*12af0*/  @!P3 IADD3 R6, P6, R2, UR45, RZ ;  /* 0x0000002d0206bc10 */ /* 0x002fe2000ffde0ff */
[----:B------:R-:W-:-:S03]  /*12b00*/  @!P3 IMAD R5, R234, R17, RZ ;  /* 0x00000011ea05b224 */ /* 0x000fc600078e02ff */
[----:B------:R0:W-:Y:S01]  /*12b10*/  @!P2 STG.E.U8 desc[UR36][R2.64+0x81], R4 ;  /* 0x000081040200a986 */ /* 0x0001e2000c101124 */
[----:B------:R-:W-:Y:S02]  /*12b20*/  @!P3 IADD3.X R7, R3, UR44, RZ, P6, !PT ;  /* 0x0000002c0307bc10 */ /* 0x000fe4000b7fe4ff */
[C---:B------:R-:W-:Y:S02]  /*12b30*/  ISETP.LT.OR P2, PT, R0.reuse, 0x89, !P0 ;  /* 0x000000890000780c */ /* 0x040fe40004741670 */
[C---:B------:R-:W-:Y:S01]  /*12b40*/  ISETP.LT.OR P4, PT, R0.reuse, 0x89, !P1 ;  /* 0x000000890000780c */ /* 0x040fe20004f81670 */
[----:B------:R1:W-:Y:S01]  /*12b50*/  @!P3 STG.E.U8 desc[UR36][R6.64+0x80], R5 ;  /* 0x000080050600b986 */ /* 0x0003e2000c101124 */
[----:B------:R-:W-:Y:S02]  /*12b60*/  ISETP.LT.OR P3, PT, R0, 0x8a, !P1 ;  /* 0x0000008a0000780c */ /* 0x000fe40004f61670 */
[----:B0-----:R-:W-:-:S04]  /*12b70*/  @!P5 IADD3 R4, P6, R2, UR45, RZ ;  /* 0x0000002d0204dc10 */ /* 0x001fc8000ffde0ff */
[----:B-1----:R-:W-:-:S05]  /*12b80*/  @!P5 IADD3.X R5, R3, UR44, RZ, P6, !PT ;  /* 0x0000002c0305dc10 */ /* 0x002fca000b7fe4ff */
[-C--:B------:R-:W-:Y:S01]  /*12b90*/  @!P4 IMAD R11, R11, R17.reuse, RZ ;  /* 0x000000110b0bc224 */ /* 0x080fe200078e02ff */
[----:B------:R0:W-:Y:S01]  /*12ba0*/  @!P5 STG.E.U8 desc[UR36][R4.64+0x81], R9 ;  /* 0x000081090400d986 */ /* 0x0001e2000c101124 */
[----:B------:R-:W-:Y:S01]  /*12bb0*/  ISETP.LT.OR P5, PT, R0, 0x8a, !P0 ;  /* 0x0000008a0000780c */ /* 0x000fe200047a1670 */
[-C--:B------:R-:W-:Y:S02]  /*12bc0*/  @!P3 IMAD R13, R13, R17.reuse, RZ ;  /* 0x000000110d0db224 */ /* 0x080fe400078e02ff */
[----:B------:R-:W-:Y:S01]  /*12bd0*/  @!P2 IMAD R7, R233, R17, RZ ;  /* 0x00000011e907a224 */ /* 0x000fe200078e02ff */
[----:B------:R-:W-:Y:S01]  /*12be0*/  @!P4 STG.E.U8 desc[UR36][R2.64+0x88], R11 ;  /* 0x0000880b0200c986 */ /* 0x000fe2000c101124 */
[----:B0-----:R-:W-:-:S04]  /*12bf0*/  @!P2 IADD3 R4, P6, R2, UR45, RZ ;  /* 0x0000002d0204ac10 */ /* 0x001fc8000ffde0ff */
[----:B------:R-:W-:Y:S02]  /*12c00*/  @!P2 IADD3.X R5, R3, UR44, RZ, P6, !PT ;  /* 0x0000002c0305ac10 */ /* 0x000fe4000b7fe4ff */
[C---:B------:R-:W-:Y:S01]  /*12c10*/  ISETP.LT.OR P6, PT, R0.reuse, 0x91, !P1 ;  /* 0x000000910000780c */ /* 0x040fe20004fc1670 */
[----:B------:R-:W-:Y:S01]  /*12c20*/  @!P3 STG.E.U8 desc[UR36][R2.64+0x89], R13 ;  /* 0x0000890d0200b986 */ /* 0x000fe2000c101124 */
[----:B------:R-:W-:-:S03]  /*12c30*/  ISETP.LT.OR P4, PT, R0, 0x91, !P0 ;  /* 0x000000910000780c */ /* 0x000fc60004781670 */
[----:B------:R0:W-:Y:S01]  /*12c40*/  @!P2 STG.E.U8 desc[UR36][R4.64+0x88], R7 ;  /* 0x000088070400a986 */ /* 0x0001e2000c101124 */
[----:B------:R-:W-:Y:S01]  /*12c50*/  ISETP.LT.OR P2, PT, R0, 0x92, !P1 ;  /* 0x000000920000780c */ /* 0x000fe20004f41670 */
[----:B------:R-:W-:Y:S01]  /*12c60*/  @!P5 IMAD R9, R232, R17, RZ ;  /* 0x00000011e809d224 */ /* 0x000fe200078e02ff */
[----:B0-----:R-:W-:-:S05]  /*12c70*/  @!P5 IADD3 R4, P3, R2, UR45, RZ ;  /* 0x0000002d0204dc10 */ /* 0x001fca000ff7e0ff */
[----:B------:R-:W-:Y:S01]  /*12c80*/  @!P6 IMAD R11, R231, R17, RZ ;  /* 0x00000011e70be224 */ /* 0x000fe200078e02ff */
[----:B------:R-:W-:Y:S02]  /*12c90*/  @!P5 IADD3.X R5, R3, UR44, RZ, P3, !PT ;  /* 0x0000002c0305dc10 */ /* 0x000fe40009ffe4ff */
[----:B------:R-:W-:-:S03]  /*12ca0*/  ISETP.LT.OR P3, PT, R0, 0x92, !P0 ;  /* 0x000000920000780c */ /* 0x000fc60004761670 */
[-C--:B------:R-:W-:Y:S01]  /*12cb0*/  @!P2 IMAD R13, R230, R17.reuse, RZ ;  /* 0x00000011e60da224 */ /* 0x080fe200078e02ff */
[----:B------:R0:W-:Y:S04]  /*12cc0*/  @!P5 STG.E.U8 desc[UR36][R4.64+0x89], R9 ;  /* 0x000089090400d986 */ /* 0x0001e8000c101124 */
[----:B------:R1:W-:Y:S01]  /*12cd0*/  @!P6 STG.E.U8 desc[UR36][R2.64+0x90], R11 ;  /* 0x0000900b0200e986 */ /* 0x0003e2000c101124 */
[----:B------:R-:W-:Y:S01]  /*12ce0*/  @!P4 IADD3 R6, P6, R2, UR45, RZ ;  /* 0x0000002d0206cc10 */ /* 0x000fe2000ffde0ff */
[----:B------:R-:W-:Y:S01]  /*12cf0*/  @!P4 IMAD R15, R15, R17, RZ ;  /* 0x000000110f0fc224 */ /* 0x000fe200078e02ff */
[----:B------:R-:W-:Y:S01]  /*12d00*/  ISETP.LT.OR P5, PT, R0, 0x99, !P1 ;  /* 0x000000990000780c */ /* 0x000fe20004fa1670 */
[----:B------:R-:W-:Y:S01]  /*12d10*/  @!P2 STG.E.U8 desc[UR36][R2.64+0x91], R13 ;  /* 0x0000910d0200a986 */ /* 0x000fe2000c101124 */
[----:B------:R-:W-:-:S02]  /*12d20*/  @!P4 IADD3.X R7, R3, UR44, RZ, P6, !PT ;  /* 0x0000002c0307cc10 */ /* 0x000fc4000b7fe4ff */
[----:B------:R-:W-:Y:S02]  /*12d30*/  ISETP.LT.OR P2, PT, R0, 0x99, !P0 ;  /* 0x000000990000780c */ /* 0x000fe40004741670 */
[----:B0-----:R-:W-:Y:S01]  /*12d40*/  @!P3 IADD3 R4, P6, R2, UR45, RZ ;  /* 0x0000002d0204bc10 */ /* 0x001fe2000ffde0ff */
[----:B------:R0:W-:Y:S01]  /*12d50*/  @!P4 STG.E.U8 desc[UR36][R6.64+0x90], R15 ;  /* 0x0000900f0600c986 */ /* 0x0001e2000c101124 */
[----:B------:R-:W-:Y:S01]  /*12d60*/  ISETP.LT.OR P4, PT, R0, 0x9a, !P1 ;  /* 0x0000009a0000780c */ /* 0x000fe20004f81670 */
[----:B-1----:R-:W-:Y:S01]  /*12d70*/  @!P3 IMAD R11, R21, R17, RZ ;  /* 0x00000011150bb224 */ /* 0x002fe200078e02ff */
[----:B------:R-:W-:-:S03]  /*12d80*/  @!P3 IADD3.X R5, R3, UR44, RZ, P6, !PT ;  /* 0x0000002c0305bc10 */ /* 0x000fc6000b7fe4ff */
[-C--:B------:R-:W-:Y:S02]  /*12d90*/  @!P5 IMAD R21, R8, R17.reuse, RZ ;  /* 0x000000110815d224 */ /* 0x080fe400078e02ff */
[----:B------:R1:W-:Y:S01]  /*12da0*/  @!P3 STG.E.U8 desc[UR36][R4.64+0x91], R11 ;  /* 0x0000910b0400b986 */ /* 0x0003e2000c101124 */
[----:B------:R-:W-:Y:S02]  /*12db0*/  ISETP.LT.OR P3, PT, R0, 0x9a, !P0 ;  /* 0x0000009a0000780c */ /* 0x000fe40004761670 */
[----:B------:R-:W-:Y:S01]  /*12dc0*/  @!P2 IADD3 R8, P6, R2, UR45, RZ ;  /* 0x0000002d0208ac10 */ /* 0x000fe2000ffde0ff */
[----:B0-----:R-:W-:-:S03]  /*12dd0*/  @!P2 IMAD R7, R228, R17, RZ ;  /* 0x00000011e407a224 */ /* 0x001fc600078e02ff */
[----:B------:R-:W-:Y:S01]  /*12de0*/  @!P2 IADD3.X R9, R3, UR44, RZ, P6, !PT ;  /* 0x0000002c0309ac10 */ /* 0x000fe2000b7fe4ff */
[----:B------:R-:W-:Y:S01]  /*12df0*/  @!P4 IMAD R13, R229, R17, RZ ;  /* 0x00000011e50dc224 */ /* 0x000fe200078e02ff */
[C---:B------:R-:W-:Y:S01]  /*12e00*/  ISETP.LT.OR P6, PT, R0.reuse, 0xa1, !P1 ;  /* 0x000000a10000780c */ /* 0x040fe20004fc1670 */
[----:B------:R-:W-:Y:S01]  /*12e10*/  @!P5 STG.E.U8 desc[UR36][R2.64+0x98], R21 ;  /* 0x000098150200d986 */ /* 0x000fe2000c101124 */
[----:B------:R-:W-:-:S03]  /*12e20*/  ISETP.LT.OR P5, PT, R0, 0xa1, !P0 ;  /* 0x000000a10000780c */ /* 0x000fc600047a1670 */
[----:B------:R-:W-:Y:S01]  /*12e30*/  @!P4 STG.E.U8 desc[UR36][R2.64+0x99], R13 ;  /* 0x0000990d0200c986 */ /* 0x000fe2000c101124 */
[----:B------:R-:W-:-:S03]  /*12e40*/  ISETP.LT.OR P4, PT, R0, 0xa2, !P1 ;  /* 0x000000a20000780c */ /* 0x000fc60004f81670 */
[----:B------:R0:W-:Y:S01]  /*12e50*/  @!P2 STG.E.U8 desc[UR36][R8.64+0x98], R7 ;  /* 0x000098070800a986 */ /* 0x0001e2000c101124 */
[----:B-1----:R-:W-:Y:S01]  /*12e60*/  @!P3 IADD3 R4, P2, R2, UR45, RZ ;  /* 0x0000002d0204bc10 */ /* 0x002fe2000ff5e0ff */
[-C--:B------:R-:W-:Y:S02]  /*12e70*/  @!P3 IMAD R11, R227, R17.reuse, RZ ;  /* 0x00000011e30bb224 */ /* 0x080fe400078e02ff */
[----:B------:R-:W-:Y:S01]  /*12e80*/  @!P6 IMAD R15, R226, R17, RZ ;  /* 0x00000011e20fe224 */ /* 0x000fe200078e02ff */
[----:B------:R-:W-:Y:S02]  /*12e90*/  @!P3 IADD3.X R5, R3, UR44, RZ, P2, !PT ;  /* 0x0000002c0305bc10 */ /* 0x000fe400097fe4ff */
[----:B------:R-:W-:-:S03]  /*12ea0*/  ISETP.LT.OR P2, PT, R0, 0xa2, !P0 ;  /* 0x000000a20000780c */ /* 0x000fc60004741670 */
[----:B------:R1:W-:Y:S04]  /*12eb0*/  @!P3 STG.E.U8 desc[UR36][R4.64+0x99], R11 ;  /* 0x0000990b0400b986 */ /* 0x0003e8000c101124 */
[----:B------:R2:W-:Y:S01]  /*12ec0*/  @!P6 STG.E.U8 desc[UR36][R2.64+0xa0], R15 ;  /* 0x0000a00f0200e986 */ /* 0x0005e2000c101124 */
[----:B------:R-:W-:Y:S01]  /*12ed0*/  @!P5 IADD3 R6, P6, R2, UR45, RZ ;  /* 0x0000002d0206dc10 */ /* 0x000fe2000ffde0ff */
[-C--:B0-----:R-:W-:Y:S02]  /*12ee0*/  @!P4 IMAD R9, R225, R17.reuse, RZ ;  /* 0x00000011e109c224 */ /* 0x081fe400078e02ff */
[----:B------:R-:W-:Y:S01]  /*12ef0*/  @!P5 IMAD R13, R224, R17, RZ ;  /* 0x00000011e00dd224 */ /* 0x000fe200078e02ff */
[----:B------:R-:W-:Y:S02]  /*12f00*/  @!P5 IADD3.X R7, R3, UR44, RZ, P6, !PT ;  /* 0x0000002c0307dc10 */ /* 0x000fe4000b7fe4ff */
[C---:B------:R-:W-:Y:S01]  /*12f10*/  ISETP.LT.OR P3, PT, R0.reuse, 0xa9, !P1 ;  /* 0x000000a90000780c */ /* 0x040fe20004f61670 */
[----:B------:R-:W-:Y:S04]  /*12f20*/  @!P4 STG.E.U8 desc[UR36][R2.64+0xa1], R9 ;  /* 0x0000a1090200c986 */ /* 0x000fe8000c101124 */
[----:B------:R0:W-:Y:S01]  /*12f30*/  @!P5 STG.E.U8 desc[UR36][R6.64+0xa0], R13 ;  /* 0x0000a00d0600d986 */ /* 0x0001e2000c101124 */
[----:B------:R-:W-:-:S02]  /*12f40*/  ISETP.LT.OR P5, PT, R0, 0xa9, !P0 ;  /* 0x000000a90000780c */ /* 0x000fc400047a1670 */
[----:B-1----:R-:W-:Y:S02]  /*12f50*/  @!P2 IADD3 R4, P4, R2, UR45, RZ ;  /* 0x0000002d0204ac10 */ /* 0x002fe4000ff9e0ff */
[----:B------:R-:W-:Y:S01]  /*12f60*/  ISETP.LT.OR P6, PT, R0, 0xaa, !P1 ;  /* 0x000000aa0000780c */ /* 0x000fe20004fc1670 */
[-C--:B------:R-:W-:Y:S01]  /*12f70*/  @!P2 IMAD R11, R223, R17.reuse, RZ ;  /* 0x00000011df0ba224 */ /* 0x080fe200078e02ff */
[----:B------:R-:W-:Y:S01]  /*12f80*/  @!P2 IADD3.X R5, R3, UR44, RZ, P4, !PT ;  /* 0x0000002c0305ac10 */ /* 0x000fe2000a7fe4ff */
[----:B--2---:R-:W-:Y:S01]  /*12f90*/  @!P3 IMAD R15, R222, R17, RZ ;  /* 0x00000011de0fb224 */ /* 0x004fe200078e02ff */
[----:B------:R-:W-:-:S03]  /*12fa0*/  ISETP.LT.OR P4, PT, R0, 0xaa, !P0 ;  /* 0x000000aa0000780c */ /* 0x000fc60004781670 */
[----:B------:R1:W-:Y:S02]  /*12fb0*/  @!P2 STG.E.U8 desc[UR36][R4.64+0xa1], R11 ;  /* 0x0000a10b0400a986 */ /* 0x0003e4000c101124 */
[----:B0-----:R-:W-:Y:S02]  /*12fc0*/  @!P5 IADD3 R6, P2, R2, UR45, RZ ;  /* 0x0000002d0206dc10 */ /* 0x001fe4000ff5e0ff */
[----:B------:R0:W-:Y:S01]  /*12fd0*/  @!P3 STG.E.U8 desc[UR36][R2.64+0xa8], R15 ;  /* 0x0000a80f0200b986 */ /* 0x0001e2000c101124 */
[----:B------:R-:W-:Y:S01]  /*12fe0*/  ISETP.LT.OR P3, PT, R0, 0xb1, !P1 ;  /* 0x000000b10000780c */ /* 0x000fe20004f61670 */
[-C--:B------:R-:W-:Y:S01]  /*12ff0*/  @!P6 IMAD R21, R221, R17.reuse, RZ ;  /* 0x00000011dd15e224 */ /* 0x080fe200078e02ff */
[----:B------:R-:W-:Y:S01]  /*13000*/  @!P5 IADD3.X R7, R3, UR44, RZ, P2, !PT ;  /* 0x0000002c0307dc10 */ /* 0x000fe200097fe4ff */
[----:B------:R-:W-:Y:S01]  /*13010*/  @!P5 IMAD R13, R220, R17, RZ ;  /* 0x00000011dc0dd224 */ /* 0x000fe200078e02ff */
[----:B------:R-:W-:Y:S02]  /*13020*/  ISETP.LT.OR P2, PT, R0, 0xb2, !P1 ;  /* 0x000000b20000780c */ /* 0x000fe40004f41670 */
[----:B------:R-:W-:Y:S01]  /*13030*/  @!P6 STG.E.U8 desc[UR36][R2.64+0xa9], R21 ;  /* 0x0000a9150200e986 */ /* 0x000fe2000c101124 */
[----:B------:R-:W-:-:S03]  /*13040*/  @!P4 IADD3 R8, P6, R2, UR45, RZ ;  /* 0x0000002d0208cc10 */ /* 0x000fc6000ffde0ff */
[----:B------:R2:W-:Y:S01]  /*13050*/  @!P5 STG.E.U8 desc[UR36][R6.64+0xa8], R13 ;  /* 0x0000a80d0600d986 */ /* 0x0005e2000c101124 */
[----:B------:R-:W-:Y:S01]  /*13060*/  ISETP.LT.OR P5, PT, R0, 0xb1, !P0 ;  /* 0x000000b10000780c */ /* 0x000fe200047a1670 */
[-C--:B-1----:R-:W-:Y:S01]  /*13070*/  @!P4 IMAD R5, R219, R17.reuse, RZ ;  /* 0x00000011db05c224 */ /* 0x082fe200078e02ff */
[----:B------:R-:W-:Y:S01]  /*13080*/  @!P4 IADD3.X R9, R3, UR44, RZ, P6, !PT ;  /* 0x0000002c0309cc10 */ /* 0x000fe2000b7fe4ff */
[-C--:B------:R-:W-:Y:S01]  /*13090*/  @!P3 IMAD R11, R218, R17.reuse, RZ ;  /* 0x00000011da0bb224 */ /* 0x080fe200078e02ff */
[C---:B------:R-:W-:Y:S02]  /*130a0*/  ISETP.LT.OR P6, PT, R0.reuse, 0xb2, !P0 ;  /* 0x000000b20000780c */ /* 0x040fe400047c1670 */
[----:B0-----:R-:W-:Y:S01]  /*130b0*/  @!P2 IMAD R15, R217, R17, RZ ;  /* 0x00000011d90fa224 */ /* 0x001fe200078e02ff */
[----:B------:R0:W-:Y:S01]  /*130c0*/  @!P4 STG.E.U8 desc[UR36][R8.64+0xa9], R5 ;  /* 0x0000a9050800c986 */ /* 0x0001e2000c101124 */
[----:B------:R-:W-:-:S03]  /*130d0*/  ISETP.LT.OR P4, PT, R0, 0xb9, !P1 ;  /* 0x000000b90000780c */ /* 0x000fc60004f81670 */
[----:B------:R-:W-:Y:S01]  /*130e0*/  @!P3 STG.E.U8 desc[UR36][R2.64+0xb0], R11 ;  /* 0x0000b00b0200b986 */ /* 0x000fe2000c101124 */
[C---:B------:R-:W-:Y:S02]  /*130f0*/  ISETP.LT.OR P3, PT, R0.reuse, 0xb9, !P0 ;  /* 0x000000b90000780c */ /* 0x040fe40004761670 */
[----:B------:R-:W-:Y:S01]  /*13100*/  ISETP.LT.OR P1, PT, R0, 0xba, !P1 ;  /* 0x000000ba0000780c */ /* 0x000fe20004f21670 */
[----:B------:R-:W-:Y:S01]  /*13110*/  @!P2 STG.E.U8 desc[UR36][R2.64+0xb1], R15 ;  /* 0x0000b10f0200a986 */ /* 0x000fe2000c101124 */
[----:B------:R-:W-:Y:S01]  /*13120*/  @!P5 IADD3 R4, P2, R2, UR45, RZ ;  /* 0x0000002d0204dc10 */ /* 0x000fe2000ff5e0ff */
[-C--:B--2---:R-:W-:Y:S01]  /*13130*/  @!P5 IMAD R13, R216, R17.reuse, RZ ;  /* 0x00000011d80dd224 */ /* 0x084fe200078e02ff */
[----:B------:R-:W-:Y:S02]  /*13140*/  ISETP.LT.OR P0, PT, R0, 0xba, !P0 ;  /* 0x000000ba0000780c */ /* 0x000fe40004701670 */
[----:B0-----:R-:W-:Y:S02]  /*13150*/  @!P5 IADD3.X R5, R3, UR44, RZ, P2, !PT ;  /* 0x0000002c0305dc10 */ /* 0x001fe400097fe4ff */
[----:B------:R-:W-:Y:S01]  /*13160*/  @!P6 IADD3 R6, P2, R2, UR45, RZ ;  /* 0x0000002d0206ec10 */ /* 0x000fe2000ff5e0ff */
[----:B------:R-:W-:-:S02]  /*13170*/  @!P6 IMAD R21, R23, R17, RZ ;  /* 0x000000111715e224 */ /* 0x000fc400078e02ff */
[----:B------:R0:W-:Y:S01]  /*13180*/  @!P5 STG.E.U8 desc[UR36][R4.64+0xb0], R13 ;  /* 0x0000b00d0400d986 */ /* 0x0001e2000c101124 */
[----:B------:R-:W-:Y:S01]  /*13190*/  @!P3 IADD3 R8, P5, R2, UR45, RZ ;  /* 0x0000002d0208bc10 */ /* 0x000fe2000ffbe0ff */
[-C--:B------:R-:W-:Y:S01]  /*131a0*/  @!P4 IMAD R23, R22, R17.reuse, RZ ;  /* 0x000000111617c224 */ /* 0x080fe200078e02ff */
[C---:B------:R-:W-:Y:S01]  /*131b0*/  @!P6 IADD3.X R7, R3.reuse, UR44, RZ, P2, !PT ;  /* 0x0000002c0307ec10 */ /* 0x040fe200097fe4ff */
[-C--:B------:R-:W-:Y:S01]  /*131c0*/  @!P1 IMAD R217, R20, R17.reuse, RZ ;  /* 0x0000001114d99224 */ /* 0x080fe200078e02ff */
[----:B------:R-:W-:Y:S01]  /*131d0*/  @!P3 IADD3.X R9, R3, UR44, RZ, P5, !PT ;  /* 0x0000002c0309bc10 */ /* 0x000fe2000affe4ff */
[-C--:B------:R-:W-:Y:S02]  /*131e0*/  @!P3 IMAD R219, R12, R17.reuse, RZ ;  /* 0x000000110cdbb224 */ /* 0x080fe400078e02ff */
[----:B------:R1:W-:Y:S01]  /*131f0*/  @!P6 STG.E.U8 desc[UR36][R6.64+0xb1], R21 ;  /* 0x0000b1150600e986 */ /* 0x0003e2000c101124 */
[----:B------:R-:W-:-:S03]  /*13200*/  @!P0 IMAD R221, R10, R17, RZ ;  /* 0x000000110add8224 */ /* 0x000fc600078e02ff */
[----:B------:R-:W-:Y:S04]  /*13210*/  @!P4 STG.E.U8 desc[UR36][R2.64+0xb8], R23 ;  /* 0x0000b8170200c986 */ /* 0x000fe8000c101124 */
[----:B------:R-:W-:Y:S01]  /*13220*/  @!P1 STG.E.U8 desc[UR36][R2.64+0xb9], R217 ;  /* 0x0000b9d902009986 */ /* 0x000fe2000c101124 */
[----:B------:R-:W-:-:S03]  /*13230*/  ISETP.GE.AND P1, PT, R14, 0x89, PT ;  /* 0x000000890e00780c */ /* 0x000fc60003f26270 */
[----:B------:R2:W-:Y:S01]  /*13240*/  @!P3 STG.E.U8 desc[UR36][R8.64+0xb8], R219 ;  /* 0x0000b8db0800b986 */ /* 0x0005e2000c101124 */
[----:B------:R-:W-:Y:S01]  /*13250*/  @!P0 IADD3 R10, P3, R2, UR45, RZ ;  /* 0x0000002d020a8c10 */ /* 0x000fe2000ff7e0ff */
[----:B0-----:R-:W-:Y:S01]  /*13260*/  IMAD.U32 R5, RZ, RZ, UR12 ;  /* 0x0000000cff057e24 */ /* 0x001fe2000f8e00ff */
[----:B------:R-:W-:Y:S02]  /*13270*/  ISETP.GE.AND P2, PT, R14, 0x81, PT ;  /* 0x000000810e00780c */ /* 0x000fe40003f46270 */
[----:B------:R-:W-:Y:S02]  /*13280*/  @!P0 IADD3.X R11, R3, UR44, RZ, P3, !PT ;  /* 0x0000002c030b8c10 */ /* 0x000fe40009ffe4ff */
[C---:B------:R-:W-:Y:S02]  /*13290*/  ISETP.LT.OR P3, PT, R0.reuse, 0x1, !P1 ;  /* 0x000000010000780c */ /* 0x040fe40004f61670 */
[C---:B------:R-:W-:Y:S02]  /*132a0*/  ISETP.LT.OR P4, PT, R0.reuse, 0x1, !P2 ;  /* 0x000000010000780c */ /* 0x040fe40005781670 */
[----:B------:R-:W-:-:S02]  /*132b0*/  ISETP.LT.OR P6, PT, R0, 0x2, !P2 ;  /* 0x000000020000780c */ /* 0x000fc400057c1670 */
[----:B------:R-:W-:-:S04]  /*132c0*/  LEA R4, P5, R5, R2, 0x7 ;  /* 0x0000000205047211 */ /* 0x000fc800078a38ff */
[----:B------:R-:W-:Y:S02]  /*132d0*/  IADD3.X R5, R3, UR4, RZ, P5, !PT ;  /* 0x0000000403057c10 */ /* 0x000fe4000affe4ff */
[----:B------:R-:W-:Y:S01]  /*132e0*/  ISETP.LT.OR P5, PT, R0, 0x2, !P1 ;  /* 0x000000020000780c */ /* 0x000fe20004fa1670 */
[----:B------:R0:W-:Y:S01]  /*132f0*/  @!P0 STG.E.U8 desc[UR36][R10.64+0xb9], R221 ;  /* 0x0000b9dd0a008986 */ /* 0x0001e2000c101124 */
[----:B-1----:R-:W-:Y:S01]  /*13300*/  @!P3 IADD3 R6, P0, R4, UR45, RZ ;  /* 0x0000002d0406bc10 */ /* 0x002fe2000ff1e0ff */
[-C--:B------:R-:W-:Y:S02]  /*13310*/  @!P4 IMAD R13, R120, R17.reuse, RZ ;  /* 0x00000011780dc224 */ /* 0x080fe400078e02ff */
[-C--:B------:R-:W-:Y:S01]  /*13320*/  @!P6 IMAD R121, R121, R17.reuse, RZ ;  /* 0x000000117979e224 */ /* 0x080fe200078e02ff */
[----:B------:R-:W-:Y:S01]  /*13330*/  @!P3 IADD3.X R7, R5, UR44, RZ, P0, !PT ;  /* 0x0000002c0507bc10 */ /* 0x000fe200087fe4ff */
[----:B------:R-:W-:Y:S01]  /*13340*/  @!P3 IMAD R15, R122, R17, RZ ;  /* 0x000000117a0fb224 */ /* 0x000fe200078e02ff */
[C---:B------:R-:W-:Y:S01]  /*13350*/  ISETP.LT.OR P0, PT, R0.reuse, 0x9, !P1 ;  /* 0x000000090000780c */ /* 0x040fe20004f01670 */
[----:B------:R1:W-:Y:S01]  /*13360*/  @!P4 STG.E.U8 desc[UR36][R4.64], R13 ;  /* 0x0000000d0400c986 */ /* 0x0003e2000c101124 */
[----:B------:R-:W-:-:S03]  /*13370*/  ISETP.LT.OR P4, PT, R0, 0x9, !P2 ;  /* 0x000000090000780c */ /* 0x000fc60005781670 */
[----:B------:R-:W-:Y:S01]  /*13380*/  @!P6 STG.E.U8 desc[UR36][R4.64+0x1], R121 ;  /* 0x000001790400e986 */ /* 0x000fe2000c101124 */
[----:B--2---:R-:W-:-:S03]  /*13390*/  @!P5 IADD3 R8, P6, R4, UR45, RZ ;  /* 0x0000002d0408dc10 */ /* 0x004fc6000ffde0ff */
[----:B------:R2:W-:Y:S01]  /*133a0*/  @!P3 STG.E.U8 desc[UR36][R6.64], R15 ;  /* 0x0000000f0600b986 */ /* 0x0005e2000c101124 */
[----:B------:R-:W-:Y:S01]  /*133b0*/  ISETP.LT.OR P3, PT, R0, 0xa, !P2 ;  /* 0x0000000a0000780c */ /* 0x000fe20005761670 */
[----:B------:R-:W-:Y:S01]  /*133c0*/  @!P5 IMAD R123, R123, R17, RZ ;  /* 0x000000117b7bd224 */ /* 0x000fe200078e02ff */
[----:B------:R-:W-:Y:S02]  /*133d0*/  @!P5 IADD3.X R9, R5, UR44, RZ, P6, !PT ;  /* 0x0000002c0509dc10 */ /* 0x000fe4000b7fe4ff */
[----:B0-----:R-:W-:-:S03]  /*133e0*/  @!P0 IADD3 R10, P6, R4, UR45, RZ ;  /* 0x0000002d040a8c10 */ /* 0x001fc6000ffde0ff */
[----:B------:R-:W-:Y:S01]  /*133f0*/  @!P5 STG.E.U8 desc[UR36][R8.64+0x1], R123 ;  /* 0x0000017b0800d986 */ /* 0x000fe2000c101124 */
[----:B------:R-:W-:Y:S01]  /*13400*/  ISETP.LT.OR P5, PT, R0, 0xa, !P1 ;  /* 0x0000000a0000780c */ /* 0x000fe20004fa1670 */
[-C--:B-1----:R-:W-:Y:S01]  /*13410*/  @!P4 IMAD R13, R124, R17.reuse, RZ ;  /* 0x000000117c0dc224 */ /* 0x082fe200078e02ff */
[----:B------:R-:W-:Y:S01]  /*13420*/  @!P0 IADD3.X R11, R5, UR44, RZ, P6, !PT ;  /* 0x0000002c050b8c10 */ /* 0x000fe2000b7fe4ff */
[-C--:B--2---:R-:W-:Y:S01]  /*13430*/  @!P0 IMAD R15, R126, R17.reuse, RZ ;  /* 0x000000117e0f8224 */ /* 0x084fe200078e02ff */
[C---:B------:R-:W-:Y:S01]  /*13440*/  ISETP.LT.OR P6, PT, R0.reuse, 0x11, !P2 ;  /* 0x000000110000780c */ /* 0x040fe200057c1670 */
[----:B------:R-:W-:Y:S01]  /*13450*/  @!P3 IMAD R125, R125, R17, RZ ;  /* 0x000000117d7db224 */ /* 0x000fe200078e02ff */
[----:B------:R0:W-:Y:S04]  /*13460*/  @!P4 STG.E.U8 desc[UR36][R4.64+0x8], R13 ;  /* 0x0000080d0400c986 */ /* 0x0001e8000c101124 */
[----:B------:R-:W-:Y:S01]  /*13470*/  @!P3 STG.E.U8 desc[UR36][R4.64+0x9], R125 ;  /* 0x0000097d0400b986 */ /* 0x000fe2000c101124 */
[----:B------:R-:W-:-:S03]  /*13480*/  ISETP.LT.OR P3, PT, R0, 0x11, !P1 ;  /* 0x000000110000780c */ /* 0x000fc60004f61670 */
[----:B------:R1:W-:Y:S01]  /*13490*/  @!P0 STG.E.U8 desc[UR36][R10.64+0x8], R15 ;  /* 0x0000080f0a008986 */ /* 0x0003e2000c101124 */
[----:B------:R-:W-:Y:S02]  /*134a0*/  ISETP.LT.OR P0, PT, R0, 0x12, !P2 ;  /* 0x000000120000780c */ /* 0x000fe40005701670 */
[----:B------:R-:W-:Y:S01]  /*134b0*/  @!P5 IADD3 R6, P4, R4, UR45, RZ ;  /* 0x0000002d0406dc10 */ /* 0x000fe2000ff9e0ff */
[-C--:B------:R-:W-:Y:S02]  /*134c0*/  @!P5 IMAD R127, R127, R17.reuse, RZ ;  /* 0x000000117f7fd224 */ /* 0x080fe400078e02ff */
[----:B0-----:R-:W-:Y:S01]  /*134d0*/  @!P6 IMAD R13, R128, R17, RZ ;  /* 0x00000011800de224 */ /* 0x001fe200078e02ff */
[----:B------:R-:W-:Y:S02]  /*134e0*/  @!P5 IADD3.X R7, R5, UR44, RZ, P4, !PT ;  /* 0x0000002c0507dc10 */ /* 0x000fe4000a7fe4ff */
[----:B------:R-:W-:-:S03]  /*134f0*/  ISETP.LT.OR P4, PT, R0, 0x12, !P1 ;  /* 0x000000120000780c */ /* 0x000fc60004f81670 */
[----:B------:R0:W-:Y:S02]  /*13500*/  @!P5 STG.E.U8 desc[UR36][R6.64+0x9], R127 ;  /* 0x0000097f0600d986 */ /* 0x0001e4000c101124 */
[-C--:B------:R-:W-:Y:S02]  /*13510*/  @!P0 IMAD R129, R129, R17.reuse, RZ ;  /* 0x0000001181818224 */ /* 0x080fe400078e02ff */
[----:B------:R2:W-:Y:S01]  /*13520*/  @!P6 STG.E.U8 desc[UR36][R4.64+0x10], R13 ;  /* 0x0000100d0400e986 */ /* 0x0005e2000c101124 */
[----:B------:R-:W-:Y:S01]  /*13530*/  @!P3 IADD3 R8, P6, R4, UR45, RZ ;  /* 0x0000002d0408bc10 */ /* 0x000fe2000ffde0ff */
[----:B-1----:R-:W-:Y:S02]  /*13540*/  @!P3 IMAD R15, R130, R17, RZ ;  /* 0x00000011820fb224 */ /* 0x002fe400078e02ff */
[----:B------:R-:W-:Y:S01]  /*13550*/  @!P0 STG.E.U8 desc[UR36][R4.64+0x11], R129 ;  /* 0x0000118104008986 */ /* 0x000fe2000c101124 */
[----:B------:R-:W-:Y:S02]  /*13560*/  @!P3 IADD3.X R9, R5, UR44, RZ, P6, !PT ;  /* 0x0000002c0509bc10 */ /* 0x000fe4000b7fe4ff */
[----:B------:R-:W-:-:S02]  /*13570*/  ISETP.LT.OR P0, PT, R0, 0x19, !P1 ;  /* 0x000000190000780c */ /* 0x000fc40004f01670 */
[----:B------:R-:W-:Y:S01]  /*13580*/  ISETP.LT.OR P5, PT, R0, 0x19, !P2 ;  /* 0x000000190000780c */ /* 0x000fe200057a1670 */
[----:B------:R1:W-:Y:S01]  /*13590*/  @!P3 STG.E.U8 desc[UR36][R8.64+0x10], R15 ;  /* 0x0000100f0800b986 */ /* 0x0003e2000c101124 */
[----:B0-----:R-:W-:Y:S02]  /*135a0*/  @!P4 IADD3 R6, P6, R4, UR45, RZ ;  /* 0x0000002d0406cc10 */ /* 0x001fe4000ffde0ff */
[----:B------:R-:W-:Y:S01]  /*135b0*/  ISETP.LT.OR P3, PT, R0, 0x1a, !P2 ;  /* 0x0000001a0000780c */ /* 0x000fe20005761670 */
[----:B------:R-:W-:Y:S01]  /*135c0*/  @!P4 IMAD R131, R131, R17, RZ ;  /* 0x000000118383c224 */ /* 0x000fe200078e02ff */
[----:B------:R-:W-:-:S05]  /*135d0*/  @!P4 IADD3.X R7, R5, UR44, RZ, P6, !PT ;  /* 0x0000002c0507cc10 */ /* 0x000fca000b7fe4ff */
[----:B------:R0:W-:Y:S01]  /*135e0*/  @!P4 STG.E.U8 desc[UR36][R6.64+0x11], R131 ;  /* 0x000011830600c986 */ /* 0x0001e2000c101124 */
[----:B------:R-:W-:Y:S02]  /*135f0*/  ISETP.LT.OR P4, PT, R0, 0x1a, !P1 ;  /* 0x0000001a0000780c */ /* 0x000fe40004f81670 */
[----:B------:R-:W-:Y:S01]  /*13600*/  @!P0 IADD3 R10, P6, R4, UR45, RZ ;  /* 0x0000002d040a8c10 */ /* 0x000fe2000ffde0ff */
[-C--:B--2---:R-:W-:Y:S02]  /*13610*/  @!P5 IMAD R13, R132, R17.reuse, RZ ;  /* 0x00000011840dd224 */ /* 0x084fe400078e02ff */
[-C--:B------:R-:W-:Y:S01]  /*13620*/  @!P3 IMAD R133, R133, R17.reuse, RZ ;  /* 0x000000118585b224 */ /* 0x080fe200078e02ff */
[----:B------:R-:W-:Y:S01]  /*13630*/  @!P0 IADD3.X R11, R5, UR44, RZ, P6, !PT ;  /* 0x0000002c050b8c10 */ /* 0x000fe2000b7fe4ff */
[----:B-1----:R-:W-:Y:S01]  /*13640*/  @!P0 IMAD R9, R134, R17, RZ ;  /* 0x0000001186098224 */ /* 0x002fe200078e02ff */
[C---:B------:R-:W-:Y:S01]  /*13650*/  ISETP.LT.OR P6, PT, R0.reuse, 0x21, !P2 ;  /* 0x000000210000780c */ /* 0x040fe200057c1670 */
[----:B------:R1:W-:Y:S04]  /*13660*/  @!P5 STG.E.U8 desc[UR36][R4.64+0x18], R13 ;  /* 0x0000180d0400d986 */ /* 0x0003e8000c101124 */
[----:B------:R-:W-:Y:S01]  /*13670*/  @!P3 STG.E.U8 desc[UR36][R4.64+0x19], R133 ;  /* 0x000019850400b986 */ /* 0x000fe2000c101124 */
[----:B------:R-:W-:-:S03]  /*13680*/  ISETP.LT.OR P3, PT, R0, 0x21, !P1 ;  /* 0x000000210000780c */ /* 0x000fc60004f61670 */
[----:B------:R2:W-:Y:S01]  /*13690*/  @!P0 STG.E.U8 desc[UR36][R10.64+0x18], R9 ;  /* 0x000018090a008986 */ /* 0x0005e2000c101124 */
[----:B------:R-:W-:Y:S02]  /*136a0*/  ISETP.LT.OR P0, PT, R0, 0x22, !P2 ;  /* 0x000000220000780c */ /* 0x000fe40005701670 */
[----:B0-----:R-:W-:Y:S01]  /*136b0*/  @!P4 IADD3 R6, P5, R4, UR45, RZ ;  /* 0x0000002d0406cc10 */ /* 0x001fe2000ffbe0ff */
[-C--:B------:R-:W-:Y:S02]  /*136c0*/  @!P4 IMAD R135, R135, R17.reuse, RZ ;  /* 0x000000118787c224 */ /* 0x080fe400078e02ff */
[----:B-1----:R-:W-:Y:S01]  /*136d0*/  @!P6 IMAD R13, R136, R17, RZ ;  /* 0x00000011880de224 */ /* 0x002fe200078e02ff */
[----:B------:R-:W-:Y:S02]  /*136e0*/  @!P4 IADD3.X R7, R5, UR44, RZ, P5, !PT ;  /* 0x0000002c0507cc10 */ /* 0x000fe4000affe4ff */
[----:B------:R-:W-:-:S03]  /*136f0*/  ISETP.LT.OR P5, PT, R0, 0x22, !P1 ;  /* 0x000000220000780c */ /* 0x000fc60004fa1670 */
[----:B------:R0:W-:Y:S02]  /*13700*/  @!P4 STG.E.U8 desc[UR36][R6.64+0x19], R135 ;  /* 0x000019870600c986 */ /* 0x0001e4000c101124 */
[-C--:B------:R-:W-:Y:S02]  /*13710*/  @!P0 IMAD R137, R137, R17.reuse, RZ ;  /* 0x0000001189898224 */ /* 0x080fe400078e02ff */
[----:B------:R1:W-:Y:S01]  /*13720*/  @!P6 STG.E.U8 desc[UR36][R4.64+0x20], R13 ;  /* 0x0000200d0400e986 */ /* 0x0003e2000c101124 */
[----:B------:R-:W-:Y:S01]  /*13730*/  @!P3 IADD3 R8, P6, R4, UR45, RZ ;  /* 0x0000002d0408bc10 */ /* 0x000fe2000ffde0ff */
[----:B------:R-:W-:Y:S02]  /*13740*/  @!P3 IMAD R15, R138, R17, RZ ;  /* 0x000000118a0fb224 */ /* 0x000fe400078e02ff */
[----:B------:R-:W-:Y:S01]  /*13750*/  @!P0 STG.E.U8 desc[UR36][R4.64+0x21], R137 ;  /* 0x0000218904008986 */ /* 0x000fe2000c101124 */
[----:B--2---:R-:W-:Y:S02]  /*13760*/  @!P3 IADD3.X R9, R5, UR44, RZ, P6, !PT ;  /* 0x0000002c0509bc10 */ /* 0x004fe4000b7fe4ff */
        /* <DEDUP_REMOVED lines=10> */
[-C--:B-1----:R-:W-:Y:S02]  /*13810*/  @!P4 IMAD R13, R140, R17.reuse, RZ ;  /* 0x000000118c0dc224 */ /* 0x082fe400078e02ff */
[-C--:B------:R-:W-:Y:S01]  /*13820*/  @!P3 IMAD R141, R141, R17.reuse, RZ ;  /* 0x000000118d8db224 */ /* 0x080fe200078e02ff */
[----:B------:R-:W-:Y:S01]  /*13830*/  @!P0 IADD3.X R11, R5, UR44, RZ, P6, !PT ;  /* 0x0000002c050b8c10 */ /* 0x000fe2000b7fe4ff */
[----:B--2---:R-:W-:Y:S01]  /*13840*/  @!P0 IMAD R9, R142, R17, RZ ;  /* 0x000000118e098224 */ /* 0x004fe200078e02ff */
        /* <DEDUP_REMOVED lines=193> */
[----:B------:R1:W-:Y:S01]  /*14460*/  @!P4 STG.E.U8 desc[UR36][R4.64+0x88], R13 ;  /* 0x0000880d0400c986 */ /* 0x0003e2000c101124 */
[----:B------:R-:W-:-:S03]  /*14470*/  ISETP.LT.OR P4, PT, R0, 0x91, !P1 ;  /* 0x000000910000780c */ /* 0x000fc60004f81670 */
[----:B------:R-:W-:Y:S01]  /*14480*/  @!P3 STG.E.U8 desc[UR36][R4.64+0x89], R189 ;  /* 0x000089bd0400b986 */ /* 0x000fe2000c101124 */
[----:B0-----:R-:W-:-:S03]  /*14490*/  @!P5 IADD3 R6, P3, R4, UR45, RZ ;  /* 0x0000002d0406dc10 */ /* 0x001fc6000ff7e0ff */
[----:B------:R0:W-:Y:S01]  /*144a0*/  @!P0 STG.E.U8 desc[UR36][R10.64+0x88], R9 ;  /* 0x000088090a008986 */ /* 0x0001e2000c101124 */
[----:B------:R-:W-:Y:S01]  /*144b0*/  ISETP.LT.OR P0, PT, R0, 0x92, !P2 ;  /* 0x000000920000780c */ /* 0x000fe20005701670 */
[-C--:B------:R-:W-:Y:S01]  /*144c0*/  @!P5 IMAD R191, R191, R17.reuse, RZ ;  /* 0x00000011bfbfd224 */ /* 0x080fe200078e02ff */
[----:B------:R-:W-:Y:S01]  /*144d0*/  @!P5 IADD3.X R7, R5, UR44, RZ, P3, !PT ;  /* 0x0000002c0507dc10 */ /* 0x000fe20009ffe4ff */
[----:B-1----:R-:W-:Y:S01]  /*144e0*/  @!P6 IMAD R13, R192, R17, RZ ;  /* 0x00000011c00de224 */ /* 0x002fe200078e02ff */
[----:B------:R-:W-:-:S03]  /*144f0*/  ISETP.LT.OR P3, PT, R0, 0x92, !P1 ;  /* 0x000000920000780c */ /* 0x000fc60004f61670 */
[----:B------:R1:W-:Y:S04]  /*14500*/  @!P5 STG.E.U8 desc[UR36][R6.64+0x89], R191 ;  /* 0x000089bf0600d986 */ /* 0x0003e8000c101124 */
[----:B------:R2:W-:Y:S01]  /*14510*/  @!P6 STG.E.U8 desc[UR36][R4.64+0x90], R13 ;  /* 0x0000900d0400e986 */ /* 0x0005e2000c101124 */
[----:B------:R-:W-:Y:S01]  /*14520*/  @!P4 IADD3 R8, P6, R4, UR45, RZ ;  /* 0x0000002d0408cc10 */ /* 0x000fe2000ffde0ff */
[-C--:B------:R-:W-:Y:S02]  /*14530*/  @!P0 IMAD R193, R193, R17.reuse, RZ ;  /* 0x00000011c1c18224 */ /* 0x080fe400078e02ff */
[----:B------:R-:W-:Y:S01]  /*14540*/  @!P4 IMAD R15, R194, R17, RZ ;  /* 0x00000011c20fc224 */ /* 0x000fe200078e02ff */
[----:B0-----:R-:W-:Y:S02]  /*14550*/  @!P4 IADD3.X R9, R5, UR44, RZ, P6, !PT ;  /* 0x0000002c0509cc10 */ /* 0x001fe4000b7fe4ff */
[----:B------:R-:W-:Y:S01]  /*14560*/  @!P0 STG.E.U8 desc[UR36][R4.64+0x91], R193 ;  /* 0x000091c104008986 */ /* 0x000fe2000c101124 */
[----:B------:R-:W-:-:S02]  /*14570*/  ISETP.LT.OR P0, PT, R0, 0x99, !P1 ;  /* 0x000000990000780c */ /* 0x000fc40004f01670 */
[----:B------:R-:W-:Y:S01]  /*14580*/  ISETP.LT.OR P5, PT, R0, 0x99, !P2 ;  /* 0x000000990000780c */ /* 0x000fe200057a1670 */
[----:B------:R0:W-:Y:S01]  /*14590*/  @!P4 STG.E.U8 desc[UR36][R8.64+0x90], R15 ;  /* 0x0000900f0800c986 */ /* 0x0001e2000c101124 */
[----:B-1----:R-:W-:Y:S02]  /*145a0*/  @!P3 IADD3 R6, P6, R4, UR45, RZ ;  /* 0x0000002d0406bc10 */ /* 0x002fe4000ffde0ff */
        /* <DEDUP_REMOVED lines=9> */
[----:B0-----:R-:W-:Y:S01]  /*14640*/  @!P0 IMAD R9, R198, R17, RZ ;  /* 0x00000011c6098224 */ /* 0x001fe200078e02ff */
[C---:B------:R-:W-:Y:S01]  /*14650*/  ISETP.LT.OR P6, PT, R0.reuse, 0xa1, !P2 ;  /* 0x000000a10000780c */ /* 0x040fe200057c1670 */
[----:B------:R0:W-:Y:S04]  /*14660*/  @!P5 STG.E.U8 desc[UR36][R4.64+0x98], R13 ;  /* 0x0000980d0400d986 */ /* 0x0001e8000c101124 */
[----:B------:R-:W-:Y:S01]  /*14670*/  @!P4 STG.E.U8 desc[UR36][R4.64+0x99], R197 ;  /* 0x000099c50400c986 */ /* 0x000fe2000c101124 */
[----:B------:R-:W-:-:S03]  /*14680*/  ISETP.LT.OR P4, PT, R0, 0xa2, !P2 ;  /* 0x000000a20000780c */ /* 0x000fc60005781670 */
[----:B------:R2:W-:Y:S01]  /*14690*/  @!P0 STG.E.U8 desc[UR36][R10.64+0x98], R9 ;  /* 0x000098090a008986 */ /* 0x0005e2000c101124 */
[----:B------:R-:W-:Y:S02]  /*146a0*/  ISETP.LT.OR P0, PT, R0, 0xa1, !P1 ;  /* 0x000000a10000780c */ /* 0x000fe40004f01670 */
[----:B-1----:R-:W-:Y:S01]  /*146b0*/  @!P3 IADD3 R6, P5, R4, UR45, RZ ;  /* 0x0000002d0406bc10 */ /* 0x002fe2000ffbe0ff */
[-C--:B------:R-:W-:Y:S02]  /*146c0*/  @!P3 IMAD R199, R199, R17.reuse, RZ ;  /* 0x00000011c7c7b224 */ /* 0x080fe400078e02ff */
[----:B0-----:R-:W-:Y:S01]  /*146d0*/  @!P6 IMAD R13, R200, R17, RZ ;  /* 0x00000011c80de224 */ /* 0x001fe200078e02ff */
[----:B------:R-:W-:Y:S02]  /*146e0*/  @!P3 IADD3.X R7, R5, UR44, RZ, P5, !PT ;  /* 0x0000002c0507bc10 */ /* 0x000fe4000affe4ff */
[----:B------:R-:W-:-:S03]  /*146f0*/  ISETP.LT.OR P5, PT, R0, 0xa2, !P1 ;  /* 0x000000a20000780c */ /* 0x000fc60004fa1670 */
[----:B------:R0:W-:Y:S01]  /*14700*/  @!P3 STG.E.U8 desc[UR36][R6.64+0x99], R199 ;  /* 0x000099c70600b986 */ /* 0x0001e2000c101124 */
[----:B------:R-:W-:-:S03]  /*14710*/  @!P4 IMAD R201, R201, R17, RZ ;  /* 0x00000011c9c9c224 */ /* 0x000fc600078e02ff */
[----:B------:R1:W-:Y:S01]  /*14720*/  @!P6 STG.E.U8 desc[UR36][R4.64+0xa0], R13 ;  /* 0x0000a00d0400e986 */ /* 0x0003e2000c101124 */
[----:B------:R-:W-:Y:S01]  /*14730*/  @!P0 IADD3 R8, P6, R4, UR45, RZ ;  /* 0x0000002d04088c10 */ /* 0x000fe2000ffde0ff */
[-C--:B------:R-:W-:Y:S01]  /*14740*/  @!P0 IMAD R15, R202, R17.reuse, RZ ;  /* 0x00000011ca0f8224 */ /* 0x080fe200078e02ff */
[C---:B------:R-:W-:Y:S02]  /*14750*/  ISETP.LT.OR P3, PT, R0.reuse, 0xa9, !P2 ;  /* 0x000000a90000780c */ /* 0x040fe40005761670 */
[----:B--2---:R-:W-:Y:S01]  /*14760*/  @!P0 IADD3.X R9, R5, UR44, RZ, P6, !PT ;  /* 0x0000002c05098c10 */ /* 0x004fe2000b7fe4ff */
[----:B------:R-:W-:Y:S01]  /*14770*/  @!P4 STG.E.U8 desc[UR36][R4.64+0xa1], R201 ;  /* 0x0000a1c90400c986 */ /* 0x000fe2000c101124 */
[----:B------:R-:W-:Y:S02]  /*14780*/  ISETP.LT.OR P4, PT, R0, 0xa9, !P1 ;  /* 0x000000a90000780c */ /* 0x000fe40004f81670 */
[----:B0-----:R-:W-:Y:S01]  /*14790*/  @!P5 IADD3 R6, P6, R4, UR45, RZ ;  /* 0x0000002d0406dc10 */ /* 0x001fe2000ffde0ff */
[----:B------:R0:W-:Y:S01]  /*147a0*/  @!P0 STG.E.U8 desc[UR36][R8.64+0xa0], R15 ;  /* 0x0000a00f08008986 */ /* 0x0001e2000c101124 */
[----:B------:R-:W-:Y:S01]  /*147b0*/  ISETP.LT.OR P0, PT, R0, 0xaa, !P2 ;  /* 0x000000aa0000780c */ /* 0x000fe20005701670 */
[----:B------:R-:W-:Y:S01]  /*147c0*/  @!P5 IMAD R203, R203, R17, RZ ;  /* 0x00000011cbcbd224 */ /* 0x000fe200078e02ff */
[----:B------:R-:W-:-:S02]  /*147d0*/  @!P5 IADD3.X R7, R5, UR44, RZ, P6, !PT ;  /* 0x0000002c0507dc10 */ /* 0x000fc4000b7fe4ff */
[----:B------:R-:W-:Y:S01]  /*147e0*/  ISETP.LT.OR P6, PT, R0, 0xaa, !P1 ;  /* 0x000000aa0000780c */ /* 0x000fe20004fc1670 */
[-C--:B-1----:R-:W-:Y:S02]  /*147f0*/  @!P3 IMAD R13, R204, R17.reuse, RZ ;  /* 0x00000011cc0db224 */ /* 0x082fe400078e02ff */
[----:B------:R1:W-:Y:S02]  /*14800*/  @!P5 STG.E.U8 desc[UR36][R6.64+0xa1], R203 ;  /* 0x0000a1cb0600d986 */ /* 0x0003e4000c101124 */
[----:B------:R-:W-:Y:S02]  /*14810*/  @!P4 IADD3 R10, P5, R4, UR45, RZ ;  /* 0x0000002d040acc10 */ /* 0x000fe4000ffbe0ff */
[----:B------:R2:W-:Y:S01]  /*14820*/  @!P3 STG.E.U8 desc[UR36][R4.64+0xa8], R13 ;  /* 0x0000a80d0400b986 */ /* 0x0005e2000c101124 */
[----:B------:R-:W-:Y:S01]  /*14830*/  ISETP.LT.OR P3, PT, R0, 0xb1, !P2 ;  /* 0x000000b10000780c */ /* 0x000fe20005761670 */
[-C--:B------:R-:W-:Y:S01]  /*14840*/  @!P0 IMAD R205, R205, R17.reuse, RZ ;  /* 0x00000011cdcd8224 */ /* 0x080fe200078e02ff */
[----:B------:R-:W-:Y:S01]  /*14850*/  @!P4 IADD3.X R11, R5, UR44, RZ, P5, !PT ;  /* 0x0000002c050bcc10 */ /* 0x000fe2000affe4ff */
[----:B0-----:R-:W-:Y:S01]  /*14860*/  @!P4 IMAD R15, R206, R17, RZ ;  /* 0x00000011ce0fc224 */ /* 0x001fe200078e02ff */
[----:B------:R-:W-:-:S02]  /*14870*/  ISETP.LT.OR P5, PT, R0, 0xb2, !P2 ;  /* 0x000000b20000780c */ /* 0x000fc400057a1670 */
[----:B------:R-:W-:Y:S01]  /*14880*/  @!P0 STG.E.U8 desc[UR36][R4.64+0xa9], R205 ;  /* 0x0000a9cd04008986 */ /* 0x000fe2000c101124 */
[----:B------:R-:W-:-:S03]  /*14890*/  ISETP.LT.OR P0, PT, R0, 0xb1, !P1 ;  /* 0x000000b10000780c */ /* 0x000fc60004f01670 */
[----:B------:R0:W-:Y:S01]  /*148a0*/  @!P4 STG.E.U8 desc[UR36][R10.64+0xa8], R15 ;  /* 0x0000a80f0a00c986 */ /* 0x0001e2000c101124 */
[----:B-1----:R-:W-:Y:S01]  /*148b0*/  @!P6 IADD3 R6, P4, R4, UR45, RZ ;  /* 0x0000002d0406ec10 */ /* 0x002fe2000ff9e0ff */
[----:B------:R-:W-:-:S03]  /*148c0*/  @!P6 IMAD R207, R207, R17, RZ ;  /* 0x00000011cfcfe224 */ /* 0x000fc600078e02ff */
[----:B------:R-:W-:Y:S01]  /*148d0*/  @!P6 IADD3.X R7, R5, UR44, RZ, P4, !PT ;  /* 0x0000002c0507ec10 */ /* 0x000fe2000a7fe4ff */
[-C--:B--2---:R-:W-:Y:S01]  /*148e0*/  @!P3 IMAD R13, R208, R17.reuse, RZ ;  /* 0x00000011d00db224 */ /* 0x084fe200078e02ff */
[----:B------:R-:W-:Y:S01]  /*148f0*/  ISETP.LT.OR P4, PT, R0, 0xb2, !P1 ;  /* 0x000000b20000780c */ /* 0x000fe20004f81670 */
[----:B------:R-:W-:Y:S02]  /*14900*/  @!P5 IMAD R209, R209, R17, RZ ;  /* 0x00000011d1d1d224 */ /* 0x000fe400078e02ff */
[----:B------:R-:W-:Y:S01]  /*14910*/  @!P6 STG.E.U8 desc[UR36][R6.64+0xa9], R207 ;  /* 0x0000a9cf0600e986 */ /* 0x000fe2000c101124 */
[----:B------:R-:W-:-:S03]  /*14920*/  @!P0 IADD3 R8, P6, R4, UR45, RZ ;  /* 0x0000002d04088c10 */ /* 0x000fc6000ffde0ff */
[----:B------:R1:W-:Y:S01]  /*14930*/  @!P3 STG.E.U8 desc[UR36][R4.64+0xb0], R13 ;  /* 0x0000b00d0400b986 */ /* 0x0003e2000c101124 */
[----:B------:R-:W-:-:S03]  /*14940*/  ISETP.LT.OR P3, PT, R0, 0xb9, !P2 ;  /* 0x000000b90000780c */ /* 0x000fc60005761670 */
[----:B------:R-:W-:Y:S01]  /*14950*/  @!P5 STG.E.U8 desc[UR36][R4.64+0xb1], R209 ;  /* 0x0000b1d10400d986 */ /* 0x000fe2000c101124 */
[----:B------:R-:W-:Y:S02]  /*14960*/  ISETP.LT.OR P5, PT, R0, 0xb9, !P1 ;  /* 0x000000b90000780c */ /* 0x000fe40004fa1670 */
[C---:B------:R-:W-:Y:S02]  /*14970*/  @!P0 IADD3.X R9, R5.reuse, UR44, RZ, P6, !PT ;  /* 0x0000002c05098c10 */ /* 0x040fe4000b7fe4ff */
[----:B0-----:R-:W-:Y:S02]  /*14980*/  @!P4 IADD3 R10, P6, R4, UR45, RZ ;  /* 0x0000002d040acc10 */ /* 0x001fe4000ffde0ff */
[----:B------:R-:W-:Y:S01]  /*14990*/  ISETP.LT.OR P2, PT, R0, 0xba, !P2 ;  /* 0x000000ba0000780c */ /* 0x000fe20005741670 */
[-C--:B------:R-:W-:Y:S01]  /*149a0*/  @!P0 IMAD R15, R210, R17.reuse, RZ ;  /* 0x00000011d20f8224 */ /* 0x080fe200078e02ff */
[----:B------:R-:W-:Y:S01]  /*149b0*/  @!P4 IADD3.X R11, R5, UR44, RZ, P6, !PT ;  /* 0x0000002c050bcc10 */ /* 0x000fe2000b7fe4ff */
[-C--:B------:R-:W-:Y:S01]  /*149c0*/  @!P4 IMAD R211, R211, R17.reuse, RZ ;  /* 0x00000011d3d3c224 */ /* 0x080fe200078e02ff */
[----:B------:R-:W-:Y:S01]  /*149d0*/  ISETP.LT.OR P1, PT, R0, 0xba, !P1 ;  /* 0x000000ba0000780c */ /* 0x000fe20004f21670 */
[----:B-1----:R-:W-:Y:S01]  /*149e0*/  @!P3 IMAD R13, R212, R17, RZ ;  /* 0x00000011d40db224 */ /* 0x002fe200078e02ff */
[----:B------:R0:W-:Y:S01]  /*149f0*/  @!P0 STG.E.U8 desc[UR36][R8.64+0xb0], R15 ;  /* 0x0000b00f08008986 */ /* 0x0001e2000c101124 */
[----:B------:R-:W-:-:S03]  /*14a00*/  IMAD.U32 R7, RZ, RZ, UR12 ;  /* 0x0000000cff077e24 */ /* 0x000fc6000f8e00ff */
[----:B------:R1:W-:Y:S01]  /*14a10*/  @!P4 STG.E.U8 desc[UR36][R10.64+0xb1], R211 ;  /* 0x0000b1d30a00c986 */ /* 0x0003e2000c101124 */
[----:B------:R-:W-:Y:S02]  /*14a20*/  @!P5 IADD3 R6, P4, R4, UR45, RZ ;  /* 0x0000002d0406dc10 */ /* 0x000fe4000ff9e0ff */
[-C--:B------:R-:W-:Y:S01]  /*14a30*/  @!P2 IMAD R213, R213, R17.reuse, RZ ;  /* 0x00000011d5d5a224 */ /* 0x080fe200078e02ff */
[----:B------:R-:W-:Y:S01]  /*14a40*/  @!P3 STG.E.U8 desc[UR36][R4.64+0xb8], R13 ;  /* 0x0000b80d0400b986 */ /* 0x000fe2000c101124 */
[----:B------:R-:W-:Y:S02]  /*14a50*/  LEA R2, P3, R7, R2, 0x8 ;  /* 0x0000000207027211 */ /* 0x000fe400078640ff */
[----:B------:R-:W-:Y:S01]  /*14a60*/  @!P5 IADD3.X R7, R5, UR44, RZ, P4, !PT ;  /* 0x0000002c0507dc10 */ /* 0x000fe2000a7fe4ff */
[----:B0-----:R-:W-:Y:S01]  /*14a70*/  @!P5 IMAD R15, R214, R17, RZ ;  /* 0x00000011d60fd224 */ /* 0x001fe200078e02ff */
[C---:B------:R-:W-:Y:S01]  /*14a80*/  ISETP.GE.AND P0, PT, R14.reuse, 0x101, PT ;  /* 0x000001010e00780c */ /* 0x040fe20003f06270 */
[----:B------:R0:W-:Y:S01]  /*14a90*/  @!P2 STG.E.U8 desc[UR36][R4.64+0xb9], R213 ;  /* 0x0000b9d50400a986 */ /* 0x0001e2000c101124 */
[----:B------:R-:W-:-:S03]  /*14aa0*/  ISETP.GE.AND P6, PT, R14, 0x109, PT ;  /* 0x000001090e00780c */ /* 0x000fc60003fc6270 */
[----:B------:R2:W-:Y:S01]  /*14ab0*/  @!P5 STG.E.U8 desc[UR36][R6.64+0xb8], R15 ;  /* 0x0000b80f0600d986 */ /* 0x0005e2000c101124 */
[----:B------:R-:W-:Y:S02]  /*14ac0*/  @!P1 IADD3 R8, P5, R4, UR45, RZ ;  /* 0x0000002d04089c10 */ /* 0x000fe4000ffbe0ff */
[C---:B------:R-:W-:Y:S02]  /*14ad0*/  ISETP.LT.OR P2, PT, R0.reuse, 0x1, !P0 ;  /* 0x000000010000780c */ /* 0x040fe40004741670 */
[C---:B------:R-:W-:Y:S01]  /*14ae0*/  ISETP.LT.OR P4, PT, R0.reuse, 0x1, !P6 ;  /* 0x000000010000780c */ /* 0x040fe20007781670 */
[----:B------:R-:W-:Y:S01]  /*14af0*/  @!P1 IMAD R215, R215, R17, RZ ;  /* 0x00000011d7d79224 */ /* 0x000fe200078e02ff */
[----:B------:R-:W-:Y:S02]  /*14b00*/  @!P1 IADD3.X R9, R5, UR44, RZ, P5, !PT ;  /* 0x0000002c05099c10 */ /* 0x000fe4000affe4ff */
[----:B------:R-:W-:Y:S01]  /*14b10*/  ISETP.LT.OR P5, PT, R0, 0x2, !P0 ;  /* 0x000000020000780c */ /* 0x000fe200047a1670 */
[----:B-1----:R-:W-:-:S02]  /*14b20*/  IMAD.U32 R11, RZ, RZ, UR12 ;  /* 0x0000000cff0b7e24 */ /* 0x002fc4000f8e00ff */
[----:B------:R-:W-:Y:S01]  /*14b30*/  IMAD.U32 R10, RZ, RZ, UR13 ;  /* 0x0000000dff0a7e24 */ /* 0x000fe2000f8e00ff */
[----:B------:R-:W-:Y:S01]  /*14b40*/  @!P1 STG.E.U8 desc[UR36][R8.64+0xb9], R215 ;  /* 0x0000b9d708009986 */ /* 0x000fe2000c101124 */
[----:B------:R-:W-:-:S03]  /*14b50*/  ISETP.LT.OR P1, PT, R0, 0x2, !P6 ;  /* 0x000000020000780c */ /* 0x000fc60007721670 */
[----:B------:R-:W-:Y:S01]  /*14b60*/  LEA.HI.X R3, R11, R3, R10, 0x8, P3 ;  /* 0x000000030b037211 */ /* 0x000fe200018f440a */
[-C--:B------:R-:W-:Y:S01]  /*14b70*/  @!P2 IMAD R11, R24, R17.reuse, RZ ;  /* 0x00000011180ba224 */ /* 0x080fe200078e02ff */
[----:B0-----:R-:W-:Y:S01]  /*14b80*/  @!P4 IADD3 R4, P3, R2, UR45, RZ ;  /* 0x0000002d0204cc10 */ /* 0x001fe2000ff7e0ff */
[-C--:B------:R-:W-:Y:S02]  /*14b90*/  @!P4 IMAD R13, R26, R17.reuse, RZ ;  /* 0x000000111a0dc224 */ /* 0x080fe400078e02ff */
[----:B------:R-:W-:Y:S01]  /*14ba0*/  @!P5 IMAD R25, R25, R17, RZ ;  /* 0x000000111919d224 */ /* 0x000fe200078e02ff */
[----:B------:R0:W-:Y:S01]  /*14bb0*/  @!P2 STG.E.U8 desc[UR36][R2.64], R11 ;  /* 0x0000000b0200a986 */ /* 0x0001e2000c101124 */
[----:B------:R-:W-:Y:S02]  /*14bc0*/  @!P4 IADD3.X R5, R3, UR44, RZ, P3, !PT ;  /* 0x0000002c0305cc10 */ /* 0x000fe40009ffe4ff */
[C---:B------:R-:W-:Y:S01]  /*14bd0*/  ISETP.LT.OR P2, PT, R0.reuse, 0x9, !P0 ;  /* 0x000000090000780c */ /* 0x040fe20004741670 */
[----:B------:R-:W-:Y:S01]  /*14be0*/  @!P5 STG.E.U8 desc[UR36][R2.64+0x1], R25 ;  /* 0x000001190200d986 */ /* 0x000fe2000c101124 */
[----:B------:R-:W-:-:S02]  /*14bf0*/  ISETP.LT.OR P3, PT, R0, 0x9, !P6 ;  /* 0x000000090000780c */ /* 0x000fc40007761670 */
[----:B--2---:R-:W-:Y:S01]  /*14c00*/  @!P1 IADD3 R6, P5, R2, UR45, RZ ;  /* 0x0000002d02069c10 */ /* 0x004fe2000ffbe0ff */
[----:B------:R1:W-:Y:S01]  /*14c10*/  @!P4 STG.E.U8 desc[UR36][R4.64], R13 ;  /* 0x0000000d0400c986 */ /* 0x0003e2000c101124 */
[----:B------:R-:W-:Y:S01]  /*14c20*/  ISETP.LT.OR P4, PT, R0, 0xa, !P0 ;  /* 0x0000000a0000780c */ /* 0x000fe20004781670 */
[----:B------:R-:W-:Y:S01]  /*14c30*/  @!P1 IMAD R27, R27, R17, RZ ;  /* 0x000000111b1b9224 */ /* 0x000fe200078e02ff */
[----:B------:R-:W-:-:S05]  /*14c40*/  @!P1 IADD3.X R7, R3, UR44, RZ, P5, !PT ;  /* 0x0000002c03079c10 */ /* 0x000fca000affe4ff */
[-C--:B0-----:R-:W-:Y:S01]  /*14c50*/  @!P2 IMAD R11, R28, R17.reuse, RZ ;  /* 0x000000111c0ba224 */ /* 0x081fe200078e02ff */
[----:B------:R-:W-:Y:S01]  /*14c60*/  @!P1 STG.E.U8 desc[UR36][R6.64+0x1], R27 ;  /* 0x0000011b06009986 */ /* 0x000fe2000c101124 */
[----:B------:R-:W-:Y:S02]  /*14c70*/  ISETP.LT.OR P1, PT, R0, 0xa, !P6 ;  /* 0x0000000a0000780c */ /* 0x000fe40007721670 */
[----:B------:R-:W-:Y:S01]  /*14c80*/  @!P3 IADD3 R8, P5, R2, UR45, RZ ;  /* 0x0000002d0208bc10 */ /* 0x000fe2000ffbe0ff */
[----:B------:R0:W-:Y:S01]  /*14c90*/  @!P2 STG.E.U8 desc[UR36][R2.64+0x8], R11 ;  /* 0x0000080b0200a986 */ /* 0x0001e2000c101124 */
[-C--:B------:R-:W-:Y:S01]  /*14ca0*/  @!P4 IMAD R29, R29, R17.reuse, RZ ;  /* 0x000000111d1dc224 */ /* 0x080fe200078e02ff */
[----:B------:R-:W-:Y:S01]  /*14cb0*/  ISETP.LT.OR P2, PT, R0, 0x11, !P0 ;  /* 0x000000110000780c */ /* 0x000fe20004741670 */
[----:B-1----:R-:W-:Y:S01]  /*14cc0*/  @!P3 IMAD R13, R30, R17, RZ ;  /* 0x000000111e0db224 */ /* 0x002fe200078e02ff */
[----:B------:R-:W-:Y:S02]  /*14cd0*/  @!P3 IADD3.X R9, R3, UR44, RZ, P5, !PT ;  /* 0x0000002c0309bc10 */ /* 0x000fe4000affe4ff */
[----:B------:R-:W-:Y:S04]  /*14ce0*/  @!P4 STG.E.U8 desc[UR36][R2.64+0x9], R29 ;  /* 0x0000091d0200c986 */ /* 0x000fe8000c101124 */
[----:B------:R1:W-:Y:S01]  /*14cf0*/  @!P3 STG.E.U8 desc[UR36][R8.64+0x8], R13 ;  /* 0x0000080d0800b986 */ /* 0x0003e2000c101124 */
[----:B------:R-:W-:-:S02]  /*14d00*/  ISETP.LT.OR P3, PT, R0, 0x11, !P6 ;  /* 0x000000110000780c */ /* 0x000fc40007761670 */
[----:B------:R-:W-:Y:S02]  /*14d10*/  @!P1 IADD3 R4, P4, R2, UR45, RZ ;  /* 0x0000002d02049c10 */ /* 0x000fe4000ff9e0ff */
[----:B------:R-:W-:Y:S01]  /*14d20*/  ISETP.LT.OR P5, PT, R0, 0x12, !P0 ;  /* 0x000000120000780c */ /* 0x000fe200047a1670 */
[-C--:B------:R-:W-:Y:S01]  /*14d30*/  @!P1 IMAD R31, R31, R17.reuse, RZ ;  /* 0x000000111f1f9224 */ /* 0x080fe200078e02ff */
[----:B------:R-:W-:Y:S01]  /*14d40*/  @!P1 IADD3.X R5, R3, UR44, RZ, P4, !PT ;  /* 0x0000002c03059c10 */ /* 0x000fe2000a7fe4ff */
[----:B0-----:R-:W-:Y:S01]  /*14d50*/  @!P2 IMAD R11, R32, R17, RZ ;  /* 0x00000011200ba224 */ /* 0x001fe200078e02ff */
[----:B------:R-:W-:-:S03]  /*14d60*/  ISETP.LT.OR P4, PT, R0, 0x12, !P6 ;  /* 0x000000120000780c */ /* 0x000fc60007781670 */
[----:B------:R0:W-:Y:S04]  /*14d70*/  @!P1 STG.E.U8 desc[UR36][R4.64+0x9], R31 ;  /* 0x0000091f04009986 */ /* 0x0001e8000c101124 */
[----:B------:R2:W-:Y:S01]  /*14d80*/  @!P2 STG.E.U8 desc[UR36][R2.64+0x10], R11 ;  /* 0x0000100b0200a986 */ /* 0x0005e2000c101124 */
[----:B------:R-:W-:Y:S01]  /*14d90*/  @!P3 IADD3 R6, P2, R2, UR45, RZ ;  /* 0x0000002d0206bc10 */ /* 0x000fe2000ff5e0ff */
[-C--:B------:R-:W-:Y:S02]  /*14da0*/  @!P5 IMAD R33, R33, R17.reuse, RZ ;  /* 0x000000112121d224 */ /* 0x080fe400078e02ff */
[----:B-1----:R-:W-:Y:S01]  /*14db0*/  @!P3 IMAD R13, R34, R17, RZ ;  /* 0x00000011220db224 */ /* 0x002fe200078e02ff */
[----:B------:R-:W-:Y:S02]  /*14dc0*/  @!P3 IADD3.X R7, R3, UR44, RZ, P2, !PT ;  /* 0x0000002c0307bc10 */ /* 0x000fe400097fe4ff */
[C---:B------:R-:W-:Y:S01]  /*14dd0*/  ISETP.LT.OR P2, PT, R0.reuse, 0x19, !P6 ;  /* 0x000000190000780c */ /* 0x040fe20007741670 */
[----:B------:R-:W-:Y:S01]  /*14de0*/  @!P5 STG.E.U8 desc[UR36][R2.64+0x11], R33 ;  /* 0x000011210200d986 */ /* 0x000fe2000c101124 */
[----:B------:R-:W-:-:S02]  /*14df0*/  ISETP.LT.OR P1, PT, R0, 0x19, !P0 ;  /* 0x000000190000780c */ /* 0x000fc40004721670 */
[----:B0-----:R-:W-:Y:S01]  /*14e00*/  @!P4 IADD3 R4, P5, R2, UR45, RZ ;  /* 0x0000002d0204cc10 */ /* 0x001fe2000ffbe0ff */
[----:B------:R0:W-:Y:S01]  /*14e10*/  @!P3 STG.E.U8 desc[UR36][R6.64+0x10], R13 ;  /* 0x0000100d0600b986 */ /* 0x0001e2000c101124 */
        /* <DEDUP_REMOVED lines=10> */
[----:B------:R0:W-:Y:S04]  /*14ec0*/  @!P1 STG.E.U8 desc[UR36][R2.64+0x18], R11 ;  /* 0x0000180b02009986 */ /* 0x0001e8000c101124 */
[----:B------:R-:W-:Y:S01]  /*14ed0*/  @!P3 STG.E.U8 desc[UR36][R2.64+0x19], R37 ;  /* 0x000019250200b986 */ /* 0x000fe2000c101124 */
[----:B------:R-:W-:-:S03]  /*14ee0*/  ISETP.LT.OR P1, PT, R0, 0x21, !P0 ;  /* 0x000000210000780c */ /* 0x000fc60004721670 */
[----:B------:R2:W-:Y:S01]  /*14ef0*/  @!P2 STG.E.U8 desc[UR36][R8.64+0x18], R7 ;  /* 0x000018070800a986 */ /* 0x0005e2000c101124 */
[----:B------:R-:W-:Y:S02]  /*14f00*/  ISETP.LT.OR P2, PT, R0, 0x21, !P6 ;  /* 0x000000210000780c */ /* 0x000fe40007741670 */
[----:B-1----:R-:W-:Y:S02]  /*14f10*/  @!P4 IADD3 R4, P3, R2, UR45, RZ ;  /* 0x0000002d0204cc10 */ /* 0x002fe4000ff7e0ff */
[C---:B------:R-:W-:Y:S01]  /*14f20*/  ISETP.LT.OR P5, PT, R0.reuse, 0x22, !P0 ;  /* 0x000000220000780c */ /* 0x040fe200047a1670 */
[----:B------:R-:W-:Y:S01]  /*14f30*/  @!P4 IMAD R39, R39, R17, RZ ;  /* 0x000000112727c224 */ /* 0x000fe200078e02ff */
[----:B------:R-:W-:Y:S02]  /*14f40*/  @!P4 IADD3.X R5, R3, UR44, RZ, P3, !PT ;  /* 0x0000002c0305cc10 */ /* 0x000fe40009ffe4ff */
[----:B------:R-:W-:-:S03]  /*14f50*/  ISETP.LT.OR P3, PT, R0, 0x22, !P6 ;  /* 0x000000220000780c */ /* 0x000fc60007761670 */
[----:B------:R1:W-:Y:S02]  /*14f60*/  @!P4 STG.E.U8 desc[UR36][R4.64+0x19], R39 ;  /* 0x000019270400c986 */ /* 0x0003e4000c101124 */
[----:B------:R-:W-:Y:S01]  /*14f70*/  @!P2 IADD3 R6, P4, R2, UR45, RZ ;  /* 0x0000002d0206ac10 */ /* 0x000fe2000ff9e0ff */
[-C--:B0-----:R-:W-:Y:S02]  /*14f80*/  @!P1 IMAD R11, R40, R17.reuse, RZ ;  /* 0x00000011280b9224 */ /* 0x081fe400078e02ff */
[-C--:B------:R-:W-:Y:S01]  /*14f90*/  @!P2 IMAD R13, R42, R17.reuse, RZ ;  /* 0x000000112a0da224 */ /* 0x080fe200078e02ff */
[----:B--2---:R-:W-:Y:S01]  /*14fa0*/  @!P2 IADD3.X R7, R3, UR44, RZ, P4, !PT ;  /* 0x0000002c0307ac10 */ /* 0x004fe2000a7fe4ff */
[----:B------:R-:W-:Y:S01]  /*14fb0*/  @!P5 IMAD R41, R41, R17, RZ ;  /* 0x000000112929d224 */ /* 0x000fe200078e02ff */
[----:B------:R0:W-:Y:S01]  /*14fc0*/  @!P1 STG.E.U8 desc[UR36][R2.64+0x20], R11 ;  /* 0x0000200b02009986 */ /* 0x0001e2000c101124 */
[C---:B------:R-:W-:Y:S02]  /*14fd0*/  ISETP.LT.OR P1, PT, R0.reuse, 0x29, !P0 ;  /* 0x000000290000780c */ /* 0x040fe40004721670 */
[----:B------:R-:W-:Y:S01]  /*14fe0*/  ISETP.LT.OR P4, PT, R0, 0x29, !P6 ;  /* 0x000000290000780c */ /* 0x000fe20007781670 */
[----:B------:R-:W-:Y:S01]  /*14ff0*/  @!P5 STG.E.U8 desc[UR36][R2.64+0x21], R41 ;  /* 0x000021290200d986 */ /* 0x000fe2000c101124 */
[----:B-1----:R-:W-:-:S03]  /*15000*/  @!P3 IADD3 R4, P5, R2, UR45, RZ ;  /* 0x0000002d0204bc10 */ /* 0x002fc6000ffbe0ff */
[----:B------:R1:W-:Y:S01]  /*15010*/  @!P2 STG.E.U8 desc[UR36][R6.64+0x20], R13 ;  /* 0x0000200d0600a986 */ /* 0x0003e2000c101124 */
[----:B------:R-:W-:Y:S01]  /*15020*/  ISETP.LT.OR P2, PT, R0, 0x2a, !P0 ;  /* 0x0000002a0000780c */ /* 0x000fe20004741670 */
[----:B------:R-:W-:Y:S01]  /*15030*/  @!P3 IMAD R43, R43, R17, RZ ;  /* 0x000000112b2bb224 */ /* 0x000fe200078e02ff */
[----:B------:R-:W-:-:S05]  /*15040*/  @!P3 IADD3.X R5, R3, UR44, RZ, P5, !PT ;  /* 0x0000002c0305bc10 */ /* 0x000fca000affe4ff */
[----:B------:R2:W-:Y:S01]  /*15050*/  @!P3 STG.E.U8 desc[UR36][R4.64+0x21], R43 ;  /* 0x0000212b0400b986 */ /* 0x0005e2000c101124 */
[----:B------:R-:W-:Y:S01]  /*15060*/  ISETP.LT.OR P3, PT, R0, 0x2a, !P6 ;  /* 0x0000002a0000780c */ /* 0x000fe20007761670 */
[----:B0-----:R-:W-:Y:S01]  /*15070*/  @!P1 IMAD R11, R44, R17, RZ ;  /* 0x000000112c0b9224 */ /* 0x001fe200078e02ff */
[----:B------:R-:W-:-:S03]  /*15080*/  @!P4 IADD3 R8, P5, R2, UR45, RZ ;  /* 0x0000002d0208cc10 */ /* 0x000fc6000ffbe0ff */
[-C--:B------:R-:W-:Y:S01]  /*15090*/  @!P2 IMAD R45, R45, R17.reuse, RZ ;  /* 0x000000112d2da224 */ /* 0x080fe200078e02ff */
[----:B------:R-:W-:Y:S01]  /*150a0*/  @!P4 IADD3.X R9, R3, UR44, RZ, P5, !PT ;  /* 0x0000002c0309cc10 */ /* 0x000fe2000affe4ff */
[----:B-1----:R-:W-:Y:S01]  /*150b0*/  @!P4 IMAD R7, R46, R17, RZ ;  /* 0x000000112e07c224 */ /* 0x002fe200078e02ff */
[----:B------:R0:W-:Y:S01]  /*150c0*/  @!P1 STG.E.U8 desc[UR36][R2.64+0x28], R11 ;  /* 0x0000280b02009986 */ /* 0x0001e2000c101124 */
[----:B------:R-:W-:-:S03]  /*150d0*/  ISETP.LT.OR P1, PT, R0, 0x31, !P0 ;  /* 0x000000310000780c */ /* 0x000fc60004721670 */
[----:B------:R-:W-:Y:S01]  /*150e0*/  @!P2 STG.E.U8 desc[UR36][R2.64+0x29], R45 ;  /* 0x0000292d0200a986 */ /* 0x000fe2000c101124 */
[C---:B------:R-:W-:Y:S02]  /*150f0*/  ISETP.LT.OR P2, PT, R0.reuse, 0x31, !P6 ;  /* 0x000000310000780c */ /* 0x040fe40007741670 */
[----:B------:R-:W-:Y:S01]  /*15100*/  ISETP.LT.OR P5, PT, R0, 0x32, !P0 ;  /* 0x000000320000780c */ /* 0x000fe200047a1670 */
[----:B------:R1:W-:Y:S01]  /*15110*/  @!P4 STG.E.U8 desc[UR36][R8.64+0x28], R7 ;  /* 0x000028070800c986 */ /* 0x0003e2000c101124 */
[----:B--2---:R-:W-:Y:S01]  /*15120*/  @!P3 IADD3 R4, P4, R2, UR45, RZ ;  /* 0x0000002d0204bc10 */ /* 0x004fe2000ff9e0ff */
[----:B------:R-:W-:-:S03]  /*15130*/  @!P3 IMAD R47, R47, R17, RZ ;  /* 0x000000112f2fb224 */ /* 0x000fc600078e02ff */
[----:B------:R-:W-:Y:S02]  /*15140*/  @!P3 IADD3.X R5, R3, UR44, RZ, P4, !PT ;  /* 0x0000002c0305bc10 */ /* 0x000fe4000a7fe4ff */
[----:B------:R-:W-:-:S03]  /*15150*/  ISETP.LT.OR P4, PT, R0, 0x32, !P6 ;  /* 0x000000320000780c */ /* 0x000fc60007781670 */
[----:B------:R2:W-:Y:S01]  /*15160*/  @!P3 STG.E.U8 desc[UR36][R4.64+0x29], R47 ;  /* 0x0000292f0400b986 */ /* 0x0005e2000c101124 */
[----:B------:R-:W-:Y:S01]  /*15170*/  @!P2 IADD3 R6, P3, R2, UR45, RZ ;  /* 0x0000002d0206ac10 */ /* 0x000fe2000ff7e0ff */
[-C--:B0-----:R-:W-:Y:S02]  /*15180*/  @!P1 IMAD R11, R48, R17.reuse, RZ ;  /* 0x00000011300b9224 */ /* 0x081fe400078e02ff */
[-C--:B------:R-:W-:Y:S01]  /*15190*/  @!P5 IMAD R49, R49, R17.reuse, RZ ;  /* 0x000000113131d224 */ /* 0x080fe200078e02ff */
[----:B-1----:R-:W-:Y:S01]  /*151a0*/  @!P2 IADD3.X R7, R3, UR44, RZ, P3, !PT ;  /* 0x0000002c0307ac10 */ /* 0x002fe20009ffe4ff */
[----:B------:R-:W-:Y:S01]  /*151b0*/  @!P2 IMAD R13, R50, R17, RZ ;  /* 0x00000011320da224 */ /* 0x000fe200078e02ff */
[----:B------:R0:W-:Y:S01]  /*151c0*/  @!P1 STG.E.U8 desc[UR36][R2.64+0x30], R11 ;  /* 0x0000300b02009986 */ /* 0x0001e2000c101124 */
[C---:B------:R-:W-:Y:S02]  /*151d0*/  ISETP.LT.OR P1, PT, R0.reuse, 0x39, !P0 ;  /* 0x000000390000780c */ /* 0x040fe40004721670 */
[----:B------:R-:W-:Y:S01]  /*151e0*/  ISETP.LT.OR P3, PT, R0, 0x39, !P6 ;  /* 0x000000390000780c */ /* 0x000fe20007761670 */
[----:B------:R-:W-:Y:S01]  /*151f0*/  @!P5 STG.E.U8 desc[UR36][R2.64+0x31], R49 ;  /* 0x000031310200d986 */ /* 0x000fe2000c101124 */
[----:B--2---:R-:W-:-:S03]  /*15200*/  @!P4 IADD3 R4, P5, R2, UR45, RZ ;  /* 0x0000002d0204cc10 */ /* 0x004fc6000ffbe0ff */
        /* <DEDUP_REMOVED lines=148> */
[----:B------:R-:W-:Y:S01]  /*15b50*/  ISETP.LT.OR P3, PT, R0, 0x82, !P6 ;  /* 0x000000820000780c */ /* 0x000fe20007761670 */
[-C--:B0-----:R-:W-:Y:S02]  /*15b60*/  @!P1 IMAD R11, R88, R17.reuse, RZ ;  /* 0x00000011580b9224 */ /* 0x081fe400078e02ff */
[----:B------:R0:W-:Y:S01]  /*15b70*/  @!P4 STG.E.U8 desc[UR36][R4.64+0x79], R87 ;  /* 0x000079570400c986 */ /* 0x0001e2000c101124 */
[----:B------:R-:W-:Y:S01]  /*15b80*/  @!P2 IADD3 R6, P4, R2, UR45, RZ ;  /* 0x0000002d0206ac10 */ /* 0x000fe2000ff9e0ff */
[-C--:B------:R-:W-:Y:S02]  /*15b90*/  @!P5 IMAD R89, R89, R17.reuse, RZ ;  /* 0x000000115959d224 */ /* 0x080fe400078e02ff */
[----:B------:R-:W-:Y:S01]  /*15ba0*/  @!P2 IMAD R13, R90, R17, RZ ;  /* 0x000000115a0da224 */ /* 0x000fe200078e02ff */
[----:B-1----:R-:W-:Y:S01]  /*15bb0*/  @!P2 IADD3.X R7, R3, UR44, RZ, P4, !PT ;  /* 0x0000002c0307ac10 */ /* 0x002fe2000a7fe4ff */
[----:B------:R1:W-:Y:S01]  /*15bc0*/  @!P1 STG.E.U8 desc[UR36][R2.64+0x80], R11 ;  /* 0x0000800b02009986 */ /* 0x0003e2000c101124 */
[----:B------:R-:W-:-:S03]  /*15bd0*/  ISETP.LT.OR P4, PT, R0, 0x89, !P6 ;  /* 0x000000890000780c */ /* 0x000fc60007781670 */
[----:B------:R-:W-:Y:S01]  /*15be0*/  @!P5 STG.E.U8 desc[UR36][R2.64+0x81], R89 ;  /* 0x000081590200d986 */ /* 0x000fe2000c101124 */
[----:B------:R-:W-:Y:S02]  /*15bf0*/  ISETP.LT.OR P1, PT, R0, 0x89, !P0 ;  /* 0x000000890000780c */ /* 0x000fe40004721670 */
[----:B0-----:R-:W-:Y:S01]  /*15c00*/  @!P3 IADD3 R4, P5, R2, UR45, RZ ;  /* 0x0000002d0204bc10 */ /* 0x001fe2000ffbe0ff */
[----:B------:R0:W-:Y:S01]  /*15c10*/  @!P2 STG.E.U8 desc[UR36][R6.64+0x80], R13 ;  /* 0x0000800d0600a986 */ /* 0x0001e2000c101124 */
[----:B------:R-:W-:Y:S01]  /*15c20*/  ISETP.LT.OR P2, PT, R0, 0x8a, !P0 ;  /* 0x0000008a0000780c */ /* 0x000fe20004741670 */
[----:B------:R-:W-:Y:S01]  /*15c30*/  @!P3 IMAD R91, R91, R17, RZ ;  /* 0x000000115b5bb224 */ /* 0x000fe200078e02ff */
[----:B------:R-:W-:-:S05]  /*15c40*/  @!P3 IADD3.X R5, R3, UR44, RZ, P5, !PT ;  /* 0x0000002c0305bc10 */ /* 0x000fca000affe4ff */
[----:B------:R2:W-:Y:S01]  /*15c50*/  @!P3 STG.E.U8 desc[UR36][R4.64+0x81], R91 ;  /* 0x0000815b0400b986 */ /* 0x0005e2000c101124 */
[----:B------:R-:W-:Y:S01]  /*15c60*/  ISETP.LT.OR P3, PT, R0, 0x8a, !P6 ;  /* 0x0000008a0000780c */ /* 0x000fe20007761670 */
[-C--:B-1----:R-:W-:Y:S01]  /*15c70*/  @!P1 IMAD R11, R92, R17.reuse, RZ ;  /* 0x000000115c0b9224 */ /* 0x082fe200078e02ff */
[----:B------:R-:W-:Y:S01]  /*15c80*/  @!P4 IADD3 R8, P5, R2, UR45, RZ ;  /* 0x0000002d0208cc10 */ /* 0x000fe2000ffbe0ff */
[-C--:B0-----:R-:W-:Y:S02]  /*15c90*/  @!P4 IMAD R7, R94, R17.reuse, RZ ;  /* 0x000000115e07c224 */ /* 0x081fe400078e02ff */
[----:B------:R-:W-:Y:S01]  /*15ca0*/  @!P2 IMAD R93, R93, R17, RZ ;  /* 0x000000115d5da224 */ /* 0x000fe200078e02ff */
[----:B------:R-:W-:Y:S01]  /*15cb0*/  @!P4 IADD3.X R9, R3, UR44, RZ, P5, !PT ;  /* 0x0000002c0309cc10 */ /* 0x000fe2000affe4ff */
        /* <DEDUP_REMOVED lines=33> */
[C---:B------:R-:W-:Y:S02]  /*15ed0*/  ISETP.LT.OR P1, PT, R0.reuse, 0xa1, !P0 ;  /* 0x000000a10000780c */ /* 0x040fe40004721670 */
[C---:B------:R-:W-:Y:S01]  /*15ee0*/  ISETP.LT.OR P5, PT, R0.reuse, 0xa2, !P0 ;  /* 0x000000a20000780c */ /* 0x040fe200047a1670 */
[----:B------:R-:W-:Y:S01]  /*15ef0*/  @!P2 STG.E.U8 desc[UR36][R2.64+0x99], R101 ;  /* 0x000099650200a986 */ /* 0x000fe2000c101124 */
[----:B------:R-:W-:-:S03]  /*15f00*/  ISETP.LT.OR P2, PT, R0, 0xa1, !P6 ;  /* 0x000000a10000780c */ /* 0x000fc60007741670 */
        /* <DEDUP_REMOVED lines=9> */
[----:B------:R2:W-:Y:S01]  /*15fa0*/  @!P1 STG.E.U8 desc[UR36][R2.64+0xa0], R11 ;  /* 0x0000a00b02009986 */ /* 0x0005e2000c101124 */
[----:B------:R-:W-:Y:S01]  /*15fb0*/  ISETP.LT.OR P1, PT, R0, 0xa9, !P0 ;  /* 0x000000a90000780c */ /* 0x000fe20004721670 */
[----:B-1----:R-:W-:Y:S01]  /*15fc0*/  @!P2 IMAD R9, R106, R17, RZ ;  /* 0x000000116a09a224 */ /* 0x002fe200078e02ff */
[----:B------:R-:W-:Y:S01]  /*15fd0*/  @!P2 IADD3.X R7, R3, UR44, RZ, P4, !PT ;  /* 0x0000002c0307ac10 */ /* 0x000fe2000a7fe4ff */
[----:B------:R-:W-:Y:S01]  /*15fe0*/  @!P5 STG.E.U8 desc[UR36][R2.64+0xa1], R105 ;  /* 0x0000a1690200d986 */ /* 0x000fe2000c101124 */
[----:B------:R-:W-:-:S02]  /*15ff0*/  ISETP.LT.OR P4, PT, R0, 0xaa, !P0 ;  /* 0x000000aa0000780c */ /* 0x000fc40004781670 */
[----:B0-----:R-:W-:Y:S01]  /*16000*/  @!P3 IADD3 R4, P5, R2, UR45, RZ ;  /* 0x0000002d0204bc10 */ /* 0x001fe2000ffbe0ff */
[----:B------:R0:W-:Y:S01]  /*16010*/  @!P2 STG.E.U8 desc[UR36][R6.64+0xa0], R9 ;  /* 0x0000a0090600a986 */ /* 0x0001e2000c101124 */
[C---:B------:R-:W-:Y:S02]  /*16020*/  ISETP.LT.OR P2, PT, R0.reuse, 0xa9, !P6 ;  /* 0x000000a90000780c */ /* 0x040fe40007741670 */
[----:B------:R-:W-:Y:S02]  /*16030*/  @!P3 IADD3.X R5, R3, UR44, RZ, P5, !PT ;  /* 0x0000002c0305bc10 */ /* 0x000fe4000affe4ff */
[----:B------:R-:W-:Y:S01]  /*16040*/  ISETP.LT.OR P5, PT, R0, 0xaa, !P6 ;  /* 0x000000aa0000780c */ /* 0x000fe200077a1670 */
[-C--:B------:R-:W-:Y:S02]  /*16050*/  @!P3 IMAD R107, R107, R17.reuse, RZ ;  /* 0x000000116b6bb224 */ /* 0x080fe400078e02ff */
[-C--:B--2---:R-:W-:Y:S02]  /*16060*/  @!P1 IMAD R11, R108, R17.reuse, RZ ;  /* 0x000000116c0b9224 */ /* 0x084fe400078e02ff */
[----:B------:R-:W-:Y:S01]  /*16070*/  @!P4 IMAD R109, R109, R17, RZ ;  /* 0x000000116d6dc224 */ /* 0x000fe200078e02ff */
[----:B------:R-:W-:Y:S01]  /*16080*/  @!P3 STG.E.U8 desc[UR36][R4.64+0xa1], R107 ;  /* 0x0000a16b0400b986 */ /* 0x000fe2000c101124 */
[----:B------:R-:W-:-:S03]  /*16090*/  ISETP.LT.OR P3, PT, R0, 0xb1, !P0 ;  /* 0x000000b10000780c */ /* 0x000fc60004761670 */
[----:B------:R1:W-:Y:S01]  /*160a0*/  @!P1 STG.E.U8 desc[UR36][R2.64+0xa8], R11 ;  /* 0x0000a80b02009986 */ /* 0x0003e2000c101124 */
[----:B0-----:R-:W-:-:S03]  /*160b0*/  @!P2 IADD3 R6, P1, R2, UR45, RZ ;  /* 0x0000002d0206ac10 */ /* 0x001fc6000ff3e0ff */
[----:B------:R-:W-:Y:S01]  /*160c0*/  @!P4 STG.E.U8 desc[UR36][R2.64+0xa9], R109 ;  /* 0x0000a96d0200c986 */ /* 0x000fe2000c101124 */
[----:B------:R-:W-:Y:S01]  /*160d0*/  @!P5 IADD3 R8, P4, R2, UR45, RZ ;  /* 0x0000002d0208dc10 */ /* 0x000fe2000ff9e0ff */
[-C--:B------:R-:W-:Y:S01]  /*160e0*/  @!P2 IMAD R13, R110, R17.reuse, RZ ;  /* 0x000000116e0da224 */ /* 0x080fe200078e02ff */
[----:B------:R-:W-:Y:S01]  /*160f0*/  @!P2 IADD3.X R7, R3, UR44, RZ, P1, !PT ;  /* 0x0000002c0307ac10 */ /* 0x000fe20008ffe4ff */
[-C--:B------:R-:W-:Y:S01]  /*16100*/  @!P5 IMAD R111, R111, R17.reuse, RZ ;  /* 0x000000116f6fd224 */ /* 0x080fe200078e02ff */
[C---:B------:R-:W-:Y:S02]  /*16110*/  ISETP.LT.OR P1, PT, R0.reuse, 0xb2, !P0 ;  /* 0x000000b20000780c */ /* 0x040fe40004721670 */
[----:B------:R-:W-:Y:S01]  /*16120*/  @!P5 IADD3.X R9, R3, UR44, RZ, P4, !PT ;  /* 0x0000002c0309dc10 */ /* 0x000fe2000a7fe4ff */
[----:B------:R0:W-:Y:S04]  /*16130*/  @!P2 STG.E.U8 desc[UR36][R6.64+0xa8], R13 ;  /* 0x0000a80d0600a986 */ /* 0x0001e8000c101124 */
[----:B------:R2:W-:Y:S01]  /*16140*/  @!P5 STG.E.U8 desc[UR36][R8.64+0xa9], R111 ;  /* 0x0000a96f0800d986 */ /* 0x0005e2000c101124 */
[----:B------:R-:W-:Y:S01]  /*16150*/  ISETP.LT.OR P5, PT, R0, 0xb1, !P6 ;  /* 0x000000b10000780c */ /* 0x000fe200077a1670 */
[----:B-1----:R-:W-:Y:S01]  /*16160*/  @!P3 IMAD R11, R112, R17, RZ ;  /* 0x00000011700bb224 */ /* 0x002fe200078e02ff */
[----:B------:R-:W-:-:S03]  /*16170*/  ISETP.LT.OR P4, PT, R0, 0xb2, !P6 ;  /* 0x000000b20000780c */ /* 0x000fc60007781670 */
[-C--:B------:R-:W-:Y:S01]  /*16180*/  @!P1 IMAD R113, R113, R17.reuse, RZ ;  /* 0x0000001171719224 */ /* 0x080fe200078e02ff */
[----:B------:R1:W-:Y:S01]  /*16190*/  @!P3 STG.E.U8 desc[UR36][R2.64+0xb0], R11 ;  /* 0x0000b00b0200b986 */ /* 0x0003e2000c101124 */
[C---:B------:R-:W-:Y:S02]  /*161a0*/  ISETP.LT.OR P3, PT, R0.reuse, 0xb9, !P6 ;  /* 0x000000b90000780c */ /* 0x040fe40007761670 */
[C---:B------:R-:W-:Y:S01]  /*161b0*/  ISETP.LT.OR P6, PT, R0.reuse, 0xba, !P6 ;  /* 0x000000ba0000780c */ /* 0x040fe200077c1670 */
[----:B------:R3:W-:Y:S01]  /*161c0*/  @!P1 STG.E.U8 desc[UR36][R2.64+0xb1], R113 ;  /* 0x0000b17102009986 */ /* 0x0007e2000c101124 */
[C---:B------:R-:W-:Y:S02]  /*161d0*/  ISETP.LT.OR P2, PT, R0.reuse, 0xb9, !P0 ;  /* 0x000000b90000780c */ /* 0x040fe40004741670 */
[----:B------:R-:W-:Y:S02]  /*161e0*/  ISETP.LT.OR P0, PT, R0, 0xba, !P0 ;  /* 0x000000ba0000780c */ /* 0x000fe40004701670 */
[----:B------:R-:W-:Y:S01]  /*161f0*/  @!P5 IADD3 R4, P1, R2, UR45, RZ ;  /* 0x0000002d0204dc10 */ /* 0x000fe2000ff3e0ff */
[----:B0-----:R-:W-:-:S03]  /*16200*/  @!P5 IMAD R13, R114, R17, RZ ;  /* 0x00000011720dd224 */ /* 0x001fc600078e02ff */
[----:B------:R-:W-:Y:S02]  /*16210*/  @!P5 IADD3.X R5, R3, UR44, RZ, P1, !PT ;  /* 0x0000002c0305dc10 */ /* 0x000fe40008ffe4ff */
[C---:B------:R-:W-:Y:S01]  /*16220*/  @!P4 IADD3 R6, P1, R2.reuse, UR45, RZ ;  /* 0x0000002d0206cc10 */ /* 0x040fe2000ff3e0ff */
[-C--:B------:R-:W-:Y:S02]  /*16230*/  @!P4 IMAD R115, R115, R17.reuse, RZ ;  /* 0x000000117373c224 */ /* 0x080fe400078e02ff */
[----:B------:R3:W-:Y:S01]  /*16240*/  @!P5 STG.E.U8 desc[UR36][R4.64+0xb0], R13 ;  /* 0x0000b00d0400d986 */ /* 0x0007e2000c101124 */
[----:B------:R-:W-:Y:S02]  /*16250*/  @!P4 IADD3.X R7, R3, UR44, RZ, P1, !PT ;  /* 0x0000002c0307cc10 */ /* 0x000fe40008ffe4ff */
[----:B--2---:R-:W-:Y:S01]  /*16260*/  @!P3 IADD3 R8, P1, R2, UR45, RZ ;  /* 0x0000002d0208bc10 */ /* 0x004fe2000ff3e0ff */
[-C--:B------:R-:W-:Y:S01]  /*16270*/  @!P2 IMAD R15, R116, R17.reuse, RZ ;  /* 0x00000011740fa224 */ /* 0x080fe200078e02ff */
[----:B------:R-:W-:Y:S01]  /*16280*/  @!P6 IADD3 R10, P5, R2, UR45, RZ ;  /* 0x0000002d020aec10 */ /* 0x000fe2000ffbe0ff */
[-C--:B------:R-:W-:Y:S01]  /*16290*/  @!P0 IMAD R117, R117, R17.reuse, RZ ;  /* 0x0000001175758224 */ /* 0x080fe200078e02ff */
[C---:B------:R-:W-:Y:S01]  /*162a0*/  @!P3 IADD3.X R9, R3.reuse, UR44, RZ, P1, !PT ;  /* 0x0000002c0309bc10 */ /* 0x040fe20008ffe4ff */
[-C--:B------:R-:W-:Y:S01]  /*162b0*/  @!P3 IMAD R21, R118, R17.reuse, RZ ;  /* 0x000000117615b224 */ /* 0x080fe200078e02ff */
[----:B-1----:R-:W-:Y:S01]  /*162c0*/  @!P6 IADD3.X R11, R3, UR44, RZ, P5, !PT ;  /* 0x0000002c030bec10 */ /* 0x002fe2000affe4ff */
[----:B------:R-:W-:Y:S01]  /*162d0*/  @!P6 IMAD R119, R119, R17, RZ ;  /* 0x000000117777e224 */ /* 0x000fe200078e02ff */
[----:B------:R3:W-:Y:S04]  /*162e0*/  @!P4 STG.E.U8 desc[UR36][R6.64+0xb1], R115 ;  /* 0x0000b1730600c986 */ /* 0x0007e8000c101124 */
[----:B------:R3:W-:Y:S04]  /*162f0*/  @!P2 STG.E.U8 desc[UR36][R2.64+0xb8], R15 ;  /* 0x0000b80f0200a986 */ /* 0x0007e8000c101124 */
[----:B------:R3:W-:Y:S04]  /*16300*/  @!P0 STG.E.U8 desc[UR36][R2.64+0xb9], R117 ;  /* 0x0000b97502008986 */ /* 0x0007e8000c101124 */
[----:B------:R3:W-:Y:S04]  /*16310*/  @!P3 STG.E.U8 desc[UR36][R8.64+0xb8], R21 ;  /* 0x0000b8150800b986 */ /* 0x0007e8000c101124 */
[----:B------:R3:W-:Y:S02]  /*16320*/  @!P6 STG.E.U8 desc[UR36][R10.64+0xb9], R119 ;  /* 0x0000b9770a00e986 */ /* 0x0007e4000c101124 */
.L_x_606:
[----:B------:R-:W-:Y:S05]  /*16330*/  BSYNC B0 ;  /* 0x0000000000007941 */ /* 0x000fea0003800000 */
.L_x_28:
[----:B--23--:R-:W2:Y:S01]  /*16340*/  LDL.LU R2, [R1+0x180] ;  /* 0x0001800001027983 */ /* 0x00cea20000300800 */
[----:B------:R-:W-:Y:S01]  /*16350*/  ULDC UR4, c[0x0][0xc] ;  /* 0x0000030000047ab9 */ /* 0x000fe20000000800 */
[----:B------:R-:W-:Y:S01]  /*16360*/  ULDC UR5, c[0x0][0x10] ;  /* 0x0000040000057ab9 */ /* 0x000fe20000000800 */
[----:B0-----:R-:W2:Y:S01]  /*16370*/  LDC R5, c[0x0][0x14] ;  /* 0x00000500ff057b82 */ /* 0x001ea20000000800 */
[----:B------:R-:W-:Y:S01]  /*16380*/  UIMAD.WIDE.U32 UR4, UR4, UR5, URZ ;  /* 0x00000005040472a5 */ /* 0x000fe2000f8e003f */
[----:B-1----:R-:W-:Y:S01]  /*16390*/  IMAD.MOV.U32 R3, RZ, RZ, R19 ;  /* 0x000000ffff037224 */ /* 0x002fe200078e0013 */
[----:B------:R-:W-:Y:S01]  /*163a0*/  UMOV UR42, 0xffffffff ;  /* 0xffffffff002a7882 */ /* 0x000fe20000000000 */
[----:B------:R-:W-:Y:S01]  /*163b0*/  UMOV UR43, 0xffffffff ;  /* 0xffffffff002b7882 */ /* 0x000fe20000000000 */
[----:B------:R-:W-:Y:S02]  /*163c0*/  PRMT R0, RZ, 0x7610, R0 ;  /* 0x00007610ff007816 */ /* 0x000fe40000000000 */
[----:B--2---:R-:W-:-:S04]  /*163d0*/  IMAD.WIDE.U32 R2, R5, UR4, R2 ;  /* 0x0000000405027c25 */ /* 0x004fc8000f8e0002 */
[----:B------:R-:W-:Y:S02]  /*163e0*/  IMAD.MOV.U32 R4, RZ, RZ, R2 ;  /* 0x000000ffff047224 */ /* 0x000fe400078e0002 */
[----:B------:R-:W-:Y:S01]  /*163f0*/  IMAD R5, R5, UR5, RZ ;  /* 0x0000000505057c24 */ /* 0x000fe2000f8e02ff */
[----:B------:R-:W-:Y:S02]  /*16400*/  ULDC.64 UR4, c[0x0][0x650] ;  /* 0x0001940000047ab9 */ /* 0x000fe40000000a00 */
[----:B------:R0:W-:Y:S01]  /*16410*/  STL [R1+0x180], R4 ;  /* 0x0001800401007387 */ /* 0x0001e20000100800 */
[----:B------:R-:W-:Y:S01]  /*16420*/  IMAD.IADD R19, R3, 0x1, R5 ;  /* 0x0000000103137824 */ /* 0x000fe200078e0205 */
[----:B------:R-:W-:-:S04]  /*16430*/  ISETP.GE.U32.AND P0, PT, R2, UR4, PT ;  /* 0x0000000402007c0c */ /* 0x000fc8000bf06070 */
[----:B------:R-:W-:-:S13]  /*16440*/  ISETP.GE.U32.AND.EX P0, PT, R19, UR5, PT, P0 ;  /* 0x0000000513007c0c */ /* 0x000fda000bf06100 */
[----:B0-----:R-:W-:Y:S05]  /*16450*/  @P0 BRA `(.L_x_607) ;  /* 0x0000000400880947 */ /* 0x001fea0003800000 */
[----:B------:R-:W0:Y:S01]  /*16460*/  S2UR UR6, SR_CTAID.X ;  /* 0x00000000000679c3 */ /* 0x000e220000002500 */
[----:B------:R-:W-:Y:S01]  /*16470*/  ULDC.64 UR12, c[0x0][0x628] ;  /* 0x00018a00000c7ab9 */ /* 0x000fe20000000a00 */
[----:B------:R-:W-:Y:S01]  /*16480*/  ULDC UR4, c[0x0][0x150] ;  /* 0x0000540000047ab9 */ /* 0x000fe20000000800 */
[----:B------:R-:W-:Y:S01]  /*16490*/  ISETP.NE.U32.AND P0, PT, RZ, UR12, PT ;  /* 0x0000000cff007c0c */ /* 0x000fe2000bf05070 */
[----:B------:R-:W-:Y:S01]  /*164a0*/  ULDC UR15, c[0x0][0x630] ;  /* 0x00018c00000f7ab9 */ /* 0x000fe20000000800 */
[C---:B------:R-:W-:Y:S01]  /*164b0*/  R2UR UR16, R4.reuse ;  /* 0x00000000041072ca */ /* 0x040fe200000e0000 */
[----:B------:R-:W-:Y:S01]  /*164c0*/  ULDC UR18, c[0x0][0x154] ;  /* 0x0000550000127ab9 */ /* 0x000fe20000000800 */
[----:B------:R-:W-:Y:S01]  /*164d0*/  ISETP.NE.AND.EX P0, PT, RZ, UR13, PT, P0 ;  /* 0x0000000dff007c0c */ /* 0x000fe2000bf05300 */
[----:B------:R-:W1:Y:S01]  /*164e0*/  S2UR UR19, SR_CTAID.Y ;  /* 0x00000000001379c3 */ /* 0x000e620000002600 */
[----:B------:R-:W-:Y:S02]  /*164f0*/  R2UR UR17, R19 ;  /* 0x00000000131172ca */ /* 0x000fe400000e0000 */
[----:B------:R-:W-:-:S02]  /*16500*/  R2UR UR10, R4 ;  /* 0x00000000040a72ca */ /* 0x000fc400000e0000 */
[----:B------:R-:W-:Y:S02]  /*16510*/  R2UR UR11, R19 ;  /* 0x00000000130b72ca */ /* 0x000fe400000e0000 */
[----:B0-----:R-:W-:-:S05]  /*16520*/  I2FP.F32.U32 R0, UR6 ;  /* 0x0000000600007c45 */ /* 0x001fca0008201000 */
[----:B------:R-:W-:-:S04]  /*16530*/  FMUL R0, R0, UR4 ;  /* 0x0000000400007c20 */ /* 0x000fc80008400000 */
[----:B------:R0:W2:Y:S01]  /*16540*/  F2I.U32.TRUNC.NTZ R2, R0 ;  /* 0x0000000000027305 */ /* 0x0000a2000020f000 */
[----:B-1----:R-:W-:Y:S05]  /*16550*/  @!P0 BRA `(.L_x_608) ;  /* 0x0000000000308947 */ /* 0x002fea0003800000 */
        /* <DEDUP_REMOVED lines=12> */
.L_x_608:
[----:B------:R-:W-:Y:S01]  /*16620*/  USHF.R.U64 UR43, UR10, UR15, UR11 ;  /* 0x0000000f0a2b7299 */ /* 0x000fe2000800120b */
[----:B0-----:R-:W-:Y:S01]  /*16630*/  I2FP.F32.U32 R0, UR19 ;  /* 0x0000001300007c45 */ /* 0x001fe20008201000 */
[----:B------:R-:W-:Y:S01]  /*16640*/  USHF.R.U32.HI UR4, URZ, UR15, UR11 ;  /* 0x0000000f3f047299 */ /* 0x000fe2000801160b */
[----:B--2---:R-:W-:Y:S01]  /*16650*/  R2UR UR14, R2 ;  /* 0x00000000020e72ca */ /* 0x004fe200000e0000 */
        /* <DEDUP_REMOVED lines=11> */
[----:B------:R-:W-:Y:S02]  /*16710*/  ULDC UR21, c[0x0][0x658] ;  /* 0x0001960000157ab9 */ /* 0x000fe40000000800 */
[----:B------:R-:W-:Y:S01]  /*16720*/  UIADD3 UR9, UR11, UR9, URZ ;  /* 0x000000090b097290 */ /* 0x000fe2000fffe03f */
[----:B------:R-:W-:Y:S01]  /*16730*/  UMOV UR16, 0xffffffff ;  /* 0xffffffff00107882 */ /* 0x000fe20000000000 */
[----:B------:R-:W-:Y:S01]  /*16740*/  ULDC.64 UR4, c[0x0][0x640] ;  /* 0x0001900000047ab9 */ /* 0x000fe20000000a00 */
[----:B------:R-:W-:Y:S01]  /*16750*/  USHF.L.U32 UR16, UR16, UR21, URZ ;  /* 0x0000001510107299 */ /* 0x000fe2000800063f */
[----:B------:R-:W-:Y:S01]  /*16760*/  ISETP.NE.U32.AND P0, PT, RZ, UR4, PT ;  /* 0x00000004ff007c0c */ /* 0x000fe2000bf05070 */
[----:B------:R-:W-:-:S02]  /*16770*/  USHF.R.U64 UR17, UR10, UR12, UR9 ;  /* 0x0000000c0a117299 */ /* 0x000fc40008001209 */
[----:B------:R-:W-:Y:S01]  /*16780*/  USHF.R.U32.HI UR9, URZ, UR12, UR9 ;  /* 0x0000000c3f097299 */ /* 0x000fe20008011609 */
[----:B0-----:R-:W-:Y:S01]  /*16790*/  R2UR UR15, R0 ;  /* 0x00000000000f72ca */ /* 0x001fe200000e0000 */
[----:B------:R-:W-:Y:S01]  /*167a0*/  ULDC UR18, c[0x0][0x608] ;  /* 0x0001820000127ab9 */ /* 0x000fe20000000800 */
[----:B------:R-:W-:Y:S01]  /*167b0*/  ULOP3.LUT UR41, URZ, UR16, URZ, 0x33, !UPT ;  /* 0x000000103f297292 */ /* 0x000fe2000f8e333f */
[----:B------:R-:W-:Y:S01]  /*167c0*/  ISETP.NE.AND.EX P0, PT, RZ, UR5, PT, P0 ;  /* 0x00000005ff007c0c */ /* 0x000fe2000bf05300 */
[----:B------:R-:W-:Y:S02]  /*167d0*/  USHF.R.U64 UR16, UR17, UR18, UR9 ;  /* 0x0000001211107299 */ /* 0x000fe40008001209 */
[----:B------:R-:W-:Y:S02]  /*167e0*/  USHF.R.U32.HI UR9, URZ, UR18, UR9 ;  /* 0x000000123f097299 */ /* 0x000fe40008011609 */
[----:B------:R-:W-:Y:S02]  /*167f0*/  UIADD3 UR14, -UR14, URZ, URZ ;  /* 0x0000003f0e0e7290 */ /* 0x000fe4000fffe13f */
[----:B------:R-:W-:Y:S01]  /*16800*/  USHF.R.U64 UR18, UR16, UR21, UR9 ;  /* 0x0000001510127299 */ /* 0x000fe20008001209 */
[----:B------:R-:W-:Y:S01]  /*16810*/  UMOV UR20, 0x1 ;  /* 0x0000000100147882 */ /* 0x000fe20000000000 */
[----:B------:R-:W-:Y:S01]  /*16820*/  ULDC UR13, c[0x0][0x144] ;  /* 0x00005100000d7ab9 */ /* 0x000fe20000000800 */
[----:B------:R-:W-:Y:S01]  /*16830*/  ULDC UR7, c[0x0][0x600] ;  /* 0x0001800000077ab9 */ /* 0x000fe20000000800 */
[----:B------:R-:W-:-:S02]  /*16840*/  USHF.L.U32 UR24, UR20, UR21, URZ ;  /* 0x0000001514187299 */ /* 0x000fc4000800063f */
[----:B------:R-:W-:Y:S02]  /*16850*/  USHF.R.U32.HI UR9, URZ, UR21, UR9 ;  /* 0x000000153f097299 */ /* 0x000fe40008011609 */
[----:B------:R-:W-:Y:S02]  /*16860*/  UIMAD UR21, UR13, UR14, UR6 ;  /* 0x0000000e0d1572a4 */ /* 0x000fe4000f8e0206 */
[----:B------:R-:W-:Y:S02]  /*16870*/  UIADD3 UR8, UR7, -0x1, URZ ;  /* 0xffffffff07087890 */ /* 0x000fe4000fffe03f */
[----:B------:R-:W-:Y:S01]  /*16880*/  UIADD3 UR20, -UR15, URZ, URZ ;  /* 0x0000003f0f147290 */ /* 0x000fe2000fffe13f */
        /* <DEDUP_REMOVED lines=17> */
.L_x_609:
[----:B------:R-:W-:Y:S01]  /*169a0*/  UISETP.NE.AND UP0, UPT, UR47, URZ, UPT ;  /* 0x0000003f2f00728c */ /* 0x000fe2000bf05270 */
[----:B------:R-:W-:Y:S01]  /*169b0*/  IMAD.MOV.U32 R0, RZ, RZ, 0x1 ;  /* 0x00000001ff007424 */ /* 0x000fe200078e00ff */
[----:B------:R-:W-:Y:S02]  /*169c0*/  USHF.R.U64 UR4, UR6, UR22, UR9 ;  /* 0x0000001606047299 */ /* 0x000fe40008001209 */
[----:B------:R-:W-:Y:S02]  /*169d0*/  ULOP3.LUT UR41, UR16, UR41, URZ, 0xc0, !UPT ;  /* 0x0000002910297292 */ /* 0x000fe4000f8ec03f */
[----:B------:R-:W-:Y:S02]  /*169e0*/  UIADD3 UR5, -UR4, URZ, URZ ;  /* 0x0000003f04057290 */ /* 0x000fe4000fffe13f */
[----:B------:R-:W-:Y:S02]  /*169f0*/  UIMAD UR41, UR24, UR4, UR41 ;  /* 0x00000004182972a4 */ /* 0x000fe4000f8e0229 */
[----:B------:R-:W-:-:S02]  /*16a00*/  ULOP3.LUT UR8, UR17, UR8, URZ, 0xc0, !UPT ;  /* 0x0000000811087292 */ /* 0x000fc4000f8ec03f */
[----:B------:R-:W-:Y:S02]  /*16a10*/  @UP0 UIMAD UR21, UR25, UR20, UR19 ;  /* 0x00000014191502a4 */ /* 0x000fe4000f8e0213 */
[----:B------:R-:W-:-:S03]  /*16a20*/  UIMAD UR4, UR5, UR23, UR18 ;  /* 0x00000017050472a4 */ /* 0x000fc6000f8e0212 */
[----:B------:R-:W-:Y:S01]  /*16a30*/  ULDC UR5, c[0x0][0x610] ;  /* 0x0001840000057ab9 */ /* 0x000fe20000000800 */
[----:B------:R-:W-:Y:S02]  /*16a40*/  UIMAD UR4, UR4, UR7, UR8 ;  /* 0x00000007040472a4 */ /* 0x000fe4000f8e0208 */
[----:B------:R-:W-:-:S04]  /*16a50*/  UIMAD UR41, UR41, UR5, UR21 ;  /* 0x00000005292972a4 */ /* 0x000fc8000f8e0215 */
[----:B------:R-:W-:Y:S02]  /*16a60*/  USEL UR42, UR4, UR41, !UP0 ;  /* 0x00000029042a7287 */ /* 0x000fe4000c000000 */
[----:B------:R-:W-:-:S12]  /*16a70*/  USEL UR41, UR41, UR4, !UP0 ;  /* 0x0000000429297287 */ /* 0x000fd8000c000000 */
.L_x_607:
[----:B------:R-:W-:-:S13]  /*16a80*/  LOP3.LUT P0, RZ, R0, 0xff, RZ, 0xc0, !PT ;  /* 0x000000ff00ff7812 */ /* 0x000fda000780c0ff */
[----:B------:R-:W-:Y:S05]  /*16a90*/  @P0 BRA `(.L_x_610) ;  /* 0xfffffea400b40947 */ /* 0x000fea000383ffff */
[----:B------:R-:W-:Y:S05]  /*16aa0*/  EXIT ;  /* 0x000000000000794d */ /* 0x000fea0003800000 */
.L_x_3:
[----:B------:R-:W2:Y:S01]  /*16ab0*/  LDL R4, [R1+0x180] ;  /* 0x0001800001047983 */ /* 0x000ea20000100800 */
[----:B------:R-:W-:Y:S01]  /*16ac0*/  ULDC.64 UR8, c[0x0][0x650] ;  /* 0x0001940000087ab9 */ /* 0x000fe20000000a00 */
[----:B------:R-:W-:Y:S01]  /*16ad0*/  PRMT R0, RZ, 0x7610, R0 ;  /* 0x00007610ff007816 */ /* 0x000fe20000000000 */
[----:B------:R-:W-:Y:S02]  /*16ae0*/  IMAD.MOV.U32 R3, RZ, RZ, -0x1 ;  /* 0xffffffffff037424 */ /* 0x000fe400078e00ff */
[----:B------:R-:W-:Y:S02]  /*16af0*/  IMAD.MOV.U32 R2, RZ, RZ, -0x1 ;  /* 0xffffffffff027424 */ /* 0x000fe400078e00ff */
[----:B------:R-:W-:Y:S01]  /*16b00*/  IMAD.MOV.U32 R9, RZ, RZ, -0x1 ;  /* 0xffffffffff097424 */ /* 0x000fe200078e00ff */
[----:B--2---:R-:W-:-:S04]  /*16b10*/  ISETP.GE.U32.AND P0, PT, R4, UR8, PT ;  /* 0x0000000804007c0c */ /* 0x004fc8000bf06070 */
[----:B------:R-:W-:-:S13]  /*16b20*/  ISETP.GE.U32.AND.EX P0, PT, R19, UR9, PT, P0 ;  /* 0x0000000913007c0c */ /* 0x000fda000bf06100 */
[----:B------:R-:W-:Y:S05]  /*16b30*/  @P0 BRA `(.L_x_611) ;  /* 0x00000004008c0947 */ /* 0x000fea0003800000 */
[----:B------:R-:W-:Y:S01]  /*16b40*/  I2FP.F32.U32 R0, UR4 ;  /* 0x0000000400007c45 */ /* 0x000fe20008201000 */
[----:B0-----:R-:W-:Y:S01]  /*16b50*/  ULDC.64 UR16, c[0x0][0x628] ;  /* 0x00018a0000107ab9 */ /* 0x001fe20000000a00 */
        /* <DEDUP_REMOVED lines=24> */
.L_x_612:
        /* <DEDUP_REMOVED lines=24> */
[----:B------:R-:W-:Y:S01]  /*16e60*/  UMOV UR19, 0x1 ;  /* 0x0000000100137882 */ /* 0x000fe20000000000 */
[----:B------:R-:W-:Y:S01]  /*16e70*/  ULDC UR20, c[0x0][0x608] ;  /* 0x0001820000147ab9 */ /* 0x000fe20000000800 */
[----:B------:R-:W-:Y:S01]  /*16e80*/  USHF.L.U32 UR26, UR19, UR23, URZ ;  /* 0x00000017131a7299 */ /* 0x000fe2000800063f */
[----:B------:R-:W-:Y:S01]  /*16e90*/  ISETP.NE.AND.EX P0, PT, RZ, UR9, PT, P0 ;  /* 0x00000009ff007c0c */ /* 0x000fe2000bf05300 */
[----:B------:R-:W-:Y:S02]  /*16ea0*/  USHF.R.U64 UR19, UR18, UR20, UR11 ;  /* 0x0000001412137299 */ /* 0x000fe4000800120b */
[----:B------:R-:W-:Y:S02]  /*16eb0*/  USHF.R.U32.HI UR11, URZ, UR20, UR11 ;  /* 0x000000143f0b7299 */ /* 0x000fe4000801160b */
[----:B------:R-:W-:-:S02]  /*16ec0*/  UIADD3 UR15, -UR15, URZ, URZ ;  /* 0x0000003f0f0f7290 */ /* 0x000fc4000fffe13f */
[----:B------:R-:W-:Y:S01]  /*16ed0*/  USHF.R.U64 UR20, UR19, UR23, UR11 ;  /* 0x0000001713147299 */ /* 0x000fe2000800120b */
[----:B------:R-:W-:Y:S01]  /*16ee0*/  ULDC UR16, c[0x0][0x144] ;  /* 0x0000510000107ab9 */ /* 0x000fe20000000800 */
[----:B------:R-:W-:Y:S01]  /*16ef0*/  ULDC UR6, c[0x0][0x600] ;  /* 0x0001800000067ab9 */ /* 0x000fe20000000800 */
[----:B------:R-:W-:Y:S02]  /*16f00*/  USHF.R.U32.HI UR11, URZ, UR23, UR11 ;  /* 0x000000173f0b7299 */ /* 0x000fe4000801160b */
[----:B------:R-:W-:Y:S02]  /*16f10*/  UIMAD UR23, UR16, UR15, UR4 ;  /* 0x0000000f101772a4 */ /* 0x000fe4000f8e0204 */
[----:B------:R-:W-:Y:S02]  /*16f20*/  UIADD3 UR22, UR6, -0x1, URZ ;  /* 0xffffffff06167890 */ /* 0x000fe4000fffe03f */
[----:B------:R-:W-:Y:S02]  /*16f30*/  ULOP3.LUT UR27, URZ, UR13, URZ, 0x33, !UPT ;  /* 0x0000000d3f1b7292 */ /* 0x000fe4000f8e333f */
        /* <DEDUP_REMOVED lines=18> */
.L_x_613:
[----:B------:R-:W-:Y:S01]  /*17060*/  UISETP.NE.AND UP0, UPT, UR47, URZ, UPT ;  /* 0x0000003f2f00728c */ /* 0x000fe2000bf05270 */
[----:B------:R-:W-:Y:S01]  /*17070*/  IMAD.MOV.U32 R0, RZ, RZ, 0x1 ;  /* 0x00000001ff007424 */ /* 0x000fe200078e00ff */
[----:B------:R-:W-:Y:S01]  /*17080*/  USHF.R.U64 UR8, UR4, UR24, UR11 ;  /* 0x0000001804087299 */ /* 0x000fe2000800120b */
[----:B------:R-:W-:Y:S01]  /*17090*/  IMAD.U32 R9, RZ, RZ, UR5 ;  /* 0x00000005ff097e24 */ /* 0x000fe2000f8e00ff */
[----:B------:R-:W-:Y:S02]  /*170a0*/  ULOP3.LUT UR4, UR19, UR27, URZ, 0xc0, !UPT ;  /* 0x0000001b13047292 */ /* 0x000fe4000f8ec03f */
[----:B------:R-:W-:Y:S02]  /*170b0*/  ULOP3.LUT UR18, UR18, UR22, URZ, 0xc0, !UPT ;  /* 0x0000001612127292 */ /* 0x000fe4000f8ec03f */
[----:B------:R-:W-:-:S03]  /*170c0*/  UIMAD UR4, UR26, UR8, UR4 ;  /* 0x000000081a0472a4 */ /* 0x000fc6000f8e0204 */
[----:B------:R-:W-:Y:S02]  /*170d0*/  @UP0 UIMAD UR23, UR28, UR21, UR7 ;  /* 0x000000151c1702a4 */ /* 0x000fe4000f8e0207 */
[----:B------:R-:W-:-:S03]  /*170e0*/  UIADD3 UR7, -UR8, URZ, URZ ;  /* 0x0000003f08077290 */ /* 0x000fc6000fffe13f */
[----:B------:R-:W-:Y:S01]  /*170f0*/  ULDC UR8, c[0x0][0x610] ;  /* 0x0001840000087ab9 */ /* 0x000fe20000000800 */
[----:B------:R-:W-:Y:S02]  /*17100*/  UIMAD UR7, UR7, UR25, UR20 ;  /* 0x00000019070772a4 */ /* 0x000fe4000f8e0214 */
[----:B------:R-:W-:Y:S02]  /*17110*/  UIMAD UR4, UR4, UR8, UR23 ;  /* 0x00000008040472a4 */ /* 0x000fe4000f8e0217 */
[----:B------:R-:W-:-:S04]  /*17120*/  UIMAD UR7, UR7, UR6, UR18 ;  /* 0x00000006070772a4 */ /* 0x000fc8000f8e0212 */
[----:B------:R-:W-:Y:S02]  /*17130*/  USEL UR6, UR7, UR4, !UP0 ;  /* 0x0000000407067287 */ /* 0x000fe4000c000000 */
[----:B------:R-:W-:-:S04]  /*17140*/  USEL UR4, UR4, UR7, !UP0 ;  /* 0x0000000704047287 */ /* 0x000fc8000c000000 */
[----:B------:R-:W-:Y:S02]  /*17150*/  IMAD.U32 R2, RZ, RZ, UR6 ;  /* 0x00000006ff027e24 */ /* 0x000fe4000f8e00ff */
[----:B------:R-:W-:-:S07]  /*17160*/  IMAD.U32 R3, RZ, RZ, UR4 ;  /* 0x00000004ff037e24 */ /* 0x000fce000f8e00ff */
.L_x_611:
[----:B------:R-:W-:-:S08]  /*17170*/  NOP ;  /* 0x0000000000007918 */ /* 0x000fd00000000000 */
[----:B0-----:R-:W0:-:S00]  /*17180*/  USETMAXREG.DEALLOC.CTAPOOL 0x18 ;  /* 0x00000018000079c8 */ /* 0x001e0000080e0500 */
[----:B------:R-:W-:-:S13]  /*17190*/  ISETP.NE.AND P0, PT, RZ, UR10, PT ;  /* 0x0000000aff007c0c */ /* 0x000fda000bf05270 */
[----:B------:R-:W-:Y:S05]  /*171a0*/  @P0 EXIT ;  /* 0x000000000000094d */ /* 0x000fea0003800000 */
[----:B0-----:R-:W-:Y:S01]  /*171b0*/  LOP3.LUT P0, RZ, R0, 0xff, RZ, 0xc0, !PT ;  /* 0x000000ff00ff7812 */ /* 0x001fe2000780c0ff */
[----:B------:R-:W-:Y:S02]  /*171c0*/  IMAD.MOV.U32 R0, RZ, RZ, 0x1 ;  /* 0x00000001ff007424 */ /* 0x000fe400078e00ff */
[----:B------:R-:W-:-:S10]  /*171d0*/  IMAD.MOV.U32 R6, RZ, RZ, RZ ;  /* 0x000000ffff067224 */ /* 0x000fd400078e00ff */
[----:B------:R-:W-:Y:S05]  /*171e0*/  @!P0 BRA `(.L_x_614) ;  /* 0x0000000c00608947 */ /* 0x000fea0003800000 */
[----:B------:R-:W0:Y:S01]  /*171f0*/  S2R R4, SR_TID.X ;  /* 0x0000000000047919 */ /* 0x000e220000002100 */
[----:B------:R-:W-:Y:S01]  /*17200*/  ULDC UR4, c[0x0][0x28c] ;  /* 0x0000a30000047ab9 */ /* 0x000fe20000000800 */
[----:B------:R-:W-:Y:S01]  /*17210*/  ULDC UR6, c[0x0][0x658] ;  /* 0x0001960000067ab9 */ /* 0x000fe20000000800 */
[----:B------:R-:W-:Y:S01]  /*17220*/  UIADD3 UR10, UR4, 0x3f, URZ ;  /* 0x0000003f040a7890 */ /* 0x000fe2000fffe03f */
[----:B------:R-:W-:Y:S01]  /*17230*/  BSSY B0, `(.L_x_614) ;  /* 0x00000d3000007945 */ /* 0x000fe20003800000 */
[----:B------:R-:W-:Y:S01]  /*17240*/  UMOV UR7, 0xffffffff ;  /* 0xffffffff00077882 */ /* 0x000fe20000000000 */
[----:B------:R-:W-:Y:S01]  /*17250*/  ULDC UR5, c[0x0][0x600] ;  /* 0x0001800000057ab9 */ /* 0x000fe20000000800 */
[----:B------:R-:W-:Y:S01]  /*17260*/  UMOV UR9, 0x1 ;  /* 0x0000000100097882 */ /* 0x000fe20000000000 */
[----:B------:R-:W-:Y:S01]  /*17270*/  USHF.L.U32 UR7, UR7, UR6, URZ ;  /* 0x0000000607077299 */ /* 0x000fe2000800063f */
[----:B------:R-:W-:Y:S01]  /*17280*/  IMAD.MOV.U32 R8, RZ, RZ, 0x1 ;  /* 0x00000001ff087424 */ /* 0x000fe200078e00ff */
[----:B------:R-:W-:Y:S01]  /*17290*/  UIADD3 UR4, UR5, -0x1, URZ ;  /* 0xffffffff05047890 */ /* 0x000fe2000fffe03f */
[----:B------:R-:W-:Y:S01]  /*172a0*/  IMAD.MOV.U32 R0, RZ, RZ, 0x1 ;  /* 0x00000001ff007424 */ /* 0x000fe200078e00ff */
[----:B------:R-:W-:Y:S01]  /*172b0*/  USHF.R.S32.HI UR11, URZ, 0x1f, UR10 ;  /* 0x0000001f3f0b7899 */ /* 0x000fe2000801140a */
[----:B------:R-:W-:Y:S01]  /*172c0*/  IMAD.MOV.U32 R6, RZ, RZ, RZ ;  /* 0x000000ffff067224 */ /* 0x000fe200078e00ff */
[----:B------:R-:W-:Y:S01]  /*172d0*/  ULDC UR8, c[0x0][0xc] ;  /* 0x0000030000087ab9 */ /* 0x000fe20000000800 */
[----:B------:R-:W-:-:S02]  /*172e0*/  USHF.L.U32 UR5, UR9, UR6, URZ ;  /* 0x0000000609057299 */ /* 0x000fc4000800063f */
[----:B------:R-:W-:Y:S01]  /*172f0*/  ULEA.HI UR11, UR11, UR10, URZ, 0x6 ;  /* 0x0000000a0b0b7291 */ /* 0x000fe2000f8f303f */
[----:B------:R-:W-:Y:S01]  /*17300*/  ULDC UR9, c[0x0][0x10] ;  /* 0x0000040000097ab9 */ /* 0x000fe20000000800 */
[----:B------:R-:W-:Y:S02]  /*17310*/  ULOP3.LUT UR6, URZ, UR7, URZ, 0x33, !UPT ;  /* 0x000000073f067292 */ /* 0x000fe4000f8e333f */
[----:B------:R-:W-:Y:S01]  /*17320*/  UIMAD.WIDE.U32 UR8, UR8, UR9, URZ ;  /* 0x00000009080872a5 */ /* 0x000fe2000f8e003f */
[----:B------:R-:W-:Y:S01]  /*17330*/  ULDC UR7, c[0x0][0x14] ;  /* 0x0000050000077ab9 */ /* 0x000fe20000000800 */
[----:B------:R-:W-:Y:S02]  /*17340*/  USHF.R.S32.HI UR19, URZ, 0x6, UR11 ;  /* 0x000000063f137899 */ /* 0x000fe4000801140b */
[----:B------:R-:W-:Y:S02]  /*17350*/  UIMAD.WIDE.U32 UR22, UR8, UR7, URZ ;  /* 0x00000007081672a5 */ /* 0x000fe4000f8e003f */
[----:B------:R-:W-:-:S02]  /*17360*/  UIMAD UR13, UR9, UR7, URZ ;  /* 0x00000007090d72a4 */ /* 0x000fc4000f8e023f */
[----:B------:R-:W-:Y:S01]  /*17370*/  ULOP3.LUT UR21, UR40, 0x2, URZ, 0xfc, !UPT ;  /* 0x0000000228157892 */ /* 0x000fe2000f8efc3f */
[C---:B0-----:R-:W-:Y:S01]  /*17380*/  LOP3.LUT P2, RZ, R4.reuse, 0x7f, RZ, 0xc0, !PT ;  /* 0x0000007f04ff7812 */ /* 0x041fe2000784c0ff */
[----:B------:R-:W-:Y:S01]  /*17390*/  UIADD3 UR13, UR23, UR13, URZ ;  /* 0x0000000d170d7290 */ /* 0x000fe2000fffe03f */
[----:B------:R-:W-:Y:S01]  /*173a0*/  LOP3.LUT P0, RZ, R4, 0x1f, RZ, 0xc0, !PT ;  /* 0x0000001f04ff7812 */ /* 0x000fe2000780c0ff */
[----:B------:R-:W-:Y:S01]  /*173b0*/  UIADD3 UR26, UR19, 0x1, URZ ;  /* 0x00000001131a7890 */ /* 0x000fe2000fffe03f */
[----:B------:R-:W-:Y:S02]  /*173c0*/  ULDC.64 UR24, c[0x0][0x198] ;  /* 0x0000660000187ab9 */ /* 0x000fe40000000a00 */
[----:B------:R-:W-:-:S13]  /*173d0*/  PLOP3.LUT P0, PT, P0, P2, PT, 0x8a, 0x0 ;  /* 0x000000000000781c */ /* 0x000fda0000705172 */
.L_x_626:
[----:B------:R-:W-:-:S03]  /*173e0*/  UMOV UR7, 0xffffffff ;  /* 0xffffffff00077882 */ /* 0x000fc60000000000 */
[----:B------:R-:W-:Y:S05]  /*173f0*/  BRA.DIV UR7, `(.L_x_615) ;  /* 0x0000001207107947 */ /* 0x000fea000b800000 */
[----:B------:R-:W-:-:S13]  /*17400*/  ELECT P6, URZ, PT ;  /* 0x00000000003f782f */ /* 0x000fda00038c0000 */
.L_x_639:
[----:B------:R-:W0:Y:S01]  /*17410*/  LDC R4, c[0x0][0x28c] ;  /* 0x0000a300ff047b82 */ /* 0x000e220000000800 */
[----:B------:R-:W-:Y:S01]  /*17420*/  BSSY B1, `(.L_x_616) ;  /* 0x0000038000017945 */ /* 0x000fe20003800000 */
[----:B0-----:R-:W-:-:S13]  /*17430*/  ISETP.LT.OR P6, PT, R4, 0x1, !P6 ;  /* 0x000000010400780c */ /* 0x001fda00077c1670 */
[----:B------:R-:W-:Y:S05]  /*17440*/  @P6 BRA `(.L_x_617) ;  /* 0x0000000000d46947 */ /* 0x000fea0003800000 */
[----:B------:R-:W-:Y:S02]  /*17450*/  IMAD R2, R2, 0xc0, RZ ;  /* 0x000000c002027824 */ /* 0x000fe400078e02ff */
[----:B------:R-:W-:Y:S02]  /*17460*/  IMAD R3, R3, 0x180, RZ ;  /* 0x0000018003037824 */ /* 0x000fe400078e02ff */
[----:B------:R-:W-:Y:S02]  /*17470*/  IMAD.MOV.U32 R13, RZ, RZ, RZ ;  /* 0x000000ffff0d7224 */ /* 0x000fe400078e00ff */
[----:B------:R-:W-:Y:S02]  /*17480*/  IMAD.U32 R11, RZ, RZ, UR26 ;  /* 0x0000001aff0b7e24 */ /* 0x000fe4000f8e00ff */
[----:B------:R-:W-:Y:S02]  /*17490*/  IMAD.MOV.U32 R4, RZ, RZ, R0 ;  /* 0x000000ffff047224 */ /* 0x000fe400078e0000 */
[----:B------:R-:W-:-:S07]  /*174a0*/  IMAD.MOV.U32 R5, RZ, RZ, R6 ;  /* 0x000000ffff057224 */ /* 0x000fce00078e0006 */
.L_x_621:
[----:B------:R-:W0:Y:S01]  /*174b0*/  S2R R10, SR_CgaCtaId ;  /* 0x00000000000a7919 */ /* 0x000e220000008800 */
[----:B------:R-:W-:-:S04]  /*174c0*/  MOV R7, 0x400 ;  /* 0x0000040000077802 */ /* 0x000fc80000000f00 */
[----:B0-----:R-:W-:Y:S02]  /*174d0*/  LEA R14, R10, R7, 0x18 ;  /* 0x000000070a0e7211 */ /* 0x001fe400078ec0ff */
[----:B------:R-:W-:Y:S01]  /*174e0*/  SHF.L.U32 R7, R4, 0x1f, RZ ;  /* 0x0000001f04077819 */ /* 0x000fe200000006ff */
[----:B------:R-:W0:Y:S02]  /*174f0*/  @!P2 LDC R10, c[0x0][0x500] ;  /* 0x00014000ff0aab82 */ /* 0x000e240000000800 */
[----:B------:R-:W-:-:S04]  /*17500*/  IMAD R12, R5, 0x8, R14 ;  /* 0x00000008050c7824 */ /* 0x000fc800078e020e */
[----:B------:R-:W1:Y:S02]  /*17510*/  SYNCS.PHASECHK.TRANS64.TRYWAIT P1, [R12+URZ+0x30], R7 ;  /* 0x000030070c0075a7 */ /* 0x000e64000802017f */
[----:B-1----:R-:W-:Y:S05]  /*17520*/  @!P1 BRA `(.L_x_618) ;  /* 0x0000000c00e49947 */ /* 0x002fea0003800000 */
.L_x_640:
[----:B------:R-:W-:Y:S01]  /*17530*/  UPRMT UR7, UR21, 0x9910, URZ ;  /* 0x0000991015077896 */ /* 0x000fe2000800003f */
[----:B0-----:R0:W-:Y:S03]  /*17540*/  @!P2 SYNCS.ARRIVE.TRANS64 RZ, [R12+URZ], R10 ;  /* 0x0000000a0cffa9a7 */ /* 0x0011e6000800003f */
[----:B------:R-:W-:-:S06]  /*17550*/  UISETP.NE.AND UP0, UPT, UR7, 0x2, UPT ;  /* 0x000000020700788c */ /* 0x000fcc000bf05270 */
[----:B------:R-:W-:-:S13]  /*17560*/  PLOP3.LUT P1, PT, PT, PT, UP0, 0x80, 0x0 ;  /* 0x000000000000781c */ /* 0x000fda0003f2f008 */
[----:B0-----:R-:W-:Y:S05]  /*17570*/  @P1 BRA `(.L_x_619) ;  /* 0x0000000000041947 */ /* 0x001fea0003800000 */
[----:B------:R-:W-:Y:S01]  /*17580*/  BPT.TRAP 0x1 ;  /* 0x000000040000795c */ /* 0x000fe20000300000 */
.L_x_619:
[----:B------:R-:W-:Y:S05]  /*17590*/  @P0 BRA `(.L_x_620) ;  /* 0x0000000000040947 */ /* 0x000fea0003800000 */
[----:B------:R-:W-:Y:S01]  /*175a0*/  BPT.TRAP 0x1 ;  /* 0x000000040000795c */ /* 0x000fe20000300000 */
.L_x_620:
[C-C-:B-1----:R-:W-:Y:S01]  /*175b0*/  IMAD R7, R5.reuse, 0x6000, R14.reuse ;  /* 0x0000600005077824 */ /* 0x142fe200078e020e */
[----:B------:R-:W-:Y:S01]  /*175c0*/  R2UR UR9, R12 ;  /* 0x000000000c0972ca */ /* 0x000fe200000e0000 */
[----:B------:R-:W-:Y:S01]  /*175d0*/  IMAD R14, R5, 0x3000, R14 ;  /* 0x00003000050e7824 */ /* 0x000fe200078e020e */
[----:B------:R-:W-:Y:S01]  /*175e0*/  UIADD3 UR14, UP0, UR24, 0xf0, URZ ;  /* 0x000000f0180e7890 */ /* 0x000fe2000ff1e03f */
[----:B------:R-:W-:Y:S01]  /*175f0*/  VIADD R11, R11, 0xffffffff ;  /* 0xffffffff0b0b7836 */ /* 0x000fe20000000000 */
[----:B------:R-:W-:Y:S01]  /*17600*/  R2UR UR7, R7 ;  /* 0x00000000070772ca */ /* 0x000fe200000e0000 */
[----:B------:R-:W-:Y:S01]  /*17610*/  UIADD3 UR28, UP1, UR24, 0x1f0, URZ ;  /* 0x000001f0181c7890 */ /* 0x000fe2000ff3e03f */
[----:B------:R-:W-:Y:S01]  /*17620*/  R2UR UR8, R14 ;  /* 0x000000000e0872ca */ /* 0x000fe200000e0000 */
[----:B------:R-:W-:Y:S01]  /*17630*/  UIADD3.X UR15, URZ, UR25, URZ, UP0, !UPT ;  /* 0x000000193f0f7290 */ /* 0x000fe200087fe43f */
[----:B------:R-:W-:Y:S01]  /*17640*/  R2UR UR11, R3 ;  /* 0x00000000030b72ca */ /* 0x000fe200000e0000 */
[----:B------:R-:W-:Y:S01]  /*17650*/  VIADD R5, R5, 0x1 ;  /* 0x0000000105057836 */ /* 0x000fe20000000000 */
[----:B------:R-:W-:Y:S01]  /*17660*/  R2UR UR10, R13 ;  /* 0x000000000d0a72ca */ /* 0x000fe200000e0000 */
[----:B------:R-:W-:Y:S01]  /*17670*/  UIADD3.X UR29, URZ, UR25, URZ, UP1, !UPT ;  /* 0x000000193f1d7290 */ /* 0x000fe20008ffe43f */
[----:B------:R-:W-:Y:S01]  /*17680*/  R2UR UR12, R9 ;  /* 0x00000000090c72ca */ /* 0x000fe200000e0000 */
[----:B------:R-:W-:Y:S01]  /*17690*/  UMOV UR16, 0x0 ;  /* 0x0000000000107882 */ /* 0x000fe20000000000 */
[----:B------:R-:W-:Y:S01]  /*176a0*/  R2UR UR20, R2 ;  /* 0x00000000021472ca */ /* 0x000fe200000e0000 */
[----:B------:R-:W-:Y:S01]  /*176b0*/  UMOV UR17, 0x10000000 ;  /* 0x1000000000117882 */ /* 0x000fe20000000000 */
[----:B------:R-:W-:Y:S01]  /*176c0*/  ISETP.GT.AND P3, PT, R11, 0x1, PT ;  /* 0x000000010b00780c */ /* 0x000fe20003f64270 */
[----:B------:R-:W-:Y:S01]  /*176d0*/  UIADD3 UR7, UR7, 0x180, URZ ;  /* 0x0000018007077890 */ /* 0x000fe2000fffe03f */
[----:B------:R-:W-:Y:S01]  /*176e0*/  ISETP.NE.AND P1, PT, R5, 0x6, PT ;  /* 0x000000060500780c */ /* 0x000fe20003f25270 */
[----:B------:R-:W-:Y:S01]  /*176f0*/  UIADD3 UR18, UR8, 0x24180, URZ ;  /* 0x0002418008127890 */ /* 0x000fe2000fffe03f */
[----:B------:R-:W-:-:S02]  /*17700*/  VIADD R13, R13, 0x40 ;  /* 0x000000400d0d7836 */ /* 0x000fc40000000000 */
[----:B------:R-:W-:Y:S02]  /*17710*/  SEL R7, RZ, 0x1, P1 ;  /* 0x00000001ff077807 */ /* 0x000fe40000800000 */
[----:B------:R-:W-:Y:S01]  /*17720*/  UMOV UR8, UR7 ;  /* 0x0000000700087c82 */ /* 0x000fe20008000000 */
[----:B------:R-:W-:Y:S01]  /*17730*/  SEL R5, R5, RZ, P1 ;  /* 0x000000ff05057207 */ /* 0x000fe20000800000 */
[----:B------:R0:W-:Y:S01]  /*17740*/  UTMALDG.3D [UR8], [UR14], desc[UR16] ;  /* 0x000010080e0075b4 */ /* 0x0001e20008011000 */
[----:B------:R-:W-:Y:S01]  /*17750*/  LOP3.LUT R4, R4, R7, RZ, 0x3c, !PT ;  /* 0x0000000704047212 */ /* 0x000fe200078e3cff */
[----:B0-----:R-:W-:Y:S01]  /*17760*/  UMOV UR8, UR18 ;  /* 0x0000001200087c82 */ /* 0x001fe20008000000 */
[----:B------:R-:W-:Y:S02]  /*17770*/  UMOV UR11, UR20 ;  /* 0x00000014000b7c82 */ /* 0x000fe40008000000 */
[----:B------:R0:W-:Y:S02]  /*17780*/  UTMALDG.3D [UR8], [UR28], desc[UR16] ;  /* 0x000010081c0075b4 */ /* 0x0001e40008011000 */
[----:B0-----:R-:W-:Y:S05]  /*17790*/  @P3 BRA `(.L_x_621) ;  /* 0xfffffffc00443947 */ /* 0x001fea000383ffff */
.L_x_617:
[----:B------:R-:W-:Y:S05]  /*177a0*/  BSYNC B1 ;  /* 0x0000000000017941 */ /* 0x000fea0003800000 */
.L_x_616:
[----:B------:R-:W2:Y:S01]  /*177b0*/  LDL.LU R12, [R1+0x180] ;  /* 0x00018000010c7983 */ /* 0x000ea20000300800 */
[----:B------:R-:W-:Y:S01]  /*177c0*/  LOP3.LUT P1, RZ, R8, 0xff, RZ, 0xc0, !PT ;  /* 0x000000ff08ff7812 */ /* 0x000fe2000782c0ff */
[----:B------:R-:W-:Y:S01]  /*177d0*/  VIADD R6, R6, UR19 ;  /* 0x0000001306067c36 */ /* 0x000fe20008000000 */
[----:B------:R-:W-:Y:S01]  /*177e0*/  ULDC.64 UR8, c[0x0][0x650] ;  /* 0x0001940000087ab9 */ /* 0x000fe20000000a00 */
[----:B------:R-:W-:Y:S01]  /*177f0*/  UISETP.GE.U32.AND UP0, UPT, UR19, 0x6, UPT ;  /* 0x000000061300788c */ /* 0x000fe2000bf06070 */
[----:B------:R-:W-:Y:S01]  /*17800*/  BSSY B1, `(.L_x_622) ;  /* 0x0000073000017945 */ /* 0x000fe20003800000 */
[----:B------:R-:W-:Y:S01]  /*17810*/  IMAD.MOV.U32 R9, RZ, RZ, -0x1 ;  /* 0xffffffffff097424 */ /* 0x000fe200078e00ff */
[----:B------:R-:W-:Y:S02]  /*17820*/  PRMT R4, RZ, 0x7610, R4 ;  /* 0x00007610ff047816 */ /* 0x000fe40000000004 */
[----:B------:R-:W-:Y:S02]  /*17830*/  PRMT R8, RZ, 0x7610, R8 ;  /* 0x00007610ff087816 */ /* 0x000fe40000000008 */
[----:B------:R-:W-:-:S03]  /*17840*/  PLOP3.LUT P3, PT, PT, PT, UP0, 0x80, 0x0 ;  /* 0x000000000000781c */ /* 0x000fc60003f6f008 */
[----:B------:R-:W0:Y:S01]  /*17850*/  @P1 S2R R3, SR_CgaCtaId ;  /* 0x0000000000031919 */ /* 0x000e220000008800 */
[----:B------:R-:W-:-:S04]  /*17860*/  @P1 MOV R2, 0x400 ;  /* 0x0000040000021802 */ /* 0x000fc80000000f00 */
[----:B0-----:R-:W-:-:S04]  /*17870*/  @P1 LEA R2, R3, R2, 0x18 ;  /* 0x0000000203021211 */ /* 0x001fc800078ec0ff */
[----:B------:R0:W-:Y:S01]  /*17880*/  @P1 SYNCS.ARRIVE.TRANS64.A1T0 RZ, [R2+URZ+0x78], RZ ;  /* 0x000078ff02ff19a7 */ /* 0x0001e2000810003f */
[----:B------:R-:W-:Y:S01]  /*17890*/  ISETP.GT.U32.AND P1, PT, R6, 0x5, PT ;  /* 0x000000050600780c */ /* 0x000fe20003f24070 */
[----:B0-----:R-:W-:-:S05]  /*178a0*/  IMAD.U32 R2, RZ, RZ, UR19 ;  /* 0x00000013ff027e24 */ /* 0x001fca000f8e00ff */
[----:B------:R-:W-:Y:S01]  /*178b0*/  ISETP.LT.U32.AND P1, PT, R2, 0x6, P1 ;  /* 0x000000060200780c */ /* 0x000fe20000f21070 */
[----:B------:R-:W-:-:S04]  /*178c0*/  IMAD.WIDE.U32 R2, R6, -0x55555555, RZ ;  /* 0xaaaaaaab06027825 */ /* 0x000fc800078e00ff */
[----:B------:R-:W-:Y:S01]  /*178d0*/  IMAD.MOV.U32 R2, RZ, RZ, -0x1 ;  /* 0xffffffffff027424 */ /* 0x000fe200078e00ff */
[----:B------:R-:W-:Y:S02]  /*178e0*/  SHF.R.U32.HI R5, RZ, 0x2, R3 ;  /* 0x00000002ff057819 */ /* 0x000fe40000011603 */
[----:B------:R-:W-:-:S03]  /*178f0*/  SEL R3, RZ, 0x1, !P1 ;  /* 0x00000001ff037807 */ /* 0x000fc60004800000 */
[----:B------:R-:W-:Y:S01]  /*17900*/  IMAD R6, R5, -0x6, R6 ;  /* 0xfffffffa05067824 */ /* 0x000fe200078e0206 */
[----:B------:R-:W-:Y:S01]  /*17910*/  LOP3.LUT R0, R0, R3, RZ, 0x3c, !PT ;  /* 0x0000000300007212 */ /* 0x000fe200078e3cff */
[----:B------:R-:W-:-:S03]  /*17920*/  IMAD.MOV.U32 R3, RZ, RZ, -0x1 ;  /* 0xffffffffff037424 */ /* 0x000fc600078e00ff */
[----:B------:R-:W-:Y:S02]  /*17930*/  @P3 LOP3.LUT R0, R0, 0x1, R5, 0x78, !PT ;  /* 0x0000000100003812 */ /* 0x000fe400078e7805 */
[----:B--2---:R-:W-:-:S04]  /*17940*/  IADD3 R12, P1, R12, UR22, RZ ;  /* 0x000000160c0c7c10 */ /* 0x004fc8000ff3e0ff */
[----:B------:R-:W-:Y:S01]  /*17950*/  IADD3.X R19, R19, UR13, RZ, P1, !PT ;  /* 0x0000000d13137c10 */ /* 0x000fe20008ffe4ff */
[----:B------:R0:W-:Y:S01]  /*17960*/  STL [R1+0x180], R12 ;  /* 0x0001800c01007387 */ /* 0x0001e20000100800 */
[----:B------:R-:W-:-:S04]  /*17970*/  ISETP.GE.U32.AND P1, PT, R12, UR8, PT ;  /* 0x000000080c007c0c */ /* 0x000fc8000bf26070 */
[----:B------:R-:W-:-:S13]  /*17980*/  ISETP.GE.U32.AND.EX P1, PT, R19, UR9, PT, P1 ;  /* 0x0000000913007c0c */ /* 0x000fda000bf26110 */
[----:B0-----:R-:W-:Y:S05]  /*17990*/  @P1 BRA `(.L_x_623) ;  /* 0x0000000400641947 */ /* 0x001fea0003800000 */
[----:B------:R-:W0:Y:S01]  /*179a0*/  S2R R7, SR_CTAID.X ;  /* 0x0000000000077919 */ /* 0x000e220000002500 */
[----:B------:R-:W-:Y:S01]  /*179b0*/  ULDC UR7, c[0x0][0x150] ;  /* 0x0000540000077ab9 */ /* 0x000fe20000000800 */
[----:B------:R-:W1:Y:S01]  /*179c0*/  LDC R4, c[0x0][0x144] ;  /* 0x00005100ff047b82 */ /* 0x000e620000000800 */
[----:B------:R-:W-:Y:S01]  /*179d0*/  UISETP.NE.AND UP0, UPT, UR47, URZ, UPT ;  /* 0x0000003f2f00728c */ /* 0x000fe2000bf05270 */
[----:B------:R-:W2:Y:S01]  /*179e0*/  S2R R5, SR_CTAID.Y ;  /* 0x0000000000057919 */ /* 0x000ea20000002600 */
[----:B------:R-:W-:Y:S01]  /*179f0*/  ULDC.64 UR8, c[0x0][0x628] ;  /* 0x00018a0000087ab9 */ /* 0x000fe20000000a00 */
[----:B------:R-:W-:-:S03]  /*17a00*/  ULDC UR10, c[0x0][0x630] ;  /* 0x00018c00000a7ab9 */ /* 0x000fc60000000800 */
[----:B------:R-:W-:Y:S01]  /*17a10*/  PLOP3.LUT P1, PT, PT, PT, UP0, 0x80, 0x0 ;  /* 0x000000000000781c */ /* 0x000fe20003f2f008 */
[----:B------:R-:W3:Y:S01]  /*17a20*/  LDC R10, c[0x0][0x148] ;  /* 0x00005200ff0a7b82 */ /* 0x000ee20000000800 */
[----:B0-----:R-:W-:Y:S02]  /*17a30*/  I2FP.F32.U32 R2, R7 ;  /* 0x0000000700027245 */ /* 0x001fe40000201000 */
[----:B--2---:R-:W-:-:S03]  /*17a40*/  I2FP.F32.U32 R3, R5 ;  /* 0x0000000500037245 */ /* 0x004fc60000201000 */
[----:B------:R-:W-:Y:S01]  /*17a50*/  FMUL R2, R2, UR7 ;  /* 0x0000000702027c20 */ /* 0x000fe20008400000 */
[----:B------:R-:W-:Y:S02]  /*17a60*/  ULDC UR7, c[0x0][0x154] ;  /* 0x0000550000077ab9 */ /* 0x000fe40000000800 */
[----:B------:R-:W-:-:S03]  /*17a70*/  FMUL R9, R3, UR7 ;  /* 0x0000000703097c20 */ /* 0x000fc60008400000 */
[----:B------:R-:W0:Y:S08]  /*17a80*/  F2I.U32.TRUNC.NTZ R2, R2 ;  /* 0x0000000200027305 */ /* 0x000e30000020f000 */
[----:B------:R-:W2:Y:S01]  /*17a90*/  F2I.U32.TRUNC.NTZ R9, R9 ;  /* 0x0000000900097305 */ /* 0x000ea2000020f000 */
[----:B0-----:R-:W-:Y:S02]  /*17aa0*/  IMAD.MOV R3, RZ, RZ, -R2 ;  /* 0x000000ffff037224 */ /* 0x001fe400078e0a02 */
[----:B------:R-:W-:-:S02]  /*17ab0*/  IMAD.MOV.U32 R2, RZ, RZ, R12 ;  /* 0x000000ffff027224 */ /* 0x000fc400078e000c */
[----:B-1----:R-:W-:Y:S02]  /*17ac0*/  IMAD R7, R4, R3, R7 ;  /* 0x0000000304077224 */ /* 0x002fe400078e0207 */
[----:B--2---:R-:W-:-:S04]  /*17ad0*/  IMAD.MOV R3, RZ, RZ, -R9 ;  /* 0x000000ffff037224 */ /* 0x004fc800078e0a09 */
[----:B---3--:R-:W-:Y:S01]  /*17ae0*/  @P1 IMAD R7, R10, R3, R5 ;  /* 0x000000030a071224 */ /* 0x008fe200078e0205 */
[----:B------:R-:W-:Y:S01]  /*17af0*/  ISETP.NE.U32.AND P1, PT, RZ, UR8, PT ;  /* 0x00000008ff007c0c */ /* 0x000fe2000bf25070 */
[----:B------:R-:W-:-:S03]  /*17b00*/  IMAD.MOV.U32 R3, RZ, RZ, R19 ;  /* 0x000000ffff037224 */ /* 0x000fc600078e0013 */
[----:B------:R-:W-:-:S13]  /*17b10*/  ISETP.NE.AND.EX P1, PT, RZ, UR9, PT, P1 ;  /* 0x00000009ff007c0c */ /* 0x000fda000bf25310 */
[----:B------:R-:W-:Y:S05]  /*17b20*/  @!P1 BRA `(.L_x_624) ;  /* 0x0000000000289947 */ /* 0x000fea0003800000 */
[----:B------:R-:W-:Y:S02]  /*17b30*/  ULDC UR7, c[0x0][0x634] ;  /* 0x00018d0000077ab9 */ /* 0x000fe40000000800 */
[----:B------:R-:W-:-:S05]  /*17b40*/  IADD3 R3, P1, R12, UR7, RZ ;  /* 0x000000070c037c10 */ /* 0x000fca000ff3e0ff */
[----:B------:R-:W-:-:S04]  /*17b50*/  IMAD.X R9, RZ, RZ, R19, P1 ;  /* 0x000000ffff097224 */ /* 0x000fc800008e0613 */
[----:B------:R-:W-:-:S04]  /*17b60*/  IMAD.WIDE.U32 R4, R9, UR8, RZ ;  /* 0x0000000809047c25 */ /* 0x000fc8000f8e00ff */
[----:B------:R-:W-:-:S04]  /*17b70*/  IMAD.WIDE.U32 R4, P1, R3, UR9, R4 ;  /* 0x0000000903047c25 */ /* 0x000fc8000f820004 */
[----:B------:R-:W-:-:S04]  /*17b80*/  IMAD.WIDE.U32 R2, R3, UR8, RZ ;  /* 0x0000000803027c25 */ /* 0x000fc8000f8e00ff */
[----:B------:R-:W-:Y:S01]  /*17b90*/  IMAD.MOV.U32 R2, RZ, RZ, R5 ;  /* 0x000000ffff027224 */ /* 0x000fe200078e0005 */
[----:B------:R-:W-:Y:S01]  /*17ba0*/  IADD3 RZ, P3, R3, R4, RZ ;  /* 0x0000000403ff7210 */ /* 0x000fe20007f7e0ff */
[----:B------:R-:W-:-:S04]  /*17bb0*/  IMAD.X R3, RZ, RZ, RZ, P1 ;  /* 0x000000ffff037224 */ /* 0x000fc800008e06ff */
[----:B------:R-:W-:-:S08]  /*17bc0*/  IMAD.WIDE.U32.X R2, R9, UR9, R2, P3 ;  /* 0x0000000909027c25 */ /* 0x000fd000098e0402 */
.L_x_624:
[--C-:B------:R-:W-:Y:S01]  /*17bd0*/  SHF.R.U64 R9, R2, UR10, R3.reuse ;  /* 0x0000000a02097c19 */ /* 0x100fe20008001203 */
[----:B------:R-:W-:Y:S01]  /*17be0*/  ULDC.64 UR8, c[0x0][0x620] ;  /* 0x0001880000087ab9 */ /* 0x000fe20000000a00 */
[----:B------:R-:W-:Y:S01]  /*17bf0*/  SHF.R.U32.HI R2, RZ, UR10, R3 ;  /* 0x0000000aff027c19 */ /* 0x000fe20008011603 */
[----:B------:R-:W-:Y:S01]  /*17c00*/  IMAD.MOV.U32 R3, RZ, RZ, R19 ;  /* 0x000000ffff037224 */ /* 0x000fe200078e0013 */
[----:B------:R-:W-:Y:S01]  /*17c10*/  IADD3 R11, P1, RZ, -R9, RZ ;  /* 0x80000009ff0b7210 */ /* 0x000fe20007f3e0ff */
[----:B------:R-:W-:-:S04]  /*17c20*/  ULDC UR7, c[0x0][0x618] ;  /* 0x0001860000077ab9 */ /* 0x000fc80000000800 */
[----:B------:R-:W-:-:S04]  /*17c30*/  IMAD.X R2, RZ, RZ, ~R2, P1 ;  /* 0x000000ffff027224 */ /* 0x000fc800008e0e02 */
[----:B------:R-:W-:-:S04]  /*17c40*/  IMAD R2, R2, UR8, RZ ;  /* 0x0000000802027c24 */ /* 0x000fc8000f8e02ff */
[----:B------:R-:W-:Y:S02]  /*17c50*/  IMAD R5, R11, UR9, R2 ;  /* 0x000000090b057c24 */ /* 0x000fe4000f8e0202 */
[----:B------:R-:W-:-:S04]  /*17c60*/  IMAD.MOV.U32 R2, RZ, RZ, R12 ;  /* 0x000000ffff027224 */ /* 0x000fc800078e000c */
[----:B------:R-:W-:Y:S01]  /*17c70*/  IMAD.WIDE.U32 R2, R11, UR8, R2 ;  /* 0x000000080b027c25 */ /* 0x000fe2000f8e0002 */
[----:B------:R-:W-:Y:S02]  /*17c80*/  ULDC.64 UR8, c[0x0][0x640] ;  /* 0x0001900000087ab9 */ /* 0x000fe40000000a00 */
[----:B------:R-:W-:Y:S01]  /*17c90*/  ISETP.NE.U32.AND P1, PT, RZ, UR8, PT ;  /* 0x00000008ff007c0c */ /* 0x000fe2000bf25070 */
[----:B------:R-:W-:-:S03]  /*17ca0*/  IMAD.IADD R3, R3, 0x1, R5 ;  /* 0x0000000103037824 */ /* 0x000fc600078e0205 */
[----:B------:R-:W-:Y:S02]  /*17cb0*/  ISETP.NE.AND.EX P1, PT, RZ, UR9, PT, P1 ;  /* 0x00000009ff007c0c */ /* 0x000fe4000bf25310 */
[--C-:B------:R-:W-:Y:S02]  /*17cc0*/  SHF.R.U64 R10, R2, UR7, R3.reuse ;  /* 0x00000007020a7c19 */ /* 0x100fe40008001203 */
[----:B------:R-:W-:Y:S01]  /*17cd0*/  SHF.R.U32.HI R3, RZ, UR7, R3 ;  /* 0x00000007ff037c19 */ /* 0x000fe20008011603 */
[----:B------:R-:W-:-:S03]  /*17ce0*/  ULDC UR7, c[0x0][0x608] ;  /* 0x0001820000077ab9 */ /* 0x000fc60000000800 */
[--C-:B------:R-:W-:Y:S02]  /*17cf0*/  SHF.R.U64 R12, R10, UR7, R3.reuse ;  /* 0x000000070a0c7c19 */ /* 0x100fe40008001203 */
[----:B------:R-:W-:Y:S01]  /*17d00*/  SHF.R.U32.HI R3, RZ, UR7, R3 ;  /* 0x00000007ff037c19 */ /* 0x000fe20008011603 */
[----:B------:R-:W-:-:S03]  /*17d10*/  ULDC UR7, c[0x0][0x658] ;  /* 0x0001960000077ab9 */ /* 0x000fc60000000800 */
[--C-:B------:R-:W-:Y:S02]  /*17d20*/  SHF.R.U64 R11, R12, UR7, R3.reuse ;  /* 0x000000070c0b7c19 */ /* 0x100fe40008001203 */
[----:B------:R-:W-:-:S03]  /*17d30*/  SHF.R.U32.HI R13, RZ, UR7, R3 ;  /* 0x00000007ff0d7c19 */ /* 0x000fc60008011603 */
[----:B------:R-:W-:Y:S02]  /*17d40*/  IMAD.MOV.U32 R2, RZ, RZ, R11 ;  /* 0x000000ffff027224 */ /* 0x000fe400078e000b */
[----:B------:R-:W-:Y:S01]  /*17d50*/  IMAD.MOV.U32 R3, RZ, RZ, R13 ;  /* 0x000000ffff037224 */ /* 0x000fe200078e000d */
[----:B------:R-:W-:Y:S06]  /*17d60*/  @!P1 BRA `(.L_x_625) ;  /* 0x0000000000289947 */ /* 0x000fec0003800000 */
        /* <DEDUP_REMOVED lines=10> */
.L_x_625:
[----:B------:R-:W-:Y:S01]  /*17e10*/  ULDC UR7, c[0x0][0x648] ;  /* 0x0001920000077ab9 */ /* 0x000fe20000000800 */
[----:B------:R-:W-:Y:S01]  /*17e20*/  LOP3.LUT R12, R12, UR6, RZ, 0xc0, !PT ;  /* 0x000000060c0c7c12 */ /* 0x000fe2000f8ec0ff */
[----:B------:R-:W-:Y:S01]  /*17e30*/  UISETP.NE.AND UP0, UPT, UR47, URZ, UPT ;  /* 0x0000003f2f00728c */ /* 0x000fe2000bf05270 */
[----:B------:R-:W-:Y:S01]  /*17e40*/  SHF.R.U64 R3, R2, UR7, R3 ;  /* 0x0000000702037c19 */ /* 0x000fe20008001203 */
[----:B------:R-:W-:Y:S01]  /*17e50*/  ULDC UR7, c[0x0][0x638] ;  /* 0x00018e0000077ab9 */ /* 0x000fe20000000800 */
[----:B------:R-:W-:-:S03]  /*17e60*/  LOP3.LUT R4, R10, UR4, RZ, 0xc0, !PT ;  /* 0x000000040a047c12 */ /* 0x000fc6000f8ec0ff */
[----:B------:R-:W-:Y:S01]  /*17e70*/  IMAD.MOV R2, RZ, RZ, -R3 ;  /* 0x000000ffff027224 */ /* 0x000fe200078e0a03 */
[----:B------:R-:W-:Y:S01]  /*17e80*/  PLOP3.LUT P1, PT, PT, PT, UP0, 0x40, 0x0 ;  /* 0x000000000000781c */ /* 0x000fe20003f2e808 */
[----:B------:R-:W-:Y:S01]  /*17e90*/  IMAD R12, R3, UR5, R12 ;  /* 0x00000005030c7c24 */ /* 0x000fe2000f8e020c */
[----:B------:R-:W-:Y:S01]  /*17ea0*/  PLOP3.LUT P3, PT, PT, PT, UP0, 0x40, 0x0 ;  /* 0x000000000000781c */ /* 0x000fe20003f6e808 */
[----:B------:R-:W-:Y:S01]  /*17eb0*/  IMAD R11, R2, UR7, R11 ;  /* 0x00000007020b7c24 */ /* 0x000fe2000f8e020b */
[----:B------:R-:W-:Y:S02]  /*17ec0*/  ULDC UR7, c[0x0][0x610] ;  /* 0x0001840000077ab9 */ /* 0x000fe40000000800 */
[----:B------:R-:W-:Y:S01]  /*17ed0*/  IMAD R7, R12, UR7, R7 ;  /* 0x000000070c077c24 */ /* 0x000fe2000f8e0207 */
[----:B------:R-:W-:Y:S02]  /*17ee0*/  ULDC UR7, c[0x0][0x600] ;  /* 0x0001800000077ab9 */ /* 0x000fe40000000800 */
[----:B------:R-:W-:-:S05]  /*17ef0*/  IMAD R4, R11, UR7, R4 ;  /* 0x000000070b047c24 */ /* 0x000fca000f8e0204 */
[----:B------:R-:W-:Y:S02]  /*17f00*/  SEL R2, R4, R7, P1 ;  /* 0x0000000704027207 */ /* 0x000fe40000800000 */
[----:B------:R-:W-:Y:S01]  /*17f10*/  SEL R3, R7, R4, P3 ;  /* 0x0000000407037207 */ /* 0x000fe20001800000 */
[----:B------:R-:W-:-:S07]  /*17f20*/  IMAD.MOV.U32 R4, RZ, RZ, 0x1 ;  /* 0x00000001ff047424 */ /* 0x000fce00078e00ff */
.L_x_623:
[----:B------:R-:W-:Y:S05]  /*17f30*/  BSYNC B1 ;  /* 0x0000000000017941 */ /* 0x000fea0003800000 */
.L_x_622:
[----:B------:R-:W-:-:S13]  /*17f40*/  LOP3.LUT P1, RZ, R4, 0xff, RZ, 0xc0, !PT ;  /* 0x000000ff04ff7812 */ /* 0x000fda000782c0ff */
[----:B------:R-:W-:Y:S05]  /*17f50*/  @P1 BRA `(.L_x_626) ;  /* 0xfffffff400201947 */ /* 0x000fea000383ffff */
[----:B------:R-:W-:Y:S05]  /*17f60*/  BSYNC B0 ;  /* 0x0000000000007941 */ /* 0x000fea0003800000 */
.L_x_614:
[----:B------:R-:W-:-:S03]  /*17f70*/  UMOV UR7, 0xffffffff ;  /* 0xffffffff00077882 */ /* 0x000fc60000000000 */
[----:B------:R-:W-:Y:S05]  /*17f80*/  BRA.DIV UR7, `(.L_x_627) ;  /* 0x0000000607607947 */ /* 0x000fea000b800000 */
[----:B------:R-:W-:-:S13]  /*17f90*/  ELECT P6, URZ, PT ;  /* 0x00000000003f782f */ /* 0x000fda00038c0000 */
.L_x_643:
[----:B------:R-:W-:Y:S04]  /*17fa0*/  BSSY B0, `(.L_x_628) ;  /* 0x000003e000007945 */ /* 0x000fe80003800000 */
[----:B------:R-:W-:Y:S05]  /*17fb0*/  @!P6 BRA `(.L_x_629) ;  /* 0x0000000000f0e947 */ /* 0x000fea0003800000 */
[----:B------:R-:W-:-:S04]  /*17fc0*/  ULOP3.LUT UR7, UR40, 0x2, URZ, 0xfc, !UPT ;  /* 0x0000000228077892 */ /* 0x000fc8000f8efc3f */
[----:B------:R-:W-:-:S06]  /*17fd0*/  UISETP.NE.AND UP0, UPT, UR7, 0x3, UPT ;  /* 0x000000030700788c */ /* 0x000fcc000bf05270 */
[----:B------:R-:W-:-:S13]  /*17fe0*/  PLOP3.LUT P0, PT, PT, PT, UP0, 0x80, 0x0 ;  /* 0x000000000000781c */ /* 0x000fda0003f0f008 */
[----:B------:R-:W-:Y:S05]  /*17ff0*/  @!P0 BRA `(.L_x_630) ;  /* 0x0000000000048947 */ /* 0x000fea0003800000 */
[----:B------:R-:W-:Y:S01]  /*18000*/  BPT.TRAP 0x1 ;  /* 0x000000040000795c */ /* 0x000fe20000300000 */
.L_x_630:
[----:B------:R-:W0:Y:S01]  /*18010*/  S2R R3, SR_CgaCtaId ;  /* 0x0000000000037919 */ /* 0x000e220000008800 */
[----:B------:R-:W-:-:S04]  /*18020*/  MOV R2, 0x400 ;  /* 0x0000040000027802 */ /* 0x000fc80000000f00 */
[----:B0-----:R-:W-:Y:S02]  /*18030*/  LEA R3, R3, R2, 0x18 ;  /* 0x0000000203037211 */ /* 0x001fe400078ec0ff */
[----:B------:R-:W-:-:S03]  /*18040*/  SHF.L.U32 R2, R0, 0x1f, RZ ;  /* 0x0000001f00027819 */ /* 0x000fc600000006ff */
[----:B------:R-:W-:-:S04]  /*18050*/  VIADD R3, R3, 0x30 ;  /* 0x0000003003037836 */ /* 0x000fc80000000000 */
[----:B------:R-:W-:-:S04]  /*18060*/  IMAD R5, R6, 0x8, R3 ;  /* 0x0000000806057824 */ /* 0x000fc800078e0203 */
[----:B------:R-:W0:Y:S02]  /*18070*/  SYNCS.PHASECHK.TRANS64.TRYWAIT P0, [R5+URZ], R2 ;  /* 0x00000002050075a7 */ /* 0x000e24000800017f */
[----:B0-----:R-:W-:Y:S05]  /*18080*/  @!P0 BRA `(.L_x_631) ;  /* 0x0000000400408947 */ /* 0x001fea0003800000 */
.L_x_644:
[----:B------:R-:W-:-:S05]  /*18090*/  VIADD R6, R6, 0x1 ;  /* 0x0000000106067836 */ /* 0x000fca0000000000 */
[----:B------:R-:W-:-:S04]  /*180a0*/  ISETP.NE.AND P0, PT, R6, 0x6, PT ;  /* 0x000000060600780c */ /* 0x000fc80003f05270 */
[----:B0-----:R-:W-:Y:S02]  /*180b0*/  SEL R5, RZ, 0x1, P0 ;  /* 0x00000001ff057807 */ /* 0x001fe40000000000 */
[----:B------:R-:W-:Y:S02]  /*180c0*/  SEL R6, R6, RZ, P0 ;  /* 0x000000ff06067207 */ /* 0x000fe40000000000 */
[----:B------:R-:W-:-:S03]  /*180d0*/  LOP3.LUT R5, R0, R5, RZ, 0x3c, !PT ;  /* 0x0000000500057212 */ /* 0x000fc600078e3cff */
[----:B------:R-:W-:Y:S01]  /*180e0*/  IMAD R7, R6, 0x8, R3 ;  /* 0x0000000806077824 */ /* 0x000fe200078e0203 */
[----:B------:R-:W-:-:S04]  /*180f0*/  SHF.L.U32 R0, R5, 0x1f, RZ ;  /* 0x0000001f05007819 */ /* 0x000fc800000006ff */
[----:B------:R-:W0:Y:S02]  /*18100*/  SYNCS.PHASECHK.TRANS64.TRYWAIT P0, [R7+URZ], R0 ;  /* 0x00000000070075a7 */ /* 0x000e24000800017f */
[----:B0-----:R-:W-:Y:S05]  /*18110*/  @!P0 BRA `(.L_x_632) ;  /* 0x0000000400308947 */ /* 0x001fea0003800000 */
.L_x_645:
[----:B0-----:R-:W-:-:S05]  /*18120*/  VIADD R0, R6, 0x1 ;  /* 0x0000000106007836 */ /* 0x001fca0000000000 */
[----:B------:R-:W-:-:S04]  /*18130*/  ISETP.NE.AND P0, PT, R0, 0x6, PT ;  /* 0x000000060000780c */ /* 0x000fc80003f05270 */
[----:B------:R-:W-:Y:S02]  /*18140*/  SEL R2, RZ, 0x1, P0 ;  /* 0x00000001ff027807 */ /* 0x000fe40000000000 */
[----:B------:R-:W-:Y:S02]  /*18150*/  SEL R4, R0, RZ, P0 ;  /* 0x000000ff00047207 */ /* 0x000fe40000000000 */
[----:B------:R-:W-:-:S03]  /*18160*/  LOP3.LUT R5, R5, R2, RZ, 0x3c, !PT ;  /* 0x0000000205057212 */ /* 0x000fc600078e3cff */
[----:B------:R-:W-:Y:S01]  /*18170*/  IMAD R7, R4, 0x8, R3 ;  /* 0x0000000804077824 */ /* 0x000fe200078e0203 */
[----:B------:R-:W-:-:S04]  /*18180*/  SHF.L.U32 R0, R5, 0x1f, RZ ;  /* 0x0000001f05007819 */ /* 0x000fc800000006ff */
[----:B------:R-:W0:Y:S02]  /*18190*/  SYNCS.PHASECHK.TRANS64.TRYWAIT P0, [R7+URZ], R0 ;  /* 0x00000000070075a7 */ /* 0x000e24000800017f */
[----:B0-----:R-:W-:Y:S05]  /*181a0*/  @!P0 BRA `(.L_x_633) ;  /* 0x0000000400208947 */ /* 0x001fea0003800000 */
.L_x_646:
        /* <DEDUP_REMOVED lines=9> */
.L_x_647:
        /* <DEDUP_REMOVED lines=9> */
.L_x_648:
[----:B0-----:R-:W-:-:S05]  /*182d0*/  VIADD R0, R4, 0x1 ;  /* 0x0000000104007836 */ /* 0x001fca0000000000 */
[----:B------:R-:W-:-:S04]  /*182e0*/  ISETP.NE.AND P0, PT, R0, 0x6, PT ;  /* 0x000000060000780c */ /* 0x000fc80003f05270 */
[----:B------:R-:W-:Y:S02]  /*182f0*/  SEL R2, RZ, 0x1, P0 ;  /* 0x00000001ff027807 */ /* 0x000fe40000000000 */
[----:B------:R-:W-:Y:S02]  /*18300*/  SEL R0, R0, RZ, P0 ;  /* 0x000000ff00007207 */ /* 0x000fe40000000000 */
[----:B------:R-:W-:-:S03]  /*18310*/  LOP3.LUT R2, R5, R2, RZ, 0x3c, !PT ;  /* 0x0000000205027212 */ /* 0x000fc600078e3cff */
[----:B------:R-:W-:Y:S01]  /*18320*/  IMAD R3, R0, 0x8, R3 ;  /* 0x0000000800037824 */ /* 0x000fe200078e0203 */
[----:B------:R-:W-:-:S07]  /*18330*/  SHF.L.U32 R0, R2, 0x1f, RZ ;  /* 0x0000001f02007819 */ /* 0x000fce00000006ff */
.L_x_636:
[----:B0-----:R0:W1:Y:S02]  /*18340*/  SYNCS.PHASECHK.TRANS64.TRYWAIT P0, [R3+URZ], R0 ;  /* 0x00000000030075a7 */ /* 0x001064000800017f */
[----:B-1----:R-:W-:Y:S05]  /*18350*/  @!P0 NANOSLEEP.SYNCS 0x989680 ;  /* 0x009896800000895d */ /* 0x002fea0003900000 */
[----:B------:R-:W1:Y:S02]  /*18360*/  @!P0 SYNCS.PHASECHK.TRANS64 P0, [R3+URZ], R0 ;  /* 0x00000000030085a7 */ /* 0x000e64000800007f */
[----:B-1----:R-:W-:Y:S05]  /*18370*/  @!P0 BRA `(.L_x_636) ;  /* 0xfffffffc00f08947 */ /* 0x002fea000383ffff */
.L_x_629:
[----:B------:R-:W-:Y:S05]  /*18380*/  BSYNC B0 ;  /* 0x0000000000007941 */ /* 0x000fea0003800000 */
.L_x_628:
[----:B------:R-:W-:Y:S05]  /*18390*/  EXIT ;  /* 0x000000000000794d */ /* 0x000fea0003800000 */
.L_x_17:
[----:B-1----:R1:W2:Y:S02]  /*183a0*/  SYNCS.PHASECHK.TRANS64.TRYWAIT P1, [R3+URZ], R2 ;  /* 0x00000002030075a7 */ /* 0x0022a4000802017f */
[----:B--2---:R-:W-:Y:S05]  /*183b0*/  @!P1 NANOSLEEP.SYNCS 0x989680 ;  /* 0x009896800000995d */ /* 0x004fea0003900000 */
[----:B------:R-:W2:Y:S02]  /*183c0*/  @!P1 SYNCS.PHASECHK.TRANS64 P1, [R3+URZ], R2 ;  /* 0x00000002030095a7 */ /* 0x000ea4000802007f */
[----:B--2---:R-:W-:Y:S05]  /*183d0*/  @!P1 BRA `(.L_x_17) ;  /* 0xfffffffc00f09947 */ /* 0x004fea000383ffff */
[----:B------:R-:W-:Y:S05]  /*183e0*/  BRA `(.L_x_16) ;  /* 0xfffffe9000347947 */ /* 0x000fea000383ffff */
.L_x_22:
[----:B-1----:R1:W2:Y:S02]  /*183f0*/  SYNCS.PHASECHK.TRANS64.TRYWAIT P1, [R4+URZ], R5 ;  /* 0x00000005040075a7 */ /* 0x0022a4000802017f */
[----:B--2---:R-:W-:Y:S05]  /*18400*/  @!P1 NANOSLEEP.SYNCS 0x989680 ;  /* 0x009896800000995d */ /* 0x004fea0003900000 */
[----:B------:R-:W2:Y:S02]  /*18410*/  @!P1 SYNCS.PHASECHK.TRANS64 P1, [R4+URZ], R5 ;  /* 0x00000005040095a7 */ /* 0x000ea4000802007f */
[----:B--2---:R-:W-:Y:S05]  /*18420*/  @!P1 BRA `(.L_x_22) ;  /* 0xfffffffc00f09947 */ /* 0x004fea000383ffff */
[----:B------:R-:W-:Y:S05]  /*18430*/  BRA `(.L_x_21) ;  /* 0xfffffea8002c7947 */ /* 0x000fea000383ffff */
.L_x_615:
[----:B------:R-:W-:Y:S01]  /*18440*/  BSSY B1, `(.L_x_637) ;  /* 0x0000006000017945 */ /* 0x000fe20003800000 */
[----:B------:R-:W-:-:S07]  /*18450*/  IMAD.MOV.U32 R15, RZ, RZ, -0x1 ;  /* 0xffffffffff0f7424 */ /* 0x000fce00078e00ff */
[----:B------:R-:W-:Y:S05]  /*18460*/  WARPSYNC.COLLECTIVE R15, `(.L_x_638) ;  /* 0x000000000f0c7348 */ /* 0x000fea0003c00000 */
[----:B------:R-:W-:Y:S02]  /*18470*/  ELECT P6, UR62, PT ;  /* 0x00000000003e782f */ /* 0x000fe400038c0000 */
[----:B------:R-:W-:Y:S01]  /*18480*/  MOV R14, UR62 ;  /* 0x0000003e000e7c02 */ /* 0x000fe20008000f00 */
[----:B------:R-:W-:Y:S10]  /*18490*/  ENDCOLLECTIVE ;  /* 0x000000000000791b */ /* 0x000ff40003800000 */
.L_x_638:
[----:B------:R-:W-:Y:S05]  /*184a0*/  BSYNC B1 ;  /* 0x0000000000017941 */ /* 0x000fea0003800000 */
.L_x_637:
[----:B------:R-:W-:Y:S05]  /*184b0*/  BRA `(.L_x_639) ;  /* 0xffffffec00d47947 */ /* 0x000fea000383ffff */
.L_x_618:
[----:B-1----:R1:W2:Y:S02]  /*184c0*/  SYNCS.PHASECHK.TRANS64.TRYWAIT P1, [R12+URZ+0x30], R7 ;  /* 0x000030070c0075a7 */ /* 0x0022a4000802017f */
[----:B--2---:R-:W-:Y:S05]  /*184d0*/  @!P1 NANOSLEEP.SYNCS 0x989680 ;  /* 0x009896800000995d */ /* 0x004fea0003900000 */
[----:B------:R-:W2:Y:S02]  /*184e0*/  @!P1 SYNCS.PHASECHK.TRANS64 P1, [R12+URZ+0x30], R7 ;  /* 0x000030070c0095a7 */ /* 0x000ea4000802007f */
[----:B--2---:R-:W-:Y:S05]  /*184f0*/  @!P1 BRA `(.L_x_618) ;  /* 0xfffffffc00f09947 */ /* 0x004fea000383ffff */
[----:B------:R-:W-:Y:S05]  /*18500*/  BRA `(.L_x_640) ;  /* 0xfffffff000087947 */ /* 0x000fea000383ffff */
.L_x_627:
[----:B------:R-:W-:Y:S01]  /*18510*/  BSSY B0, `(.L_x_641) ;  /* 0x0000006000007945 */ /* 0x000fe20003800000 */
[----:B------:R-:W-:-:S07]  /*18520*/  IMAD.MOV.U32 R15, RZ, RZ, -0x1 ;  /* 0xffffffffff0f7424 */ /* 0x000fce00078e00ff */
[----:B------:R-:W-:Y:S05]  /*18530*/  WARPSYNC.COLLECTIVE R15, `(.L_x_642) ;  /* 0x000000000f0c7348 */ /* 0x000fea0003c00000 */
[----:B------:R-:W-:Y:S02]  /*18540*/  ELECT P6, UR62, PT ;  /* 0x00000000003e782f */ /* 0x000fe400038c0000 */
[----:B------:R-:W-:Y:S01]  /*18550*/  MOV R14, UR62 ;  /* 0x0000003e000e7c02 */ /* 0x000fe20008000f00 */
[----:B------:R-:W-:Y:S10]  /*18560*/  ENDCOLLECTIVE ;  /* 0x000000000000791b */ /* 0x000ff40003800000 */
.L_x_642:
[----:B------:R-:W-:Y:S05]  /*18570*/  BSYNC B0 ;  /* 0x0000000000007941 */ /* 0x000fea0003800000 */
.L_x_641:
[----:B------:R-:W-:Y:S05]  /*18580*/  BRA `(.L_x_643) ;  /* 0xfffffff800847947 */ /* 0x000fea000383ffff */
.L_x_631:
[----:B0-----:R0:W1:Y:S02]  /*18590*/  SYNCS.PHASECHK.TRANS64.TRYWAIT P0, [R5+URZ], R2 ;  /* 0x00000002050075a7 */ /* 0x001064000800017f */
[----:B-1----:R-:W-:Y:S05]  /*185a0*/  @!P0 NANOSLEEP.SYNCS 0x989680 ;  /* 0x009896800000895d */ /* 0x002fea0003900000 */
[----:B------:R-:W1:Y:S02]  /*185b0*/  @!P0 SYNCS.PHASECHK.TRANS64 P0, [R5+URZ], R2 ;  /* 0x00000002050085a7 */ /* 0x000e64000800007f */
[----:B-1----:R-:W-:Y:S05]  /*185c0*/  @!P0 BRA `(.L_x_631) ;  /* 0xfffffffc00f08947 */ /* 0x002fea000383ffff */
[----:B------:R-:W-:Y:S05]  /*185d0*/  BRA `(.L_x_644) ;  /* 0xfffffff800ac7947 */ /* 0x000fea000383ffff */
.L_x_632:
[----:B0-----:R0:W1:Y:S02]  /*185e0*/  SYNCS.PHASECHK.TRANS64.TRYWAIT P0, [R7+URZ], R0 ;  /* 0x00000000070075a7 */ /* 0x001064000800017f */
[----:B-1----:R-:W-:Y:S05]  /*185f0*/  @!P0 NANOSLEEP.SYNCS 0x989680 ;  /* 0x009896800000895d */ /* 0x002fea0003900000 */
[----:B------:R-:W1:Y:S02]  /*18600*/  @!P0 SYNCS.PHASECHK.TRANS64 P0, [R7+URZ], R0 ;  /* 0x00000000070085a7 */ /* 0x000e64000800007f */
[----:B-1----:R-:W-:Y:S05]  /*18610*/  @!P0 BRA `(.L_x_632) ;  /* 0xfffffffc00f08947 */ /* 0x002fea000383ffff */
[----:B------:R-:W-:Y:S05]  /*18620*/  BRA `(.L_x_645) ;  /* 0xfffffff800bc7947 */ /* 0x000fea000383ffff */
.L_x_633:
[----:B0-----:R0:W1:Y:S02]  /*18630*/  SYNCS.PHASECHK.TRANS64.TRYWAIT P0, [R7+URZ], R0 ;  /* 0x00000000070075a7 */ /* 0x001064000800017f */
[----:B-1----:R-:W-:Y:S05]  /*18640*/  @!P0 NANOSLEEP.SYNCS 0x989680 ;  /* 0x009896800000895d */ /* 0x002fea0003900000 */
[----:B------:R-:W1:Y:S02]  /*18650*/  @!P0 SYNCS.PHASECHK.TRANS64 P0, [R7+URZ], R0 ;  /* 0x00000000070085a7 */ /* 0x000e64000800007f */
[----:B-1----:R-:W-:Y:S05]  /*18660*/  @!P0 BRA `(.L_x_633) ;  /* 0xfffffffc00f08947 */ /* 0x002fea000383ffff */
[----:B------:R-:W-:Y:S05]  /*18670*/  BRA `(.L_x_646) ;  /* 0xfffffff800cc7947 */ /* 0x000fea000383ffff */
.L_x_634:
[----:B0-----:R0:W1:Y:S02]  /*18680*/  SYNCS.PHASECHK.TRANS64.TRYWAIT P0, [R7+URZ], R0 ;  /* 0x00000000070075a7 */ /* 0x001064000800017f */
[----:B-1----:R-:W-:Y:S05]  /*18690*/  @!P0 NANOSLEEP.SYNCS 0x989680 ;  /* 0x009896800000895d */ /* 0x002fea0003900000 */
[----:B------:R-:W1:Y:S02]  /*186a0*/  @!P0 SYNCS.PHASECHK.TRANS64 P0, [R7+URZ], R0 ;  /* 0x00000000070085a7 */ /* 0x000e64000800007f */
[----:B-1----:R-:W-:Y:S05]  /*186b0*/  @!P0 BRA `(.L_x_634) ;  /* 0xfffffffc00f08947 */ /* 0x002fea000383ffff */
[----:B------:R-:W-:Y:S05]  /*186c0*/  BRA `(.L_x_647) ;  /* 0xfffffff800dc7947 */ /* 0x000fea000383ffff */
.L_x_635:
[----:B0-----:R0:W1:Y:S02]  /*186d0*/  SYNCS.PHASECHK.TRANS64.TRYWAIT P0, [R7+URZ], R0 ;  /* 0x00000000070075a7 */ /* 0x001064000800017f */
[----:B-1----:R-:W-:Y:S05]  /*186e0*/  @!P0 NANOSLEEP.SYNCS 0x989680 ;  /* 0x009896800000895d */ /* 0x002fea0003900000 */
[----:B------:R-:W1:Y:S02]  /*186f0*/  @!P0 SYNCS.PHASECHK.TRANS64 P0, [R7+URZ], R0 ;  /* 0x00000000070085a7 */ /* 0x000e64000800007f */
[----:B-1----:R-:W-:Y:S05]  /*18700*/  @!P0 BRA `(.L_x_635) ;  /* 0xfffffffc00f08947 */ /* 0x002fea000383ffff */
[----:B------:R-:W-:Y:S05]  /*18710*/  BRA `(.L_x_648) ;  /* 0xfffffff800ec7947 */ /* 0x000fea000383ffff */
.L_x_649:
[----:B------:R-:W-:-:S00]  /*18720*/  BRA `(.L_x_649) ;  /* 0xfffffffc00fc7947 */ /* 0x000fc0000383ffff */
[----:B------:R-:W-:-:S00]  /*18730*/  NOP ;  /* 0x0000000000007918 */ /* 0x000fc00000000000 */
        /* <DEDUP_REMOVED lines=12> */
.L_x_650:


//--------------------- .nv.global.init           --------------------------
	.section	.nv.global.init,"aw",@progbits
.nv.global.init:
	.type		$str$22,@object
	.size		$str$22,($str$23 - $str$22)
$str$22:
        /*0000*/ 	.byte	0x6b, 0x5f, 0x74, 0x69, 0x6c, 0x65, 0x5f, 0x63, 0x6f, 0x75, 0x6e, 0x74, 0x20, 0x3e, 0x3d, 0x20
        /*0010*/ 	.byte	0x31, 0x00
	.type		$str$23,@object
	.size		$str$23,(__unnamed_1 - $str$23)
$str$23:
        /*0012*/ 	.byte	0x2f, 0x74, 0x6d, 0x70, 0x2f, 0x63, 0x75, 0x74, 0x6c, 0x61, 0x73, 0x73, 0x5f, 0x73, 0x77, 0x65
        /*0022*/ 	.byte	0x65, 0x70, 0x5f, 0x73, 0x72, 0x63, 0x2f, 0x69, 0x6e, 0x63, 0x6c, 0x75, 0x64, 0x65, 0x2f, 0x63
        /*0032*/ 	.byte	0x75, 0x74, 0x6c, 0x61, 0x73, 0x73, 0x2f, 0x67, 0x65, 0x6d, 0x6d, 0x2f, 0x63, 0x6f, 0x6c, 0x6c
        /*0042*/ 	.byte	0x65, 0x63, 0x74, 0x69, 0x76, 0x65, 0x2f, 0x73, 0x6d, 0x39, 0x30, 0x5f, 0x6d, 0x6d, 0x61, 0x5f
        /*0052*/ 	.byte	0x74, 0x6d, 0x61, 0x5f, 0x67, 0x6d, 0x6d, 0x61, 0x5f, 0x73, 0x73, 0x5f, 0x77, 0x61, 0x72, 0x70
        /*0062*/ 	.byte	0x73, 0x70, 0x65, 0x63, 0x69, 0x61, 0x6c, 0x69, 0x7a, 0x65, 0x64, 0x2e, 0x68, 0x70, 0x70, 0x00
	.type		__unnamed_1,@object
	.size		__unnamed_1,(.L_0 - __unnamed_1)
__unnamed_1:
        /* <DEDUP_REMOVED lines=173> */
        /*0b42*/ 	.byte	0x00
.L_0:


//--------------------- .nv.shared._ZN7cutlass13device_kernelINS_4gemm6kernel13GemmUniversalIN4cute5tupleIJiiiiEEENS1_10collective13CollectiveMmaINS1_34MainloopSm90TmaGmmaWarpSpecializedILi6ENS5_IJNS4_1CILi1EEESB_SB_EEENS1_35KernelTmaWarpSpecializedCooperativeEEENS5_IJNSA_ILi384EEENSA_ILi192EEENSA_ILi64EEEEEEaNS5_IJlSB_lEEEaSJ_NS4_8TiledMMAINS4_8MMA_AtomIJNS4_4SM904GMMA27MMA_64x192x32_S32S8S8_SS_TNEEEENS4_6LayoutINS5_IJNSA_ILi2EEESB_SB_EEENS5_IJSB_NSA_ILi0EEEST_EEEEENS5_IJNS4_10UnderscoreESW_SW_EEEEENS4_13SM90_TMA_LOADENS4_14ComposedLayoutINS4_7SwizzleILi2ELi4ELi3EEENS4_18smem_ptr_flag_bitsILi8EEENSQ_INS5_IJNSA_ILi8EEESH_EEENS5_IJSH_SB_EEEEEEEvNS4_8identityESZ_S19_vS1A_EENS_8epilogue10collective6detail29Sm90TmaWarpSpecializedAdapterINS1D_15DefaultEpilogueIaSJ_SJ_NS1C_6thread17LinearCombinationIaLi1EiiLNS1H_9ScaleType4KindE0ELNS_15FloatRoundStyleE2EaEENS1_15EpilogueDefaultEEEEEvvEEEEvNT_6ParamsE --------------------------
	.section	.nv.shared._ZN7cutlass13device_kernelINS_4gemm6kernel13GemmUniversalIN4cute5tupleIJiiiiEEENS1_10collective13CollectiveMmaINS1_34MainloopSm90TmaGmmaWarpSpecializedILi6ENS5_IJNS4_1CILi1EEESB_SB_EEENS1_35KernelTmaWarpSpecializedCooperativeEEENS5_IJNSA_ILi384EEENSA_ILi192EEENSA_ILi64EEEEEEaNS5_IJlSB_lEEEaSJ_NS4_8TiledMMAINS4_8MMA_AtomIJNS4_4SM904GMMA27MMA_64x192x32_S32S8S8_SS_TNEEEENS4_6LayoutINS5_IJNSA_ILi2EEESB_SB_EEENS5_IJSB_NSA_ILi0EEEST_EEEEENS5_IJNS4_10UnderscoreESW_SW_EEEEENS4_13SM90_TMA_LOADENS4_14ComposedLayoutINS4_7SwizzleILi2ELi4ELi3EEENS4_18smem_ptr_flag_bitsILi8EEENSQ_INS5_IJNSA_ILi8EEESH_EEENS5_IJSH_SB_EEEEEEEvNS4_8identityESZ_S19_vS1A_EENS_8epilogue10collective6detail29Sm90TmaWarpSpecializedAdapterINS1D_15DefaultEpilogueIaSJ_SJ_NS1C_6thread17LinearCombinationIaLi1EiiLNS1H_9ScaleType4KindE0ELNS_15FloatRoundStyleE2EaEENS1_15EpilogueDefaultEEEEEvvEEEEvNT_6ParamsE,"aw",@nobits
	.sectionflags	@""
	.align	16
	.zero		1024


//--------------------- .nv.shared.reserved.0     --------------------------
	.section	.nv.shared.reserved.0,"aw",@nobits
	.weak		__nv_reservedSMEM_offset_0_alias
	.size		__nv_reservedSMEM_offset_0_alias, 0, 0
	.other		__nv_reservedSMEM_offset_0_alias,@"STO_CUDA_RESERVED_SHARED STV_DEFAULT"
__nv_reservedSMEM_offset_0_alias:
	.zero		0


//--------------------- .nv.global                --------------------------
	.section	.nv.global,"aw",@nobits
.nv.global:
	.type		_ZN39_INTERNAL_a99cb871_4_k_cu_c8eec1f0_94714cute1_E,@object
	.size		_ZN39_INTERNAL_a99cb871_4_k_cu_c8eec1f0_94714cute1_E,(_ZN39_INTERNAL_a99cb871_4_k_cu_c8eec1f0_94714cuda3std3__45__cpo6cbeginE - _ZN39_INTERNAL_a99cb871_4_k_cu_c8eec1f0_94714cute1_E)
_ZN39_INTERNAL_a99cb871_4_k_cu_c8eec1f0_94714cute1_E:
	.zero		1
	.type		_ZN39_INTERNAL_a99cb871_4_k_cu_c8eec1f0_94714cuda3std3__45__cpo6cbeginE,@object
	.size		_ZN39_INTERNAL_a99cb871_4_k_cu_c8eec1f0_94714cuda3std3__45__cpo6cbeginE,(_ZN39_INTERNAL_a99cb871_4_k_cu_c8eec1f0_94714cuda3std3__48in_placeE - _ZN39_INTERNAL_a99cb871_4_k_cu_c8eec1f0_94714cuda3std3__45__cpo6cbeginE)
_ZN39_INTERNAL_a99cb871_4_k_cu_c8eec1f0_94714cuda3std3__45__cpo6cbeginE:
	.zero		1
	.type		_ZN39_INTERNAL_a99cb871_4_k_cu_c8eec1f0_94714cuda3std3__48in_placeE,@object
	.size		_ZN39_INTERNAL_a99cb871_4_k_cu_c8eec1f0_94714cuda3std3__48in_placeE,(_ZN39_INTERNAL_a99cb871_4_k_cu_c8eec1f0_94714cuda3std6ranges3__45__cpo9iter_moveE - _ZN39_INTERNAL_a99cb871_4_k_cu_c8eec1f0_94714cuda3std3__48in_placeE)
_ZN39_INTERNAL_a99cb871_4_k_cu_c8eec1f0_94714cuda3std3__48in_placeE:
	.zero		1
	.type		_ZN39_INTERNAL_a99cb871_4_k_cu_c8eec1f0_94714cuda3std6ranges3__45__cpo9iter_moveE,@object
	.size		_ZN39_INTERNAL_a99cb871_4_k_cu_c8eec1f0_94714cuda3std6ranges3__45__cpo9iter_moveE,(_ZN39_INTERNAL_a99cb871_4_k_cu_c8eec1f0_94714cuda3std3__45__cpo5beginE - _ZN39_INTERNAL_a99cb871_4_k_cu_c8eec1f0_94714cuda3std6ranges3__45__cpo9iter_moveE)
_ZN39_INTERNAL_a99cb871_4_k_cu_c8eec1f0_94714cuda3std6ranges3__45__cpo9iter_moveE:
	.zero		1
	.type		_ZN39_INTERNAL_a99cb871_4_k_cu_c8eec1f0_94714cuda3std3__45__cpo5beginE,@object
	.size		_ZN39_INTERNAL_a99cb871_4_k_cu_c8eec1f0_94714cuda3std3__45__cpo5beginE,(_ZN39_INTERNAL_a99cb871_4_k_cu_c8eec1f0_94714cuda3std3__441_GLOBAL__N__a99cb871_4_k_cu_c8eec1f0_94716ignoreE - _ZN39_INTERNAL_a99cb871_4_k_cu_c8eec1f0_94714cuda3std3__45__cpo5beginE)
_ZN39_INTERNAL_a99cb871_4_k_cu_c8eec1f0_94714cuda3std3__45__cpo5beginE:
	.zero		1
	.type		_ZN39_INTERNAL_a99cb871_4_k_cu_c8eec1f0_94714cuda3std3__441_GLOBAL__N__a99cb871_4_k_cu_c8eec1f0_94716ignoreE,@object
	.size		_ZN39_INTERNAL_a99cb871_4_k_cu_c8eec1f0_94714cuda3std3__441_GLOBAL__N__a99cb871_4_k_cu_c8eec1f0_94716ignoreE,(_ZN39_INTERNAL_a99cb871_4_k_cu_c8eec1f0_94714cute7productE - _ZN39_INTERNAL_a99cb871_4_k_cu_c8eec1f0_94714cuda3std3__441_GLOBAL__N__a99cb871_4_k_cu_c8eec1f0_94716ignoreE)
_ZN39_INTERNAL_a99cb871_4_k_cu_c8eec1f0_94714cuda3std3__441_GLOBAL__N__a99cb871_4_k_cu_c8eec1f0_94716ignoreE:
	.zero		1
	.type		_ZN39_INTERNAL_a99cb871_4_k_cu_c8eec1f0_94714cute7productE,@object
	.size		_ZN39_INTERNAL_a99cb871_4_k_cu_c8eec1f0_94714cute7productE,(_ZN39_INTERNAL_a99cb871_4_k_cu_c8eec1f0_94714cuda3std3__45__cpo3endE - _ZN39_INTERNAL_a99cb871_4_k_cu_c8eec1f0_94714cute7productE)
_ZN39_INTERNAL_a99cb871_4_k_cu_c8eec1f0_94714cute7productE:
	.zero		1
	.type		_ZN39_INTERNAL_a99cb871_4_k_cu_c8eec1f0_94714cuda3std3__45__cpo3endE,@object
	.size		_ZN39_INTERNAL_a99cb871_4_k_cu_c8eec1f0_94714cuda3std3__45__cpo3endE,(_ZN39_INTERNAL_a99cb871_4_k_cu_c8eec1f0_94714cuda3std3__419piecewise_constructE - _ZN39_INTERNAL_a99cb871_4_k_cu_c8eec1f0_94714cuda3std3__45__cpo3endE)
_ZN39_INTERNAL_a99cb871_4_k_cu_c8eec1f0_94714cuda3std3__45__cpo3endE:
	.zero		1
	.type		_ZN39_INTERNAL_a99cb871_4_k_cu_c8eec1f0_94714cuda3std3__419piecewise_constructE,@object
	.size		_ZN39_INTERNAL_a99cb871_4_k_cu_c8eec1f0_94714cuda3std3__419piecewise_constructE,(_ZN39_INTERNAL_a99cb871_4_k_cu_c8eec1f0_94714cuda3std3__45__cpo4cendE - _ZN39_INTERNAL_a99cb871_4_k_cu_c8eec1f0_94714cuda3std3__419piecewise_constructE)
_ZN39_INTERNAL_a99cb871_4_k_cu_c8eec1f0_94714cuda3std3__419piecewise_constructE:
	.zero		1
	.type		_ZN39_INTERNAL_a99cb871_4_k_cu_c8eec1f0_94714cuda3std3__45__cpo4cendE,@object
	.size		_ZN39_INTERNAL_a99cb871_4_k_cu_c8eec1f0_94714cuda3std3__45__cpo4cendE,(_ZN39_INTERNAL_a99cb871_4_k_cu_c8eec1f0_94714cuda3std6ranges3__45__cpo4swapE - _ZN39_INTERNAL_a99cb871_4_k_cu_c8eec1f0_94714cuda3std3__45__cpo4cendE)
_ZN39_INTERNAL_a99cb871_4_k_cu_c8eec1f0_94714cuda3std3__45__cpo4cendE:
	.zero		1
	.type		_ZN39_INTERNAL_a99cb871_4_k_cu_c8eec1f0_94714cuda3std6ranges3__45__cpo4swapE,@object
	.size		_ZN39_INTERNAL_a99cb871_4_k_cu_c8eec1f0_94714cuda3std6ranges3__45__cpo4swapE,(.L_8 - _ZN39_INTERNAL_a99cb871_4_k_cu_c8eec1f0_94714cuda3std6ranges3__45__cpo4swapE)
_ZN39_INTERNAL_a99cb871_4_k_cu_c8eec1f0_94714cuda3std6ranges3__45__cpo4swapE:
	.zero		1
.L_8:


//--------------------- .nv.constant0._ZN7cutlass13device_kernelINS_4gemm6kernel13GemmUniversalIN4cute5tupleIJiiiiEEENS1_10collective13CollectiveMmaINS1_34MainloopSm90TmaGmmaWarpSpecializedILi6ENS5_IJNS4_1CILi1EEESB_SB_EEENS1_35KernelTmaWarpSpecializedCooperativeEEENS5_IJNSA_ILi384EEENSA_ILi192EEENSA_ILi64EEEEEEaNS5_IJlSB_lEEEaSJ_NS4_8TiledMMAINS4_8MMA_AtomIJNS4_4SM904GMMA27MMA_64x192x32_S32S8S8_SS_TNEEEENS4_6LayoutINS5_IJNSA_ILi2EEESB_SB_EEENS5_IJSB_NSA_ILi0EEEST_EEEEENS5_IJNS4_10UnderscoreESW_SW_EEEEENS4_13SM90_TMA_LOADENS4_14ComposedLayoutINS4_7SwizzleILi2ELi4ELi3EEENS4_18smem_ptr_flag_bitsILi8EEENSQ_INS5_IJNSA_ILi8EEESH_EEENS5_IJSH_SB_EEEEEEEvNS4_8identityESZ_S19_vS1A_EENS_8epilogue10collective6detail29Sm90TmaWarpSpecializedAdapterINS1D_15DefaultEpilogueIaSJ_SJ_NS1C_6thread17LinearCombinationIaLi1EiiLNS1H_9ScaleType4KindE0ELNS_15FloatRoundStyleE2EaEENS1_15EpilogueDefaultEEEEEvvEEEEvNT_6ParamsE --------------------------
	.section	.nv.constant0._ZN7cutlass13device_kernelINS_4gemm6kernel13GemmUniversalIN4cute5tupleIJiiiiEEENS1_10collective13CollectiveMmaINS1_34MainloopSm90TmaGmmaWarpSpecializedILi6ENS5_IJNS4_1CILi1EEESB_SB_EEENS1_35KernelTmaWarpSpecializedCooperativeEEENS5_IJNSA_ILi384EEENSA_ILi192EEENSA_ILi64EEEEEEaNS5_IJlSB_lEEEaSJ_NS4_8TiledMMAINS4_8MMA_AtomIJNS4_4SM904GMMA27MMA_64x192x32_S32S8S8_SS_TNEEEENS4_6LayoutINS5_IJNSA_ILi2EEESB_SB_EEENS5_IJSB_NSA_ILi0EEEST_EEEEENS5_IJNS4_10UnderscoreESW_SW_EEEEENS4_13SM90_TMA_LOADENS4_14ComposedLayoutINS4_7SwizzleILi2ELi4ELi3EEENS4_18smem_ptr_flag_bitsILi8EEENSQ_INS5_IJNSA_ILi8EEESH_EEENS5_IJSH_SB_EEEEEEEvNS4_8identityESZ_S19_vS1A_EENS_8epilogue10collective6detail29Sm90TmaWarpSpecializedAdapterINS1D_15DefaultEpilogueIaSJ_SJ_NS1C_6thread17LinearCombinationIaLi1EiiLNS1H_9ScaleType4KindE0ELNS_15FloatRoundStyleE2EaEENS1_15EpilogueDefaultEEEEEvvEEEEvNT_6ParamsE,"a",@progbits
	.sectionflags	@""
	.align	4
.nv.constant0._ZN7cutlass13device_kernelINS_4gemm6kernel13GemmUniversalIN4cute5tupleIJiiiiEEENS1_10collective13CollectiveMmaINS1_34MainloopSm90TmaGmmaWarpSpecializedILi6ENS5_IJNS4_1CILi1EEESB_SB_EEENS1_35KernelTmaWarpSpecializedCooperativeEEENS5_IJNSA_ILi384EEENSA_ILi192EEENSA_ILi64EEEEEEaNS5_IJlSB_lEEEaSJ_NS4_8TiledMMAINS4_8MMA_AtomIJNS4_4SM904GMMA27MMA_64x192x32_S32S8S8_SS_TNEEEENS4_6LayoutINS5_IJNSA_ILi2EEESB_SB_EEENS5_IJSB_NSA_ILi0EEEST_EEEEENS5_IJNS4_10UnderscoreESW_SW_EEEEENS4_13SM90_TMA_LOADENS4_14ComposedLayoutINS4_7SwizzleILi2ELi4ELi3EEENS4_18smem_ptr_flag_bitsILi8EEENSQ_INS5_IJNSA_ILi8EEESH_EEENS5_IJSH_SB_EEEEEEEvNS4_8identityESZ_S19_vS1A_EENS_8epilogue10collective6detail29Sm90TmaWarpSpecializedAdapterINS1D_15DefaultEpilogueIaSJ_SJ_NS1C_6thread17LinearCombinationIaLi1EiiLNS1H_9ScaleType4KindE0ELNS_15FloatRoundStyleE2EaEENS1_15EpilogueDefaultEEEEEvvEEEEvNT_6ParamsE:
	.zero		1664


//--------------------- SYMBOLS --------------------------

	.type		.nv.reservedSmem.offset0,@object
	.size		.nv.reservedSmem.offset0,0x4
	.type		__assertfail,@function
